def matmul_kernel(
    a_ptr,
    b_ptr,
    c_ptr,
    M,
    N,
    K,
    stride_am,
    stride_ak,
    stride_bk,
    stride_bn,
    stride_cm,
    stride_cn,
    BLOCK_M: tl.constexpr,
    BLOCK_N: tl.constexpr,
    BLOCK_K: tl.constexpr,
    GROUP_M: tl.constexpr,
):
    pid = tl.program_id(axis=0)
    num_pid_m = tl.cdiv(M, BLOCK_M)
    num_pid_n = tl.cdiv(N, BLOCK_N)
    num_pid_in_group = GROUP_M * num_pid_n
    group_id = pid // num_pid_in_group
    first_pid_m = group_id * GROUP_M
    group_size_m = min(num_pid_m - first_pid_m, GROUP_M)
    pid_m = first_pid_m + ((pid % num_pid_in_group) % group_size_m)
    pid_n = (pid % num_pid_in_group) // group_size_m

    offs_am = (pid_m * BLOCK_M + tl.arange(0, BLOCK_M)) % M
    offs_bn = (pid_n * BLOCK_N + tl.arange(0, BLOCK_N)) % N
    offs_k = tl.arange(0, BLOCK_K)
    a_ptrs = a_ptr + offs_am[:, None] * stride_am + offs_k[None, :] * stride_ak
    b_ptrs = b_ptr + offs_k[:, None] * stride_bk + offs_bn[None, :] * stride_bn

    acc = tl.zeros((BLOCK_M, BLOCK_N), dtype=tl.float32)
    for kk in range(0, tl.cdiv(K, BLOCK_K)):
        a = tl.load(a_ptrs, mask=offs_k[None, :] < K - kk * BLOCK_K, other=0.0)
        b = tl.load(b_ptrs, mask=offs_k[:, None] < K - kk * BLOCK_K, other=0.0)
        acc = tl.dot(a, b, acc)
        a_ptrs += BLOCK_K * stride_ak
        b_ptrs += BLOCK_K * stride_bk

    c = acc.to(c_ptr.dtype.element_ty)
    offs_cm = pid_m * BLOCK_M + tl.arange(0, BLOCK_M)
    offs_cn = pid_n * BLOCK_N + tl.arange(0, BLOCK_N)
    c_ptrs = c_ptr + offs_cm[:, None] * stride_cm + offs_cn[None, :] * stride_cn
    mask = (offs_cm[:, None] < M) & (offs_cn[None, :] < N)
    tl.store(c_ptrs, c, mask=mask)

# config = {"BLOCK_K": 64, "BLOCK_M": 512, "BLOCK_N": 128, "GROUP_M": 8, "arch": "sm_80", "dtype": "fp32", "num_ctas": 1, "num_stages": 3, "num_warps": 4}
# arch = sm_80


// ===== COMPILED SASS (sm_80) =====

	.target	sm_80

	.elftype	@"ET_EXEC"


//--------------------- .note.nv.tkinfo           --------------------------
	.section	.note.nv.tkinfo,"",@"SHT_NOTE"
	.sectionflags	@"SHF_NOTE_NV_TKINFO"
	.tkinfo
        /*0018*/ 	.word	0x00000002
        /*0030*/ 	.string	""
        /*0030*/ 	.string	"ptxas"
        /*0030*/ 	.string	"Cuda compilation tools, release 13.0, V13.0.88"
        /*0030*/ 	.string	"Build cuda_13.0.r13.0/compiler.36424714_0"
        /*0030*/ 	.string	"-v  -suppress-debug-info  -lineinfo  -arch sm_80 "



//--------------------- .note.nv.cuinfo           --------------------------
	.section	.note.nv.cuinfo,"",@"SHT_NOTE"
	.sectionflags	@"SHF_NOTE_NV_CUINFO"
        /*0018*/ 	.short	0x0002
        /*001a*/ 	.short	0x0050
        /*001c*/ 	.short	0x0082
	.zero		2


//--------------------- .nv.info                  --------------------------
	.section	.nv.info,"",@"SHT_CUDA_INFO"
	.align	4


	//----- nvinfo : EIATTR_REGCOUNT
	.align		4
        /*0000*/ 	.byte	0x04, 0x2f
        /*0002*/ 	.short	(.L_1 - .L_0)
	.align		4
.L_0:
        /*0004*/ 	.word	index@(matmul_kernel)
        /*0008*/ 	.word	0x000000ff


	//----- nvinfo : EIATTR_FRAME_SIZE
	.align		4
.L_1:
        /*000c*/ 	.byte	0x04, 0x11
        /*000e*/ 	.short	(.L_3 - .L_2)
	.align		4
.L_2:
        /*0010*/ 	.word	index@(matmul_kernel)
        /*0014*/ 	.word	0x00001bd8


	//----- nvinfo : EIATTR_MIN_STACK_SIZE
	.align		4
.L_3:
        /*0018*/ 	.byte	0x04, 0x12
        /*001a*/ 	.short	(.L_5 - .L_4)
	.align		4
.L_4:
        /*001c*/ 	.word	index@(matmul_kernel)
        /*0020*/ 	.word	0x00001bd8
.L_5:


//--------------------- .nv.info.matmul_kernel    --------------------------
	.section	.nv.info.matmul_kernel,"",@"SHT_CUDA_INFO"
	.sectionflags	@""
	.align	4


	//----- nvinfo : EIATTR_CUDA_API_VERSION
	.align		4
        /*0000*/ 	.byte	0x04, 0x37
        /*0002*/ 	.short	(.L_7 - .L_6)
.L_6:
        /*0004*/ 	.word	0x00000082


	//----- nvinfo : EIATTR_SW2861232_WAR
	.align		4
.L_7:
        /*0008*/ 	.byte	0x01, 0x35
	.zero		2


	//----- nvinfo : EIATTR_PARAM_CBANK
	.align		4
        /*000c*/ 	.byte	0x04, 0x0a
        /*000e*/ 	.short	(.L_9 - .L_8)
	.align		4
.L_8:
        /*0010*/ 	.word	index@(.nv.constant0.matmul_kernel)
        /*0014*/ 	.short	0x0160
        /*0016*/ 	.short	0x0050


	//----- nvinfo : EIATTR_CBANK_PARAM_SIZE
	.align		4
.L_9:
        /*0018*/ 	.byte	0x03, 0x19
        /*001a*/ 	.short	0x0050


	//----- nvinfo : EIATTR_KPARAM_INFO
	.align		4
        /*001c*/ 	.byte	0x04, 0x17
        /*001e*/ 	.short	(.L_11 - .L_10)
.L_10:
        /*0020*/ 	.word	0x00000000
        /*0024*/ 	.short	0x000d
        /*0026*/ 	.short	0x0048
        /*0028*/ 	.byte	0x00, 0xf4, 0x21, 0x00


	//----- nvinfo : EIATTR_KPARAM_INFO
	.align		4
.L_11:
        /*002c*/ 	.byte	0x04, 0x17
        /*002e*/ 	.short	(.L_13 - .L_12)
.L_12:
        /*0030*/ 	.word	0x00000000
        /*0034*/ 	.short	0x000c
        /*0036*/ 	.short	0x0040
        /*0038*/ 	.byte	0x00, 0xf4, 0x21, 0x00


	//----- nvinfo : EIATTR_KPARAM_INFO
	.align		4
.L_13:
        /*003c*/ 	.byte	0x04, 0x17
        /*003e*/ 	.short	(.L_15 - .L_14)
.L_14:
        /*0040*/ 	.word	0x00000000
        /*0044*/ 	.short	0x000b
        /*0046*/ 	.short	0x0038
        /*0048*/ 	.byte	0x00, 0xf0, 0x11, 0x00


	//----- nvinfo : EIATTR_KPARAM_INFO
	.align		4
.L_15:
        /*004c*/ 	.byte	0x04, 0x17
        /*004e*/ 	.short	(.L_17 - .L_16)
.L_16:
        /*0050*/ 	.word	0x00000000
        /*0054*/ 	.short	0x000a
        /*0056*/ 	.short	0x0034
        /*0058*/ 	.byte	0x00, 0xf0, 0x11, 0x00


	//----- nvinfo : EIATTR_KPARAM_INFO
	.align		4
.L_17:
        /*005c*/ 	.byte	0x04, 0x17
        /*005e*/ 	.short	(.L_19 - .L_18)
.L_18:
        /*0060*/ 	.word	0x00000000
        /*0064*/ 	.short	0x0009
        /*0066*/ 	.short	0x0030
        /*0068*/ 	.byte	0x00, 0xf0, 0x11, 0x00


	//----- nvinfo : EIATTR_KPARAM_INFO
	.align		4
.L_19:
        /*006c*/ 	.byte	0x04, 0x17
        /*006e*/ 	.short	(.L_21 - .L_20)
.L_20:
        /*0070*/ 	.word	0x00000000
        /*0074*/ 	.short	0x0008
        /*0076*/ 	.short	0x002c
        /*0078*/ 	.byte	0x00, 0xf0, 0x11, 0x00


	//----- nvinfo : EIATTR_KPARAM_INFO
	.align		4
.L_21:
        /*007c*/ 	.byte	0x04, 0x17
        /*007e*/ 	.short	(.L_23 - .L_22)
.L_22:
        /*0080*/ 	.word	0x00000000
        /*0084*/ 	.short	0x0007
        /*0086*/ 	.short	0x0028
        /*0088*/ 	.byte	0x00, 0xf0, 0x11, 0x00


	//----- nvinfo : EIATTR_KPARAM_INFO
	.align		4
.L_23:
        /*008c*/ 	.byte	0x04, 0x17
        /*008e*/ 	.short	(.L_25 - .L_24)
.L_24:
        /*0090*/ 	.word	0x00000000
        /*0094*/ 	.short	0x0006
        /*0096*/ 	.short	0x0024
        /*0098*/ 	.byte	0x00, 0xf0, 0x11, 0x00


	//----- nvinfo : EIATTR_KPARAM_INFO
	.align		4
.L_25:
        /*009c*/ 	.byte	0x04, 0x17
        /*009e*/ 	.short	(.L_27 - .L_26)
.L_26:
        /*00a0*/ 	.word	0x00000000
        /*00a4*/ 	.short	0x0005
        /*00a6*/ 	.short	0x0020
        /*00a8*/ 	.byte	0x00, 0xf0, 0x11, 0x00


	//----- nvinfo : EIATTR_KPARAM_INFO
	.align		4
.L_27:
        /*00ac*/ 	.byte	0x04, 0x17
        /*00ae*/ 	.short	(.L_29 - .L_28)
.L_28:
        /*00b0*/ 	.word	0x00000000
        /*00b4*/ 	.short	0x0004
        /*00b6*/ 	.short	0x001c
        /*00b8*/ 	.byte	0x00, 0xf0, 0x11, 0x00


	//----- nvinfo : EIATTR_KPARAM_INFO
	.align		4
.L_29:
        /*00bc*/ 	.byte	0x04, 0x17
        /*00be*/ 	.short	(.L_31 - .L_30)
.L_30:
        /*00c0*/ 	.word	0x00000000
        /*00c4*/ 	.short	0x0003
        /*00c6*/ 	.short	0x0018
        /*00c8*/ 	.byte	0x00, 0xf0, 0x11, 0x00


	//----- nvinfo : EIATTR_KPARAM_INFO
	.align		4
.L_31:
        /*00cc*/ 	.byte	0x04, 0x17
        /*00ce*/ 	.short	(.L_33 - .L_32)
.L_32:
        /*00d0*/ 	.word	0x00000000
        /*00d4*/ 	.short	0x0002
        /*00d6*/ 	.short	0x0010
        /*00d8*/ 	.byte	0x00, 0xf4, 0x21, 0x00


	//----- nvinfo : EIATTR_KPARAM_INFO
	.align		4
.L_33:
        /*00dc*/ 	.byte	0x04, 0x17
        /*00de*/ 	.short	(.L_35 - .L_34)
.L_34:
        /*00e0*/ 	.word	0x00000000
        /*00e4*/ 	.short	0x0001
        /*00e6*/ 	.short	0x0008
        /*00e8*/ 	.byte	0x00, 0xf4, 0x21, 0x00


	//----- nvinfo : EIATTR_KPARAM_INFO
	.align		4
.L_35:
        /*00ec*/ 	.byte	0x04, 0x17
        /*00ee*/ 	.short	(.L_37 - .L_36)
.L_36:
        /*00f0*/ 	.word	0x00000000
        /*00f4*/ 	.short	0x0000
        /*00f6*/ 	.short	0x0000
        /*00f8*/ 	.byte	0x00, 0xf4, 0x21, 0x00


	//----- nvinfo : EIATTR_MAXREG_COUNT
	.align		4
.L_37:
        /*00fc*/ 	.byte	0x03, 0x1b
        /*00fe*/ 	.short	0x00ff


	//----- nvinfo : EIATTR_NUM_BARRIERS
	.align		4
        /*0100*/ 	.byte	0x02, 0x4c
        /*0102*/ 	.byte	0x01
	.zero		1


	//----- nvinfo : EIATTR_ANNOTATIONS
	.align		4
        /*0104*/ 	.byte	0x04, 0x55
        /*0106*/ 	.short	(.L_39 - .L_38)


	//   ....[0]....
.L_38:
        /*0108*/ 	.word	0x00000001
        /*010c*/ 	.byte	0x70, 0x06, 0x00, 0x00, 0x01, 0x00, 0x00, 0x00, 0x20, 0x08, 0x00, 0x00, 0x01, 0x00, 0x00, 0x00
        /* <DEDUP_REMOVED lines=181> */
        /*0c6c*/ 	.byte	0x10, 0x9d, 0x00, 0x00


	//----- nvinfo : EIATTR_MERCURY_ISA_VERSION
	.align		4
.L_39:
        /*0c70*/ 	.byte	0x03, 0x5f
        /*0c72*/ 	.short	0x0000


	//----- nvinfo : EIATTR_EXIT_INSTR_OFFSETS
	.align		4
        /*0c74*/ 	.byte	0x04, 0x1c
        /*0c76*/ 	.short	(.L_41 - .L_40)


	//   ....[0]....
.L_40:
        /*0c78*/ 	.word	0x000485e0


	//   ....[1]....
        /*0c7c*/ 	.word	0x00048600


	//----- nvinfo : EIATTR_REQNTID
	.align		4
.L_41:
        /*0c80*/ 	.byte	0x04, 0x10
        /*0c82*/ 	.short	(.L_43 - .L_42)
.L_42:
        /*0c84*/ 	.word	0x00000080
        /*0c88*/ 	.word	0x00000001
        /*0c8c*/ 	.word	0x00000001
.L_43:


//--------------------- .nv.callgraph             --------------------------
	.section	.nv.callgraph,"",@"SHT_CUDA_CALLGRAPH"
	.align	4
	.sectionentsize	8
	.align		4
        /*0000*/ 	.word	0x00000000
	.align		4
        /*0004*/ 	.word	0xffffffff
	.align		4
        /*0008*/ 	.word	0x00000000
	.align		4
        /*000c*/ 	.word	0xfffffffe
	.align		4
        /*0010*/ 	.word	0x00000000
	.align		4
        /*0014*/ 	.word	0xfffffffd
	.align		4
        /*0018*/ 	.word	0x00000000
	.align		4
        /*001c*/ 	.word	0xfffffffc


//--------------------- .nv.rel.action            --------------------------
	.section	.nv.rel.action,"",@"SHT_CUDA_RELOCINFO"
	.align	8
	.sectionentsize	8
        /*0000*/ 	.byte	0x73, 0x00, 0x00, 0x00, 0x00, 0x00, 0x00, 0x00, 0x00, 0x00, 0x00, 0x11, 0x25, 0x00, 0x05, 0x36


//--------------------- .nv.constant0.matmul_kernel --------------------------
	.section	.nv.constant0.matmul_kernel,"a",@progbits
	.sectionflags	@""
	.align	4
.nv.constant0.matmul_kernel:
	.zero		432


//--------------------- .text.matmul_kernel       --------------------------
	.section	.text.matmul_kernel,"ax",@progbits
	.sectioninfo	@"SHI_REGISTERS=255"
	.align	128
        .global         matmul_kernel
        .type           matmul_kernel,@function
        .size           matmul_kernel,(.L_x_3 - matmul_kernel)
        .other          matmul_kernel,@"STO_CUDA_ENTRY STV_DEFAULT"
matmul_kernel:
.text.matmul_kernel:
[----:B------:R-:W-:-:S03]  /*0000*/  IMAD.MOV.U32 R1, RZ, RZ, c[0x0][0x28] ;  /* 0x00000a00ff017624 */ /* 0x000fc600078e00ff */
[----:B------:R-:W-:Y:S01]  /*0010*/  IMAD.MOV.U32 R0, RZ, RZ, c[0x0][0x17c] ;  /* 0x00005f00ff007624 */ /* 0x000fe200078e00ff */
[----:B------:R-:W1:Y:S01]  /*0020*/  S2R R5, SR_CTAID.X ;  /* 0x0000000000057919 */ /* 0x000e620000002500 */
[----:B------:R-:W-:Y:S01]  /*0030*/  IADD3 R1, R1, -0x1bd8, RZ ;  /* 0xffffe42801017810 */ /* 0x000fe20007ffe0ff */
[----:B------:R-:W-:Y:S01]  /*0040*/  IMAD.MOV.U32 R252, RZ, RZ, c[0x0][0x188] ;  /* 0x00006200fffc7624 */ /* 0x000fe200078e00ff */
[----:B------:R-:W-:Y:S01]  /*0050*/  MOV R146, c[0x0][0x180] ;  /* 0x0000600000927a02 */ /* 0x000fe20000000f00 */
[----:B------:R-:W2:Y:S01]  /*0060*/  S2R R74, SR_TID.X ;  /* 0x00000000004a7919 */ /* 0x000ea20000002100 */
[----:B------:R-:W-:Y:S01]  /*0070*/  IADD3 R0, R0, 0x7f, RZ ;  /* 0x0000007f00007810 */ /* 0x000fe20007ffe0ff */
[----:B------:R-:W-:Y:S01]  /*0080*/  ULDC.64 UR8, c[0x0][0x118] ;  /* 0x0000460000087ab9 */ /* 0x000fe20000000a00 */
[----:B------:R-:W-:Y:S01]  /*0090*/  IADD3 R138, R146, -0x11, RZ ;  /* 0xffffffef928a7810 */ /* 0x000fe20007ffe0ff */
[C---:B------:R-:W-:Y:S01]  /*00a0*/  IMAD R162, R252.reuse, 0x38, RZ ;  /* 0x00000038fca27824 */ /* 0x040fe200078e02ff */
[----:B------:R-:W-:Y:S01]  /*00b0*/  SHF.R.S32.HI R3, RZ, 0x1f, R0 ;  /* 0x0000001fff037819 */ /* 0x000fe20000011400 */
[----:B------:R-:W-:-:S02]  /*00c0*/  IMAD R186, R252, 0x31, RZ ;  /* 0x00000031fcba7824 */ /* 0x000fc400078e02ff */
[C---:B------:R-:W-:Y:S01]  /*00d0*/  IMAD R194, R252.reuse, 0x35, RZ ;  /* 0x00000035fcc27824 */ /* 0x040fe200078e02ff */
[----:B------:R-:W-:Y:S01]  /*00e0*/  LEA.HI R3, R3, R0, RZ, 0x7 ;  /* 0x0000000003037211 */ /* 0x000fe200078f38ff */
[C---:B------:R-:W-:Y:S02]  /*00f0*/  IMAD R202, R252.reuse, 0x39, RZ ;  /* 0x00000039fcca7824 */ /* 0x040fe400078e02ff */
[C---:B------:R-:W-:Y:S01]  /*0100*/  IMAD R210, R252.reuse, 0x3d, RZ ;  /* 0x0000003dfcd27824 */ /* 0x040fe200078e02ff */
[----:B------:R-:W-:Y:S01]  /*0110*/  SHF.R.S32.HI R3, RZ, 0x7, R3 ;  /* 0x00000007ff037819 */ /* 0x000fe20000011403 */
[C---:B------:R-:W-:Y:S02]  /*0120*/  IMAD R218, R252.reuse, 0x2e, RZ ;  /* 0x0000002efcda7824 */ /* 0x040fe400078e02ff */
[C---:B------:R-:W-:Y:S02]  /*0130*/  IMAD R226, R252.reuse, 0x32, RZ ;  /* 0x00000032fce27824 */ /* 0x040fe400078e02ff */
[----:B------:R-:W-:Y:S01]  /*0140*/  IMAD.SHL.U32 R4, R3, 0x8, RZ ;  /* 0x0000000803047824 */ /* 0x000fe200078e00ff */
[----:B-1----:R-:W-:Y:S01]  /*0150*/  IABS R8, R5 ;  /* 0x0000000500087213 */ /* 0x002fe20000000000 */
[----:B------:R-:W-:-:S03]  /*0160*/  IMAD R234, R252, 0x36, RZ ;  /* 0x00000036fcea7824 */ /* 0x000fc600078e02ff */
[-C--:B------:R-:W-:Y:S01]  /*0170*/  IABS R7, R4.reuse ;  /* 0x0000000400077213 */ /* 0x080fe20000000000 */
[C---:B------:R-:W-:Y:S01]  /*0180*/  IMAD R242, R252.reuse, 0x3a, RZ ;  /* 0x0000003afcf27824 */ /* 0x040fe200078e02ff */
[----:B------:R-:W-:Y:S01]  /*0190*/  IABS R10, R4 ;  /* 0x00000004000a7213 */ /* 0x000fe20000000000 */
[----:B------:R-:W-:Y:S01]  /*01a0*/  IMAD R250, R252, 0x3e, RZ ;  /* 0x0000003efcfa7824 */ /* 0x000fe200078e02ff */
[----:B------:R-:W1:Y:S01]  /*01b0*/  I2F.RP R0, R7 ;  /* 0x0000000700007306 */ /* 0x000e620000209400 */
[----:B--2---:R-:W-:-:S05]  /*01c0*/  LOP3.LUT R148, R74, 0x7f, RZ, 0xc0, !PT ;  /* 0x0000007f4a947812 */ /* 0x004fca00078ec0ff */
[----:B------:R-:W-:Y:S02]  /*01d0*/  IMAD.SHL.U32 R150, R148, 0x4, RZ ;  /* 0x0000000494967824 */ /* 0x000fe400078e00ff */
[----:B-1----:R-:W1:Y:S02]  /*01e0*/  MUFU.RCP R0, R0 ;  /* 0x0000000000007308 */ /* 0x002e640000001000 */
[----:B-1----:R-:W-:Y:S01]  /*01f0*/  IADD3 R2, R0, 0xffffffe, RZ ;  /* 0x0ffffffe00027810 */ /* 0x002fe20007ffe0ff */
[----:B------:R-:W-:Y:S01]  /*0200*/  IMAD.MOV R0, RZ, RZ, -R10 ;  /* 0x000000ffff007224 */ /* 0x000fe200078e0a0a */
[----:B------:R-:W-:-:S04]  /*0210*/  SHF.R.U32.HI R10, RZ, 0x6, R74 ;  /* 0x00000006ff0a7819 */ /* 0x000fc8000001164a */
[----:B------:R1:W2:Y:S01]  /*0220*/  F2I.FTZ.U32.TRUNC.NTZ R3, R2 ;  /* 0x0000000200037305 */ /* 0x0002a2000021f000 */
[----:B------:R-:W-:Y:S01]  /*0230*/  SGXT.U32 R10, R10, 0x1 ;  /* 0x000000010a0a781a */ /* 0x000fe20000000000 */
[----:B-1----:R-:W-:Y:S01]  /*0240*/  IMAD.MOV.U32 R2, RZ, RZ, RZ ;  /* 0x000000ffff027224 */ /* 0x002fe200078e00ff */
[----:B--2---:R-:W-:-:S05]  /*0250*/  IADD3 R6, RZ, -R3, RZ ;  /* 0x80000003ff067210 */ /* 0x004fca0007ffe0ff */
[----:B------:R-:W-:Y:S02]  /*0260*/  IMAD R9, R6, R7, RZ ;  /* 0x0000000706097224 */ /* 0x000fe400078e02ff */
[----:B------:R-:W-:Y:S02]  /*0270*/  IMAD.MOV.U32 R6, RZ, RZ, R8 ;  /* 0x000000ffff067224 */ /* 0x000fe400078e0008 */
[----:B------:R-:W-:-:S06]  /*0280*/  IMAD.HI.U32 R3, R3, R9, R2 ;  /* 0x0000000903037227 */ /* 0x000fcc00078e0002 */
[----:B------:R-:W-:-:S04]  /*0290*/  IMAD.HI.U32 R3, R3, R6, RZ ;  /* 0x0000000603037227 */ /* 0x000fc800078e00ff */
[----:B------:R-:W-:-:S05]  /*02a0*/  IMAD R0, R3, R0, R6 ;  /* 0x0000000003007224 */ /* 0x000fca00078e0206 */
[----:B------:R-:W-:-:S13]  /*02b0*/  ISETP.GT.U32.AND P1, PT, R7, R0, PT ;  /* 0x000000000700720c */ /* 0x000fda0003f24070 */
[-C--:B------:R-:W-:Y:S02]  /*02c0*/  @!P1 IADD3 R0, R0, -R7.reuse, RZ ;  /* 0x8000000700009210 */ /* 0x080fe40007ffe0ff */
[----:B------:R-:W-:Y:S02]  /*02d0*/  @!P1 IADD3 R3, R3, 0x1, RZ ;  /* 0x0000000103039810 */ /* 0x000fe40007ffe0ff */
[----:B------:R-:W-:Y:S02]  /*02e0*/  ISETP.GE.U32.AND P0, PT, R0, R7, PT ;  /* 0x000000070000720c */ /* 0x000fe40003f06070 */
[----:B------:R-:W-:Y:S02]  /*02f0*/  LOP3.LUT R0, R5, R4, RZ, 0x3c, !PT ;  /* 0x0000000405007212 */ /* 0x000fe400078e3cff */
[----:B------:R-:W-:Y:S02]  /*0300*/  ISETP.NE.AND P1, PT, R4, RZ, PT ;  /* 0x000000ff0400720c */ /* 0x000fe40003f25270 */
[----:B------:R-:W-:Y:S01]  /*0310*/  ISETP.GE.AND P2, PT, R0, RZ, PT ;  /* 0x000000ff0000720c */ /* 0x000fe20003f46270 */
[----:B------:R-:W-:-:S05]  /*0320*/  IMAD.MOV.U32 R0, RZ, RZ, c[0x0][0x178] ;  /* 0x00005e00ff007624 */ /* 0x000fca00078e00ff */
[----:B------:R-:W-:Y:S02]  /*0330*/  IADD3 R0, R0, 0x1ff, RZ ;  /* 0x000001ff00007810 */ /* 0x000fe40007ffe0ff */
[----:B------:R-:W-:-:S05]  /*0340*/  @P0 IADD3 R3, R3, 0x1, RZ ;  /* 0x0000000103030810 */ /* 0x000fca0007ffe0ff */
[----:B------:R-:W-:Y:S01]  /*0350*/  IMAD.MOV.U32 R2, RZ, RZ, R3 ;  /* 0x000000ffff027224 */ /* 0x000fe200078e0003 */
[----:B------:R-:W-:-:S03]  /*0360*/  SHF.R.S32.HI R3, RZ, 0x1f, R0 ;  /* 0x0000001fff037819 */ /* 0x000fc60000011400 */
[----:B------:R-:W-:Y:S01]  /*0370*/  @!P2 IMAD.MOV R2, RZ, RZ, -R2 ;  /* 0x000000ffff02a224 */ /* 0x000fe200078e0a02 */
[----:B------:R-:W-:Y:S02]  /*0380*/  @!P1 LOP3.LUT R2, RZ, R4, RZ, 0x33, !PT ;  /* 0x00000004ff029212 */ /* 0x000fe400078e33ff */
[----:B------:R-:W-:Y:S02]  /*0390*/  LEA.HI R3, R3, R0, RZ, 0x9 ;  /* 0x0000000003037211 */ /* 0x000fe400078f48ff */
[----:B------:R-:W-:Y:S01]  /*03a0*/  SHF.L.U32 R12, R2, 0x3, RZ ;  /* 0x00000003020c7819 */ /* 0x000fe200000006ff */
[----:B------:R-:W-:-:S03]  /*03b0*/  IMAD.MOV R2, RZ, RZ, -R2 ;  /* 0x000000ffff027224 */ /* 0x000fc600078e0a02 */
[----:B------:R-:W-:Y:S01]  /*03c0*/  LEA.HI.SX32 R3, R3, -R12, 0x17 ;  /* 0x8000000c03037211 */ /* 0x000fe200078fbaff */
[----:B------:R-:W-:Y:S02]  /*03d0*/  IMAD R15, R4, R2, R5 ;  /* 0x00000002040f7224 */ /* 0x000fe400078e0205 */
[----:B------:R-:W-:Y:S01]  /*03e0*/  IMAD.MOV.U32 R2, RZ, RZ, RZ ;  /* 0x000000ffff027224 */ /* 0x000fe200078e00ff */
[----:B------:R-:W-:Y:S02]  /*03f0*/  IMNMX R14, R3, 0x8, PT ;  /* 0x00000008030e7817 */ /* 0x000fe40003800200 */
[----:B------:R-:W-:Y:S02]  /*0400*/  IABS R4, R15 ;  /* 0x0000000f00047213 */ /* 0x000fe40000000000 */
[----:B------:R-:W-:-:S04]  /*0410*/  IABS R7, R14 ;  /* 0x0000000e00077213 */ /* 0x000fc80000000000 */
[----:B------:R-:W1:Y:S08]  /*0420*/  I2F.RP R0, R7 ;  /* 0x0000000700007306 */ /* 0x000e700000209400 */
[----:B-1----:R-:W1:Y:S02]  /*0430*/  MUFU.RCP R0, R0 ;  /* 0x0000000000007308 */ /* 0x002e640000001000 */
[----:B-1----:R-:W-:-:S02]  /*0440*/  IADD3 R3, R0, 0xffffffe, RZ ;  /* 0x0ffffffe00037810 */ /* 0x002fc40007ffe0ff */
[----:B------:R-:W-:-:S04]  /*0450*/  IABS R0, c[0x0][0x17c] ;  /* 0x00005f0000007a13 */ /* 0x000fc80000000000 */
[----:B------:R-:W1:Y:S02]  /*0460*/  F2I.FTZ.U32.TRUNC.NTZ R3, R3 ;  /* 0x0000000300037305 */ /* 0x000e64000021f000 */
[----:B-1----:R-:W-:-:S04]  /*0470*/  IMAD.MOV R6, RZ, RZ, -R3 ;  /* 0x000000ffff067224 */ /* 0x002fc800078e0a03 */
[----:B------:R-:W-:Y:S01]  /*0480*/  IMAD R5, R6, R7, RZ ;  /* 0x0000000706057224 */ /* 0x000fe200078e02ff */
[----:B------:R-:W-:-:S03]  /*0490*/  IABS R6, R14 ;  /* 0x0000000e00067213 */ /* 0x000fc60000000000 */
[----:B------:R-:W-:Y:S01]  /*04a0*/  IMAD.HI.U32 R2, R3, R5, R2 ;  /* 0x0000000503027227 */ /* 0x000fe200078e0002 */
[----:B------:R-:W-:Y:S02]  /*04b0*/  IADD3 R5, RZ, -R6, RZ ;  /* 0x80000006ff057210 */ /* 0x000fe40007ffe0ff */
[----:B------:R-:W1:Y:S03]  /*04c0*/  I2F.RP R6, R0 ;  /* 0x0000000000067306 */ /* 0x000e660000209400 */
[----:B------:R-:W-:-:S04]  /*04d0*/  IMAD.HI.U32 R3, R2, R4, RZ ;  /* 0x0000000402037227 */ /* 0x000fc800078e00ff */
[----:B------:R-:W-:Y:S01]  /*04e0*/  IMAD R2, R3, R5, R4 ;  /* 0x0000000503027224 */ /* 0x000fe200078e0204 */
[----:B------:R-:W-:-:S04]  /*04f0*/  IABS R4, c[0x0][0x178] ;  /* 0x00005e0000047a13 */ /* 0x000fc80000000000 */
[----:B------:R-:W-:Y:S01]  /*0500*/  ISETP.GT.U32.AND P1, PT, R7, R2, PT ;  /* 0x000000020700720c */ /* 0x000fe20003f24070 */
[----:B-1----:R-:W1:-:S12]  /*0510*/  MUFU.RCP R6, R6 ;  /* 0x0000000600067308 */ /* 0x002e580000001000 */
[----:B------:R-:W-:Y:S01]  /*0520*/  @!P1 IMAD.IADD R2, R2, 0x1, -R7 ;  /* 0x0000000102029824 */ /* 0x000fe200078e0a07 */
[----:B------:R-:W-:Y:S02]  /*0530*/  @!P1 IADD3 R3, R3, 0x1, RZ ;  /* 0x0000000103039810 */ /* 0x000fe40007ffe0ff */
[----:B------:R-:W-:Y:S02]  /*0540*/  ISETP.NE.AND P1, PT, R14, RZ, PT ;  /* 0x000000ff0e00720c */ /* 0x000fe40003f25270 */
[----:B------:R-:W-:Y:S01]  /*0550*/  ISETP.GE.U32.AND P0, PT, R2, R7, PT ;  /* 0x000000070200720c */ /* 0x000fe20003f06070 */
[----:B------:R-:W-:Y:S01]  /*0560*/  IMAD.MOV.U32 R2, RZ, RZ, R4 ;  /* 0x000000ffff027224 */ /* 0x000fe200078e0004 */
[----:B------:R-:W-:Y:S02]  /*0570*/  LOP3.LUT R4, R15, R14, RZ, 0x3c, !PT ;  /* 0x0000000e0f047212 */ /* 0x000fe400078e3cff */
[----:B-1----:R-:W-:Y:S01]  /*0580*/  IADD3 R8, R6, 0xffffffe, RZ ;  /* 0x0ffffffe06087810 */ /* 0x002fe20007ffe0ff */
[----:B------:R-:W1:Y:S01]  /*0590*/  I2F.RP R5, R2 ;  /* 0x0000000200057306 */ /* 0x000e620000209400 */
[----:B------:R-:W-:-:S07]  /*05a0*/  ISETP.GE.AND P2, PT, R4, RZ, PT ;  /* 0x000000ff0400720c */ /* 0x000fce0003f46270 */
[----:B------:R-:W-:Y:S01]  /*05b0*/  @P0 IADD3 R3, R3, 0x1, RZ ;  /* 0x0000000103030810 */ /* 0x000fe20007ffe0ff */
[----:B------:R2:W3:Y:S04]  /*05c0*/  F2I.FTZ.U32.TRUNC.NTZ R9, R8 ;  /* 0x0000000800097305 */ /* 0x0004e8000021f000 */
[----:B------:R-:W-:-:S04]  /*05d0*/  IMAD.MOV.U32 R13, RZ, RZ, R3 ;  /* 0x000000ffff0d7224 */ /* 0x000fc800078e0003 */
[----:B-1----:R-:W1:Y:S01]  /*05e0*/  MUFU.RCP R5, R5 ;  /* 0x0000000500057308 */ /* 0x002e620000001000 */
[----:B------:R-:W-:Y:S01]  /*05f0*/  @!P2 IADD3 R13, -R13, RZ, RZ ;  /* 0x000000ff0d0da210 */ /* 0x000fe20007ffe1ff */
[----:B--2---:R-:W-:Y:S01]  /*0600*/  IMAD.MOV.U32 R8, RZ, RZ, RZ ;  /* 0x000000ffff087224 */ /* 0x004fe200078e00ff */
[----:B------:R-:W-:-:S05]  /*0610*/  @!P1 LOP3.LUT R13, RZ, R14, RZ, 0x33, !PT ;  /* 0x0000000eff0d9212 */ /* 0x000fca00078e33ff */
[----:B------:R-:W-:Y:S02]  /*0620*/  IMAD.SHL.U32 R11, R13, 0x80, RZ ;  /* 0x000000800d0b7824 */ /* 0x000fe400078e00ff */
[----:B---3--:R-:W-:Y:S02]  /*0630*/  IMAD.MOV R3, RZ, RZ, -R9 ;  /* 0x000000ffff037224 */ /* 0x008fe400078e0a09 */
[----:B------:R-:W-:Y:S01]  /*0640*/  IMAD.MOV R13, RZ, RZ, -R13 ;  /* 0x000000ffff0d7224 */ /* 0x000fe200078e0a0d */
[----:B------:R-:W-:Y:S01]  /*0650*/  LOP3.LUT R10, R11, R10, RZ, 0xfc, !PT ;  /* 0x0000000a0b0a7212 */ /* 0x000fe200078efcff */
[----:B------:R-:W-:Y:S01]  /*0660*/  IMAD R3, R3, R0, RZ ;  /* 0x0000000003037224 */ /* 0x000fe200078e02ff */
[----:B------:R2:W-:Y:S01]  /*0670*/  STL [R1+0x918], R11 ;  /* 0x0009180b01007387 */ /* 0x0005e20000100800 */
[----:B-1----:R-:W-:Y:S01]  /*0680*/  IADD3 R6, R5, 0xffffffe, RZ ;  /* 0x0ffffffe05067810 */ /* 0x002fe20007ffe0ff */
[----:B------:R-:W-:Y:S01]  /*0690*/  IMAD R13, R14, R13, R15 ;  /* 0x0000000d0e0d7224 */ /* 0x000fe200078e020f */
[C---:B------:R-:W-:Y:S01]  /*06a0*/  LOP3.LUT R17, R10.reuse, 0x7e, RZ, 0xfc, !PT ;  /* 0x0000007e0a117812 */ /* 0x040fe200078efcff */
[----:B------:R-:W-:Y:S01]  /*06b0*/  IMAD.HI.U32 R8, R9, R3, R8 ;  /* 0x0000000309087227 */ /* 0x000fe200078e0008 */
[----:B------:R-:W-:Y:S01]  /*06c0*/  IABS R5, R10 ;  /* 0x0000000a00057213 */ /* 0x000fe20000000000 */
[----:B------:R1:W3:Y:S01]  /*06d0*/  F2I.FTZ.U32.TRUNC.NTZ R7, R6 ;  /* 0x0000000600077305 */ /* 0x0002e2000021f000 */
[----:B------:R-:W-:-:S02]  /*06e0*/  LOP3.LUT R16, R10, 0x2, RZ, 0xfc, !PT ;  /* 0x000000020a107812 */ /* 0x000fc400078efcff */
[----:B------:R-:W-:Y:S01]  /*06f0*/  LOP3.LUT R18, R10, 0x4, RZ, 0xfc, !PT ;  /* 0x000000040a127812 */ /* 0x000fe200078efcff */
[----:B------:R-:W-:Y:S01]  /*0700*/  IMAD.HI.U32 R3, R8, R5, RZ ;  /* 0x0000000508037227 */ /* 0x000fe200078e00ff */
[----:B--2---:R-:W-:Y:S02]  /*0710*/  IABS R11, R17 ;  /* 0x00000011000b7213 */ /* 0x004fe40000000000 */
[----:B------:R-:W-:Y:S01]  /*0720*/  IABS R14, R18 ;  /* 0x00000012000e7213 */ /* 0x000fe20000000000 */
[----:B------:R-:W-:Y:S01]  /*0730*/  IMAD.MOV R3, RZ, RZ, -R3 ;  /* 0x000000ffff037224 */ /* 0x000fe200078e0a03 */
[----:B------:R-:W-:Y:S01]  /*0740*/  LOP3.LUT R19, R10, 0x6, RZ, 0xfc, !PT ;  /* 0x000000060a137812 */ /* 0x000fe200078efcff */
[----:B------:R-:W-:Y:S01]  /*0750*/  IMAD.HI.U32 R4, R8, R11, RZ ;  /* 0x0000000b08047227 */ /* 0x000fe200078e00ff */
[----:B------:R-:W-:Y:S02]  /*0760*/  IADD3 R13, R12, R13, RZ ;  /* 0x0000000d0c0d7210 */ /* 0x000fe40007ffe0ff */
[----:B------:R-:W-:Y:S01]  /*0770*/  IABS R15, R19 ;  /* 0x00000013000f7213 */ /* 0x000fe20000000000 */
[----:B-1----:R-:W-:Y:S01]  /*0780*/  IMAD.MOV.U32 R6, RZ, RZ, RZ ;  /* 0x000000ffff067224 */ /* 0x002fe200078e00ff */
[----:B------:R-:W-:Y:S01]  /*0790*/  IADD3 R4, -R4, RZ, RZ ;  /* 0x000000ff04047210 */ /* 0x000fe20007ffe1ff */
[----:B---3--:R-:W-:Y:S01]  /*07a0*/  IMAD.MOV R9, RZ, RZ, -R7 ;  /* 0x000000ffff097224 */ /* 0x008fe200078e0a07 */
[----:B------:R-:W-:Y:S01]  /*07b0*/  ISETP.GE.AND P5, PT, R18, RZ, PT ;  /* 0x000000ff1200720c */ /* 0x000fe20003fa6270 */
[----:B------:R-:W-:Y:S01]  /*07c0*/  IMAD R68, R13, 0x200, R148 ;  /* 0x000002000d447824 */ /* 0x000fe200078e0294 */
[----:B------:R-:W-:Y:S01]  /*07d0*/  ISETP.GE.AND P4, PT, R19, RZ, PT ;  /* 0x000000ff1300720c */ /* 0x000fe20003f86270 */
[----:B------:R-:W-:Y:S01]  /*07e0*/  IMAD R11, R0, R4, R11 ;  /* 0x00000004000b7224 */ /* 0x000fe200078e020b */
[----:B------:R-:W-:Y:S01]  /*07f0*/  LOP3.LUT R18, R10, 0xe, RZ, 0xfc, !PT ;  /* 0x0000000e0a127812 */ /* 0x000fe200078efcff */
[----:B------:R-:W-:Y:S01]  /*0800*/  IMAD R4, R0, R3, R5 ;  /* 0x0000000300047224 */ /* 0x000fe200078e0205 */
[----:B------:R-:W-:Y:S01]  /*0810*/  IABS R3, R16 ;  /* 0x0000001000037213 */ /* 0x000fe20000000000 */
[----:B------:R1:W-:Y:S01]  /*0820*/  STL [R1+0x91c], R68 ;  /* 0x00091c4401007387 */ /* 0x0003e20000100800 */
[----:B------:R-:W-:-:S02]  /*0830*/  MOV R5, R9 ;  /* 0x0000000900057202 */ /* 0x000fc40000000f00 */
[C---:B------:R-:W-:Y:S01]  /*0840*/  ISETP.GT.U32.AND P0, PT, R0.reuse, R4, PT ;  /* 0x000000040000720c */ /* 0x040fe20003f04070 */
[----:B------:R-:W-:Y:S01]  /*0850*/  IMAD.MOV.U32 R9, RZ, RZ, R3 ;  /* 0x000000ffff097224 */ /* 0x000fe200078e0003 */
[----:B------:R-:W-:Y:S01]  /*0860*/  ISETP.GT.U32.AND P1, PT, R0, R11, PT ;  /* 0x0000000b0000720c */ /* 0x000fe20003f24070 */
[----:B------:R-:W-:Y:S01]  /*0870*/  IMAD R5, R5, R2, RZ ;  /* 0x0000000205057224 */ /* 0x000fe200078e02ff */
[----:B------:R-:W-:Y:S01]  /*0880*/  LOP3.LUT R20, R10, 0x10, RZ, 0xfc, !PT ;  /* 0x000000100a147812 */ /* 0x000fe200078efcff */
[----:B------:R-:W-:Y:S01]  /*0890*/  IMAD.HI.U32 R3, R8, R9, RZ ;  /* 0x0000000908037227 */ /* 0x000fe200078e00ff */
[----:B------:R-:W-:Y:S02]  /*08a0*/  LOP3.LUT R22, R10, 0x12, RZ, 0xfc, !PT ;  /* 0x000000120a167812 */ /* 0x000fe400078efcff */
[----:B------:R-:W-:Y:S01]  /*08b0*/  IABS R19, R20 ;  /* 0x0000001400137213 */ /* 0x000fe20000000000 */
[----:B------:R-:W-:Y:S01]  /*08c0*/  IMAD.HI.U32 R6, R7, R5, R6 ;  /* 0x0000000507067227 */ /* 0x000fe200078e0006 */
[----:B------:R-:W-:-:S02]  /*08d0*/  IABS R21, R22 ;  /* 0x0000001600157213 */ /* 0x000fc40000000000 */
[C---:B------:R-:W-:Y:S01]  /*08e0*/  LOP3.LUT R26, R10.reuse, 0x16, RZ, 0xfc, !PT ;  /* 0x000000160a1a7812 */ /* 0x040fe200078efcff */
[----:B------:R-:W-:Y:S01]  /*08f0*/  IMAD.MOV.U32 R7, RZ, RZ, R14 ;  /* 0x000000ffff077224 */ /* 0x000fe200078e000e */
[----:B------:R-:W-:Y:S01]  /*0900*/  LOP3.LUT R14, R10, 0x8, RZ, 0xfc, !PT ;  /* 0x000000080a0e7812 */ /* 0x000fe200078efcff */
[--C-:B------:R-:W-:Y:S01]  /*0910*/  @!P0 IMAD.IADD R4, R4, 0x1, -R0.reuse ;  /* 0x0000000104048824 */ /* 0x100fe200078e0a00 */
[----:B------:R-:W-:Y:S01]  /*0920*/  ISETP.GE.AND P0, PT, R17, RZ, PT ;  /* 0x000000ff1100720c */ /* 0x000fe20003f06270 */
[----:B------:R-:W-:Y:S01]  /*0930*/  IMAD.MOV R5, RZ, RZ, -R3 ;  /* 0x000000ffff057224 */ /* 0x000fe200078e0a03 */
[----:B------:R-:W-:Y:S01]  /*0940*/  IABS R12, R14 ;  /* 0x0000000e000c7213 */ /* 0x000fe20000000000 */
[----:B------:R-:W-:Y:S01]  /*0950*/  IMAD.HI.U32 R3, R8, R7, RZ ;  /* 0x0000000708037227 */ /* 0x000fe200078e00ff */
[----:B------:R-:W-:Y:S02]  /*0960*/  ISETP.GT.U32.AND P6, PT, R0, R4, PT ;  /* 0x000000040000720c */ /* 0x000fe40003fc4070 */
[----:B------:R-:W-:Y:S01]  /*0970*/  LOP3.LUT R24, R10, 0x14, RZ, 0xfc, !PT ;  /* 0x000000140a187812 */ /* 0x000fe200078efcff */
[----:B------:R-:W-:Y:S01]  /*0980*/  IMAD R5, R0, R5, R9 ;  /* 0x0000000500057224 */ /* 0x000fe200078e0209 */
[----:B------:R-:W-:Y:S01]  /*0990*/  IADD3 R9, -R3, RZ, RZ ;  /* 0x000000ff03097210 */ /* 0x000fe20007ffe1ff */
[----:B------:R-:W-:Y:S01]  /*09a0*/  @!P1 IMAD.IADD R11, R11, 0x1, -R0 ;  /* 0x000000010b0b9824 */ /* 0x000fe200078e0a00 */
[----:B------:R-:W-:Y:S01]  /*09b0*/  ISETP.GE.AND P1, PT, R16, RZ, PT ;  /* 0x000000ff1000720c */ /* 0x000fe20003f26270 */
[----:B------:R-:W-:Y:S01]  /*09c0*/  IMAD.HI.U32 R3, R8, R15, RZ ;  /* 0x0000000f08037227 */ /* 0x000fe200078e00ff */
[----:B------:R-:W-:-:S02]  /*09d0*/  ISETP.GT.U32.AND P2, PT, R0, R5, PT ;  /* 0x000000050000720c */ /* 0x000fc40003f44070 */
[C---:B------:R-:W-:Y:S01]  /*09e0*/  ISETP.GT.U32.AND P3, PT, R0.reuse, R11, PT ;  /* 0x0000000b0000720c */ /* 0x040fe20003f64070 */
[----:B------:R-:W-:Y:S01]  /*09f0*/  IMAD R7, R0, R9, R7 ;  /* 0x0000000900077224 */ /* 0x000fe200078e0207 */
[----:B------:R-:W-:Y:S01]  /*0a00*/  IABS R16, R18 ;  /* 0x0000001200107213 */ /* 0x000fe20000000000 */
[----:B------:R-:W-:Y:S01]  /*0a10*/  @!P6 IMAD.IADD R4, R4, 0x1, -R0 ;  /* 0x000000010404e824 */ /* 0x000fe200078e0a00 */
[----:B------:R-:W-:Y:S01]  /*0a20*/  IABS R23, R24 ;  /* 0x0000001800177213 */ /* 0x000fe20000000000 */
[----:B------:R-:W-:Y:S01]  /*0a30*/  IMAD.MOV R3, RZ, RZ, -R3 ;  /* 0x000000ffff037224 */ /* 0x000fe200078e0a03 */
[----:B------:R-:W-:Y:S02]  /*0a40*/  ISETP.GT.U32.AND P6, PT, R0, R7, PT ;  /* 0x000000070000720c */ /* 0x000fe40003fc4070 */
[----:B------:R-:W-:Y:S01]  /*0a50*/  LOP3.LUT R28, R10, 0x1e, RZ, 0xfc, !PT ;  /* 0x0000001e0a1c7812 */ /* 0x000fe200078efcff */
[----:B------:R-:W-:Y:S01]  /*0a60*/  IMAD R9, R0, R3, R15 ;  /* 0x0000000300097224 */ /* 0x000fe200078e020f */
[C---:B------:R-:W-:Y:S01]  /*0a70*/  LOP3.LUT R30, R10.reuse, 0x20, RZ, 0xfc, !PT ;  /* 0x000000200a1e7812 */ /* 0x040fe200078efcff */
[----:B------:R-:W-:Y:S01]  /*0a80*/  IMAD.MOV.U32 R15, RZ, RZ, R12 ;  /* 0x000000ffff0f7224 */ /* 0x000fe200078e000c */
[----:B------:R-:W-:Y:S01]  /*0a90*/  @!P2 IADD3 R5, R5, -R0, RZ ;  /* 0x800000000505a210 */ /* 0x000fe20007ffe0ff */
[----:B------:R-:W-:Y:S01]  /*0aa0*/  @!P3 IMAD.IADD R11, R11, 0x1, -R0 ;  /* 0x000000010b0bb824 */ /* 0x000fe200078e0a00 */
[----:B------:R-:W-:-:S02]  /*0ab0*/  ISETP.GE.AND P3, PT, R10, RZ, PT ;  /* 0x000000ff0a00720c */ /* 0x000fc40003f66270 */
[----:B------:R-:W-:Y:S01]  /*0ac0*/  ISETP.GT.U32.AND P2, PT, R0, R5, PT ;  /* 0x000000050000720c */ /* 0x000fe20003f44070 */
[----:B------:R-:W-:Y:S01]  /*0ad0*/  IMAD.MOV.U32 R3, RZ, RZ, R11 ;  /* 0x000000ffff037224 */ /* 0x000fe200078e000b */
[C---:B------:R-:W-:Y:S01]  /*0ae0*/  LOP3.LUT R12, R10.reuse, 0xa, RZ, 0xfc, !PT ;  /* 0x0000000a0a0c7812 */ /* 0x040fe200078efcff */
[--C-:B------:R-:W-:Y:S01]  /*0af0*/  @!P6 IMAD.IADD R7, R7, 0x1, -R0.reuse ;  /* 0x000000010707e824 */ /* 0x100fe200078e0a00 */
[----:B------:R-:W-:Y:S01]  /*0b00*/  LOP3.LUT R31, R10, 0x22, RZ, 0xfc, !PT ;  /* 0x000000220a1f7812 */ /* 0x000fe200078efcff */
[----:B------:R-:W-:Y:S01]  /*0b10*/  IMAD.HI.U32 R11, R8, R15, RZ ;  /* 0x0000000f080b7227 */ /* 0x000fe200078e00ff */
[----:B------:R-:W-:Y:S02]  /*0b20*/  IABS R17, R12 ;  /* 0x0000000c00117213 */ /* 0x000fe40000000000 */
[----:B------:R-:W-:Y:S01]  /*0b30*/  ISETP.GT.U32.AND P6, PT, R0, R7, PT ;  /* 0x000000070000720c */ /* 0x000fe20003fc4070 */
[----:B------:R-:W-:Y:S01]  /*0b40*/  @!P0 IMAD.MOV R3, RZ, RZ, -R3 ;  /* 0x000000ffff038224 */ /* 0x000fe200078e0a03 */
[----:B------:R-:W-:Y:S01]  /*0b50*/  ISETP.GE.AND P0, PT, R14, RZ, PT ;  /* 0x000000ff0e00720c */ /* 0x000fe20003f06270 */
[----:B------:R-:W-:Y:S01]  /*0b60*/  IMAD.MOV R11, RZ, RZ, -R11 ;  /* 0x000000ffff0b7224 */ /* 0x000fe200078e0a0b */
[----:B------:R-:W-:Y:S01]  /*0b70*/  @!P3 IADD3 R4, -R4, RZ, RZ ;  /* 0x000000ff0404b210 */ /* 0x000fe20007ffe1ff */
[----:B------:R-:W-:Y:S01]  /*0b80*/  @!P2 IMAD.IADD R5, R5, 0x1, -R0 ;  /* 0x000000010505a824 */ /* 0x000fe200078e0a00 */
[----:B------:R-:W-:Y:S01]  /*0b90*/  ISETP.GE.AND P2, PT, R12, RZ, PT ;  /* 0x000000ff0c00720c */ /* 0x000fe20003f46270 */
[----:B------:R-:W-:Y:S01]  /*0ba0*/  IMAD.HI.U32 R12, R8, R17, RZ ;  /* 0x00000011080c7227 */ /* 0x000fe200078e00ff */
[----:B------:R-:W-:-:S02]  /*0bb0*/  ISETP.GT.U32.AND P3, PT, R0, R9, PT ;  /* 0x000000090000720c */ /* 0x000fc40003f64070 */
[----:B------:R-:W-:Y:S01]  /*0bc0*/  LOP3.LUT R14, R10, 0xc, RZ, 0xfc, !PT ;  /* 0x0000000c0a0e7812 */ /* 0x000fe200078efcff */
[----:B------:R-:W-:Y:S01]  /*0bd0*/  IMAD.MOV R12, RZ, RZ, -R12 ;  /* 0x000000ffff0c7224 */ /* 0x000fe200078e0a0c */
[----:B------:R-:W-:Y:S01]  /*0be0*/  IABS R27, R30 ;  /* 0x0000001e001b7213 */ /* 0x000fe20000000000 */
[----:B------:R-:W-:Y:S01]  /*0bf0*/  @!P6 IMAD.IADD R7, R7, 0x1, -R0 ;  /* 0x000000010707e824 */ /* 0x000fe200078e0a00 */
[----:B------:R-:W-:Y:S01]  /*0c00*/  ISETP.GE.AND P6, PT, R14, RZ, PT ;  /* 0x000000ff0e00720c */ /* 0x000fe20003fc6270 */
[C---:B------:R-:W-:Y:S01]  /*0c10*/  IMAD R12, R0.reuse, R12, R17 ;  /* 0x0000000c000c7224 */ /* 0x040fe200078e0211 */
[----:B------:R-:W-:Y:S01]  /*0c20*/  MOV R17, R16 ;  /* 0x0000001000117202 */ /* 0x000fe20000000f00 */
[----:B------:R-:W-:Y:S01]  /*0c30*/  @!P5 IMAD.MOV R7, RZ, RZ, -R7 ;  /* 0x000000ffff07d224 */ /* 0x000fe200078e0a07 */
[----:B------:R-:W-:Y:S01]  /*0c40*/  IABS R29, R31 ;  /* 0x0000001f001d7213 */ /* 0x000fe20000000000 */
[C---:B------:R-:W-:Y:S01]  /*0c50*/  IMAD R11, R0.reuse, R11, R15 ;  /* 0x0000000b000b7224 */ /* 0x040fe200078e020f */
[----:B------:R-:W-:Y:S01]  /*0c60*/  ISETP.GT.U32.AND P5, PT, R0, R12, PT ;  /* 0x0000000c0000720c */ /* 0x000fe20003fa4070 */
[----:B------:R-:W-:Y:S01]  /*0c70*/  @!P1 IMAD.MOV R5, RZ, RZ, -R5 ;  /* 0x000000ffff059224 */ /* 0x000fe200078e0a05 */
[----:B------:R-:W-:Y:S01]  /*0c80*/  @!P3 IADD3 R9, R9, -R0, RZ ;  /* 0x800000000909b210 */ /* 0x000fe20007ffe0ff */
[----:B------:R-:W-:Y:S01]  /*0c90*/  IMAD.HI.U32 R16, R8, R19, RZ ;  /* 0x0000001308107227 */ /* 0x000fe200078e00ff */
[----:B------:R-:W-:-:S02]  /*0ca0*/  IABS R15, R14 ;  /* 0x0000000e000f7213 */ /* 0x000fc40000000000 */
[C---:B------:R-:W-:Y:S02]  /*0cb0*/  ISETP.GT.U32.AND P3, PT, R0.reuse, R9, PT ;  /* 0x000000090000720c */ /* 0x040fe40003f64070 */
[----:B------:R-:W-:Y:S01]  /*0cc0*/  ISETP.GT.U32.AND P1, PT, R0, R11, PT ;  /* 0x0000000b0000720c */ /* 0x000fe20003f24070 */
[----:B------:R-:W-:Y:S01]  /*0cd0*/  IMAD.HI.U32 R14, R8, R15, RZ ;  /* 0x0000000f080e7227 */ /* 0x000fe200078e00ff */
[----:B------:R-:W-:Y:S02]  /*0ce0*/  IADD3 R16, -R16, RZ, RZ ;  /* 0x000000ff10107210 */ /* 0x000fe40007ffe1ff */
[C---:B------:R-:W-:Y:S01]  /*0cf0*/  LOP3.LUT R32, R10.reuse, 0x24, RZ, 0xfc, !PT ;  /* 0x000000240a207812 */ /* 0x040fe200078efcff */
[----:B------:R-:W-:Y:S01]  /*0d00*/  IMAD.MOV R14, RZ, RZ, -R14 ;  /* 0x000000ffff0e7224 */ /* 0x000fe200078e0a0e */
[----:B------:R-:W-:Y:S01]  /*0d10*/  LOP3.LUT R34, R10, 0x28, RZ, 0xfc, !PT ;  /* 0x000000280a227812 */ /* 0x000fe200078efcff */
[--C-:B------:R-:W-:Y:S01]  /*0d20*/  @!P5 IMAD.IADD R12, R12, 0x1, -R0.reuse ;  /* 0x000000010c0cd824 */ /* 0x100fe200078e0a00 */
[----:B------:R-:W-:Y:S01]  /*0d30*/  LOP3.LUT R36, R10, 0x2e, RZ, 0xfc, !PT ;  /* 0x0000002e0a247812 */ /* 0x000fe200078efcff */
[----:B------:R-:W-:Y:S01]  /*0d40*/  IMAD R14, R0, R14, R15 ;  /* 0x0000000e000e7224 */ /* 0x000fe200078e020f */
[----:B------:R-:W-:Y:S01]  /*0d50*/  LOP3.LUT R38, R10, 0x30, RZ, 0xfc, !PT ;  /* 0x000000300a267812 */ /* 0x000fe200078efcff */
[----:B------:R-:W-:Y:S01]  /*0d60*/  @!P3 IMAD.IADD R9, R9, 0x1, -R0 ;  /* 0x000000010909b824 */ /* 0x000fe200078e0a00 */
[C---:B------:R-:W-:Y:S01]  /*0d70*/  ISETP.GT.U32.AND P5, PT, R0.reuse, R12, PT ;  /* 0x0000000c0000720c */ /* 0x040fe20003fa4070 */
[C---:B------:R-:W-:Y:S01]  /*0d80*/  IMAD R16, R0.reuse, R16, R19 ;  /* 0x0000001000107224 */ /* 0x040fe200078e0213 */
[----:B------:R-:W-:Y:S01]  /*0d90*/  @!P1 IADD3 R11, R11, -R0, RZ ;  /* 0x800000000b0b9210 */ /* 0x000fe20007ffe0ff */
[----:B------:R-:W-:Y:S01]  /*0da0*/  @!P4 IMAD.MOV R9, RZ, RZ, -R9 ;  /* 0x000000ffff09c224 */ /* 0x000fe200078e0a09 */
[----:B------:R-:W-:Y:S01]  /*0db0*/  ISETP.GT.U32.AND P4, PT, R0, R14, PT ;  /* 0x0000000e0000720c */ /* 0x000fe20003f84070 */
[----:B------:R-:W-:Y:S01]  /*0dc0*/  IMAD.HI.U32 R15, R8, R17, RZ ;  /* 0x00000011080f7227 */ /* 0x000fe200078e00ff */
[----:B------:R-:W-:-:S02]  /*0dd0*/  ISETP.GT.U32.AND P1, PT, R0, R11, PT ;  /* 0x0000000b0000720c */ /* 0x000fc40003f24070 */
[----:B------:R-:W-:Y:S01]  /*0de0*/  ISETP.GE.AND P3, PT, R18, RZ, PT ;  /* 0x000000ff1200720c */ /* 0x000fe20003f66270 */
[----:B------:R-:W-:Y:S01]  /*0df0*/  IMAD.MOV R15, RZ, RZ, -R15 ;  /* 0x000000ffff0f7224 */ /* 0x000fe200078e0a0f */
[----:B------:R-:W-:Y:S02]  /*0e00*/  IABS R18, R26 ;  /* 0x0000001a00127213 */ /* 0x000fe40000000000 */
[----:B------:R-:W-:Y:S01]  /*0e10*/  IABS R37, R36 ;  /* 0x0000002400257213 */ /* 0x000fe20000000000 */
[--C-:B------:R-:W-:Y:S01]  /*0e20*/  @!P5 IMAD.IADD R12, R12, 0x1, -R0.reuse ;  /* 0x000000010c0cd824 */ /* 0x100fe200078e0a00 */
[C---:B------:R-:W-:Y:S01]  /*0e30*/  ISETP.GT.U32.AND P5, PT, R0.reuse, R16, PT ;  /* 0x000000100000720c */ /* 0x040fe20003fa4070 */
[----:B------:R-:W-:Y:S01]  /*0e40*/  IMAD R15, R0, R15, R17 ;  /* 0x0000000f000f7224 */ /* 0x000fe200078e0211 */
[----:B------:R-:W-:Y:S01]  /*0e50*/  LOP3.LUT R39, R10, 0x32, RZ, 0xfc, !PT ;  /* 0x000000320a277812 */ /* 0x000fe200078efcff */
[----:B------:R-:W-:Y:S01]  /*0e60*/  @!P4 IMAD.IADD R14, R14, 0x1, -R0 ;  /* 0x000000010e0ec824 */ /* 0x000fe200078e0a00 */
[----:B------:R-:W-:Y:S01]  /*0e70*/  LOP3.LUT R42, R10, 0x3a, RZ, 0xfc, !PT ;  /* 0x0000003a0a2a7812 */ /* 0x000fe200078efcff */
[----:B------:R-:W-:Y:S01]  /*0e80*/  IMAD.HI.U32 R17, R8, R21, RZ ;  /* 0x0000001508117227 */ /* 0x000fe200078e00ff */
[----:B------:R-:W-:-:S02]  /*0e90*/  LOP3.LUT R40, R10, 0x38, RZ, 0xfc, !PT ;  /* 0x000000380a287812 */ /* 0x000fc400078efcff */
[C---:B------:R-:W-:Y:S01]  /*0ea0*/  ISETP.GT.U32.AND P4, PT, R0.reuse, R14, PT ;  /* 0x0000000e0000720c */ /* 0x040fe20003f84070 */
[----:B------:R-:W-:Y:S01]  /*0eb0*/  @!P1 IMAD.IADD R11, R11, 0x1, -R0 ;  /* 0x000000010b0b9824 */ /* 0x000fe200078e0a00 */
[----:B------:R-:W-:Y:S01]  /*0ec0*/  IADD3 R17, -R17, RZ, RZ ;  /* 0x000000ff11117210 */ /* 0x000fe20007ffe1ff */
[----:B------:R-:W-:Y:S01]  /*0ed0*/  @!P2 IMAD.MOV R12, RZ, RZ, -R12 ;  /* 0x000000ffff0ca224 */ /* 0x000fe200078e0a0c */
[----:B------:R-:W-:Y:S01]  /*0ee0*/  ISETP.GT.U32.AND P1, PT, R0, R15, PT ;  /* 0x0000000f0000720c */ /* 0x000fe20003f24070 */
[----:B------:R-:W-:Y:S01]  /*0ef0*/  @!P5 IMAD.IADD R16, R16, 0x1, -R0 ;  /* 0x000000011010d824 */ /* 0x000fe200078e0a00 */
[----:B------:R-:W-:Y:S01]  /*0f00*/  ISETP.GE.AND P2, PT, R22, RZ, PT ;  /* 0x000000ff1600720c */ /* 0x000fe20003f46270 */
[----:B------:R-:W-:Y:S01]  /*0f10*/  IMAD R17, R0, R17, R21 ;  /* 0x0000001100117224 */ /* 0x000fe200078e0215 */
[----:B------:R-:W-:Y:S01]  /*0f20*/  LOP3.LUT R22, R10, 0x1a, RZ, 0xfc, !PT ;  /* 0x0000001a0a167812 */ /* 0x000fe200078efcff */
[----:B------:R-:W-:Y:S01]  /*0f30*/  IMAD.MOV.U32 R21, RZ, RZ, R18 ;  /* 0x000000ffff157224 */ /* 0x000fe200078e0012 */
[----:B------:R-:W-:Y:S01]  /*0f40*/  ISETP.GT.U32.AND P5, PT, R0, R16, PT ;  /* 0x000000100000720c */ /* 0x000fe20003fa4070 */
[----:B------:R-:W-:Y:S01]  /*0f50*/  IMAD.HI.U32 R18, R8, R23, RZ ;  /* 0x0000001708127227 */ /* 0x000fe200078e00ff */
[----:B------:R-:W-:-:S02]  /*0f60*/  IABS R25, R22 ;  /* 0x0000001600197213 */ /* 0x000fc40000000000 */
[----:B------:R-:W-:Y:S01]  /*0f70*/  @!P4 IADD3 R14, R14, -R0, RZ ;  /* 0x800000000e0ec210 */ /* 0x000fe20007ffe0ff */
[----:B------:R-:W-:Y:S01]  /*0f80*/  IMAD.MOV R18, RZ, RZ, -R18 ;  /* 0x000000ffff127224 */ /* 0x000fe200078e0a12 */
[----:B------:R-:W-:Y:S01]  /*0f90*/  ISETP.GT.U32.AND P4, PT, R0, R17, PT ;  /* 0x000000110000720c */ /* 0x000fe20003f84070 */
[--C-:B------:R-:W-:Y:S01]  /*0fa0*/  @!P1 IMAD.IADD R15, R15, 0x1, -R0.reuse ;  /* 0x000000010f0f9824 */ /* 0x100fe200078e0a00 */
[----:B------:R-:W-:Y:S01]  /*0fb0*/  @!P6 IADD3 R14, -R14, RZ, RZ ;  /* 0x000000ff0e0ee210 */ /* 0x000fe20007ffe1ff */
[----:B------:R-:W-:Y:S01]  /*0fc0*/  IMAD R18, R0, R18, R23 ;  /* 0x0000001200127224 */ /* 0x000fe200078e0217 */
[----:B------:R-:W-:Y:S01]  /*0fd0*/  IABS R41, R42 ;  /* 0x0000002a00297213 */ /* 0x000fe20000000000 */
[----:B------:R-:W-:Y:S01]  /*0fe0*/  IMAD.HI.U32 R19, R8, R21, RZ ;  /* 0x0000001508137227 */ /* 0x000fe200078e00ff */
[----:B------:R-:W-:Y:S02]  /*0ff0*/  ISETP.GT.U32.AND P1, PT, R0, R15, PT ;  /* 0x0000000f0000720c */ /* 0x000fe40003f24070 */
[----:B------:R-:W-:Y:S01]  /*1000*/  LOP3.LUT R43, R10, 0x3c, RZ, 0xfc, !PT ;  /* 0x0000003c0a2b7812 */ /* 0x000fe200078efcff */
[--C-:B------:R-:W-:Y:S01]  /*1010*/  @!P5 IMAD.IADD R16, R16, 0x1, -R0.reuse ;  /* 0x000000011010d824 */ /* 0x100fe200078e0a00 */
[----:B------:R-:W-:Y:S01]  /*1020*/  ISETP.GT.U32.AND P5, PT, R0, R18, PT ;  /* 0x000000120000720c */ /* 0x000fe20003fa4070 */
[----:B------:R-:W-:Y:S01]  /*1030*/  IMAD.MOV R19, RZ, RZ, -R19 ;  /* 0x000000ffff137224 */ /* 0x000fe200078e0a13 */
[----:B------:R-:W-:Y:S01]  /*1040*/  LOP3.LUT R44, R10, 0x3e, RZ, 0xfc, !PT ;  /* 0x0000003e0a2c7812 */ /* 0x000fe200078efcff */
[----:B------:R-:W-:Y:S01]  /*1050*/  @!P0 IMAD.MOV R11, RZ, RZ, -R11 ;  /* 0x000000ffff0b8224 */ /* 0x000fe200078e0a0b */
[----:B------:R-:W-:Y:S01]  /*1060*/  ISETP.GE.AND P0, PT, R20, RZ, PT ;  /* 0x000000ff1400720c */ /* 0x000fe20003f06270 */
[----:B------:R-:W-:Y:S01]  /*1070*/  @!P4 IMAD.IADD R17, R17, 0x1, -R0 ;  /* 0x000000011111c824 */ /* 0x000fe200078e0a00 */
[----:B------:R-:W-:Y:S01]  /*1080*/  LOP3.LUT R20, R10, 0x18, RZ, 0xfc, !PT ;  /* 0x000000180a147812 */ /* 0x000fe200078efcff */
[----:B------:R-:W-:Y:S01]  /*1090*/  IMAD R19, R0, R19, R21 ;  /* 0x0000001300137224 */ /* 0x000fe200078e0215 */
[----:B------:R-:W-:Y:S01]  /*10a0*/  LOP3.LUT R46, R10, 0x44, RZ, 0xfc, !PT ;  /* 0x000000440a2e7812 */ /* 0x000fe200078efcff */
[----:B------:R-:W-:Y:S01]  /*10b0*/  IMAD.HI.U32 R21, R8, R25, RZ ;  /* 0x0000001908157227 */ /* 0x000fe200078e00ff */
[----:B------:R-:W-:-:S02]  /*10c0*/  ISETP.GT.U32.AND P4, PT, R0, R17, PT ;  /* 0x000000110000720c */ /* 0x000fc40003f84070 */
[----:B------:R-:W-:Y:S01]  /*10d0*/  ISETP.GT.U32.AND P6, PT, R0, R19, PT ;  /* 0x000000130000720c */ /* 0x000fe20003fc4070 */
[----:B------:R-:W-:Y:S01]  /*10e0*/  IMAD.MOV R21, RZ, RZ, -R21 ;  /* 0x000000ffff157224 */ /* 0x000fe200078e0a15 */
[----:B------:R-:W-:Y:S02]  /*10f0*/  @!P1 IADD3 R15, R15, -R0, RZ ;  /* 0x800000000f0f9210 */ /* 0x000fe40007ffe0ff */
[----:B------:R-:W-:Y:S01]  /*1100*/  IABS R23, R20 ;  /* 0x0000001400177213 */ /* 0x000fe20000000000 */
[----:B------:R-:W-:Y:S01]  /*1110*/  @!P0 IMAD.MOV R16, RZ, RZ, -R16 ;  /* 0x000000ffff108224 */ /* 0x000fe200078e0a10 */
[----:B------:R-:W-:Y:S01]  /*1120*/  @!P5 IADD3 R18, R18, -R0, RZ ;  /* 0x800000001212d210 */ /* 0x000fe20007ffe0ff */
[----:B------:R-:W-:Y:S01]  /*1130*/  @!P3 IMAD.MOV R15, RZ, RZ, -R15 ;  /* 0x000000ffff0fb224 */ /* 0x000fe200078e0a0f */
[----:B------:R-:W-:Y:S01]  /*1140*/  ISETP.GE.AND P0, PT, R20, RZ, PT ;  /* 0x000000ff1400720c */ /* 0x000fe20003f06270 */
[----:B------:R-:W-:Y:S01]  /*1150*/  IMAD.HI.U32 R20, R8, R23, RZ ;  /* 0x0000001708147227 */ /* 0x000fe200078e00ff */
[----:B------:R-:W-:-:S02]  /*1160*/  ISETP.GT.U32.AND P5, PT, R0, R18, PT ;  /* 0x000000120000720c */ /* 0x000fc40003fa4070 */
[----:B------:R-:W-:Y:S01]  /*1170*/  ISETP.GE.AND P3, PT, R26, RZ, PT ;  /* 0x000000ff1a00720c */ /* 0x000fe20003f66270 */
[----:B------:R-:W-:Y:S01]  /*1180*/  @!P4 IMAD.IADD R17, R17, 0x1, -R0 ;  /* 0x000000011111c824 */ /* 0x000fe200078e0a00 */
[----:B------:R-:W-:Y:S01]  /*1190*/  LOP3.LUT R26, R10, 0x1c, RZ, 0xfc, !PT ;  /* 0x0000001c0a1a7812 */ /* 0x000fe200078efcff */
[----:B------:R-:W-:Y:S01]  /*11a0*/  IMAD.MOV R20, RZ, RZ, -R20 ;  /* 0x000000ffff147224 */ /* 0x000fe200078e0a14 */
[----:B------:R-:W-:Y:S01]  /*11b0*/  ISETP.GE.AND P4, PT, R22, RZ, PT ;  /* 0x000000ff1600720c */ /* 0x000fe20003f86270 */
[--C-:B------:R-:W-:Y:S01]  /*11c0*/  @!P6 IMAD.IADD R19, R19, 0x1, -R0.reuse ;  /* 0x000000011313e824 */ /* 0x100fe200078e0a00 */
[----:B------:R-:W-:Y:S01]  /*11d0*/  IABS R22, R26 ;  /* 0x0000001a00167213 */ /* 0x000fe20000000000 */
[----:B------:R-:W-:Y:S01]  /*11e0*/  IMAD R20, R0, R20, R23 ;  /* 0x0000001400147224 */ /* 0x000fe200078e0217 */
[----:B------:R-:W-:Y:S01]  /*11f0*/  ISETP.GE.AND P1, PT, R24, RZ, PT ;  /* 0x000000ff1800720c */ /* 0x000fe20003f26270 */
[C---:B------:R-:W-:Y:S01]  /*1200*/  IMAD R21, R0.reuse, R21, R25 ;  /* 0x0000001500157224 */ /* 0x040fe200078e0219 */
[----:B------:R-:W-:Y:S01]  /*1210*/  ISETP.GT.U32.AND P6, PT, R0, R19, PT ;  /* 0x000000130000720c */ /* 0x000fe20003fc4070 */
[----:B------:R-:W-:Y:S01]  /*1220*/  @!P5 IMAD.IADD R18, R18, 0x1, -R0 ;  /* 0x000000011212d824 */ /* 0x000fe200078e0a00 */
[----:B------:R-:W-:Y:S01]  /*1230*/  MOV R23, R22 ;  /* 0x0000001600177202 */ /* 0x000fe20000000f00 */
[----:B------:R-:W-:Y:S01]  /*1240*/  IMAD.HI.U32 R24, R8, R27, RZ ;  /* 0x0000001b08187227 */ /* 0x000fe200078e00ff */
[----:B------:R-:W-:-:S02]  /*1250*/  ISETP.GT.U32.AND P5, PT, R0, R20, PT ;  /* 0x000000140000720c */ /* 0x000fc40003fa4070 */
[----:B------:R-:W-:Y:S01]  /*1260*/  IABS R25, R28 ;  /* 0x0000001c00197213 */ /* 0x000fe20000000000 */
[----:B------:R-:W-:Y:S01]  /*1270*/  IMAD.HI.U32 R22, R8, R23, RZ ;  /* 0x0000001708167227 */ /* 0x000fe200078e00ff */
[----:B------:R-:W-:Y:S02]  /*1280*/  @!P2 IADD3 R17, -R17, RZ, RZ ;  /* 0x000000ff1111a210 */ /* 0x000fe40007ffe1ff */
[----:B------:R-:W-:Y:S01]  /*1290*/  IABS R47, R46 ;  /* 0x0000002e002f7213 */ /* 0x000fe20000000000 */
[----:B------:R-:W-:Y:S01]  /*12a0*/  IMAD.MOV R22, RZ, RZ, -R22 ;  /* 0x000000ffff167224 */ /* 0x000fe200078e0a16 */
[----:B------:R-:W-:Y:S01]  /*12b0*/  @!P1 IADD3 R18, -R18, RZ, RZ ;  /* 0x000000ff12129210 */ /* 0x000fe20007ffe1ff */
[----:B------:R-:W-:Y:S01]  /*12c0*/  @!P6 IMAD.IADD R19, R19, 0x1, -R0 ;  /* 0x000000011313e824 */ /* 0x000fe200078e0a00 */
[C---:B------:R-:W-:Y:S01]  /*12d0*/  ISETP.GT.U32.AND P6, PT, R0.reuse, R21, PT ;  /* 0x000000150000720c */ /* 0x040fe20003fc4070 */
[----:B------:R-:W-:Y:S01]  /*12e0*/  IMAD R22, R0, R22, R23 ;  /* 0x0000001600167224 */ /* 0x000fe200078e0217 */
[----:B------:R-:W-:Y:S01]  /*12f0*/  LOP3.LUT R48, R10, 0x46, RZ, 0xfc, !PT ;  /* 0x000000460a307812 */ /* 0x000fe200078efcff */
[----:B------:R-:W-:Y:S01]  /*1300*/  IMAD.HI.U32 R23, R8, R25, RZ ;  /* 0x0000001908177227 */ /* 0x000fe200078e00ff */
[----:B------:R-:W-:-:S02]  /*1310*/  @!P5 IADD3 R20, R20, -R0, RZ ;  /* 0x800000001414d210 */ /* 0x000fc40007ffe0ff */
[C---:B------:R-:W-:Y:S01]  /*1320*/  ISETP.GT.U32.AND P5, PT, R0.reuse, R22, PT ;  /* 0x000000160000720c */ /* 0x040fe20003fa4070 */
[----:B------:R-:W-:Y:S01]  /*1330*/  IMAD.MOV R23, RZ, RZ, -R23 ;  /* 0x000000ffff177224 */ /* 0x000fe200078e0a17 */
[----:B------:R-:W-:Y:S01]  /*1340*/  ISETP.GT.U32.AND P2, PT, R0, R20, PT ;  /* 0x000000140000720c */ /* 0x000fe20003f44070 */
[----:B------:R-:W-:Y:S01]  /*1350*/  IMAD.MOV R24, RZ, RZ, -R24 ;  /* 0x000000ffff187224 */ /* 0x000fe200078e0a18 */
[----:B------:R-:W-:Y:S01]  /*1360*/  LOP3.LUT R50, R10, 0x48, RZ, 0xfc, !PT ;  /* 0x000000480a327812 */ /* 0x000fe200078efcff */
[----:B------:R-:W-:Y:S01]  /*1370*/  IMAD R23, R0, R23, R25 ;  /* 0x0000001700177224 */ /* 0x000fe200078e0219 */
[----:B------:R-:W-:Y:S01]  /*1380*/  IABS R49, R48 ;  /* 0x0000003000317213 */ /* 0x000fe20000000000 */
[----:B------:R-:W-:Y:S01]  /*1390*/  @!P6 IMAD.IADD R21, R21, 0x1, -R0 ;  /* 0x000000011515e824 */ /* 0x000fe200078e0a00 */
[----:B------:R-:W-:Y:S01]  /*13a0*/  ISETP.GE.AND P6, PT, R26, RZ, PT ;  /* 0x000000ff1a00720c */ /* 0x000fe20003fc6270 */
[----:B------:R-:W-:Y:S01]  /*13b0*/  IMAD.HI.U32 R25, R8, R29, RZ ;  /* 0x0000001d08197227 */ /* 0x000fe200078e00ff */
[----:B------:R-:W-:-:S02]  /*13c0*/  IABS R26, R32 ;  /* 0x00000020001a7213 */ /* 0x000fc40000000000 */
[----:B------:R-:W-:Y:S01]  /*13d0*/  LOP3.LUT R51, R10, 0x4a, RZ, 0xfc, !PT ;  /* 0x0000004a0a337812 */ /* 0x000fe200078efcff */
[--C-:B------:R-:W-:Y:S01]  /*13e0*/  @!P5 IMAD.IADD R22, R22, 0x1, -R0.reuse ;  /* 0x000000011616d824 */ /* 0x100fe200078e0a00 */
[----:B------:R-:W-:Y:S01]  /*13f0*/  ISETP.GT.U32.AND P5, PT, R0, R21, PT ;  /* 0x000000150000720c */ /* 0x000fe20003fa4070 */
[----:B------:R-:W-:Y:S01]  /*1400*/  IMAD.MOV R25, RZ, RZ, -R25 ;  /* 0x000000ffff197224 */ /* 0x000fe200078e0a19 */
[----:B------:R-:W-:Y:S01]  /*1410*/  LOP3.LUT R52, R10, 0x4c, RZ, 0xfc, !PT ;  /* 0x0000004c0a347812 */ /* 0x000fe200078efcff */
[C---:B------:R-:W-:Y:S01]  /*1420*/  IMAD R24, R0.reuse, R24, R27 ;  /* 0x0000001800187224 */ /* 0x040fe200078e021b */
[C---:B------:R-:W-:Y:S01]  /*1430*/  ISETP.GT.U32.AND P1, PT, R0.reuse, R22, PT ;  /* 0x000000160000720c */ /* 0x040fe20003f24070 */
[----:B------:R-:W-:Y:S01]  /*1440*/  IMAD R25, R0, R25, R29 ;  /* 0x0000001900197224 */ /* 0x000fe200078e021d */
[----:B------:R-:W-:Y:S01]  /*1450*/  LOP3.LUT R54, R10, 0x50, RZ, 0xfc, !PT ;  /* 0x000000500a367812 */ /* 0x000fe200078efcff */
[----:B------:R-:W-:Y:S01]  /*1460*/  @!P3 IMAD.MOV R19, RZ, RZ, -R19 ;  /* 0x000000ffff13b224 */ /* 0x000fe200078e0a13 */
[----:B------:R-:W-:Y:S01]  /*1470*/  ISETP.GT.U32.AND P3, PT, R0, R24, PT ;  /* 0x000000180000720c */ /* 0x000fe20003f64070 */
[----:B------:R-:W-:Y:S01]  /*1480*/  @!P2 IMAD.IADD R20, R20, 0x1, -R0 ;  /* 0x000000011414a824 */ /* 0x000fe200078e0a00 */
[----:B------:R-:W-:Y:S01]  /*1490*/  ISETP.GT.U32.AND P2, PT, R0, R23, PT ;  /* 0x000000170000720c */ /* 0x000fe20003f44070 */
[----:B------:R-:W-:Y:S01]  /*14a0*/  IMAD.MOV.U32 R27, RZ, RZ, R26 ;  /* 0x000000ffff1b7224 */ /* 0x000fe200078e001a */
[----:B------:R-:W-:Y:S01]  /*14b0*/  LOP3.LUT R55, R10, 0x52, RZ, 0xfc, !PT ;  /* 0x000000520a377812 */ /* 0x000fe200078efcff */
[----:B------:R-:W-:Y:S01]  /*14c0*/  @!P5 IMAD.IADD R21, R21, 0x1, -R0 ;  /* 0x000000011515d824 */ /* 0x000fe200078e0a00 */
[----:B------:R-:W-:Y:S01]  /*14d0*/  ISETP.GT.U32.AND P5, PT, R0, R25, PT ;  /* 0x000000190000720c */ /* 0x000fe20003fa4070 */
[----:B------:R-:W-:Y:S01]  /*14e0*/  IMAD.HI.U32 R26, R8, R27, RZ ;  /* 0x0000001b081a7227 */ /* 0x000fe200078e00ff */
[----:B------:R-:W-:-:S02]  /*14f0*/  IABS R53, R55 ;  /* 0x0000003700357213 */ /* 0x000fc40000000000 */
[----:B------:R-:W-:Y:S01]  /*1500*/  LOP3.LUT R56, R10, 0x5a, RZ, 0xfc, !PT ;  /* 0x0000005a0a387812 */ /* 0x000fe200078efcff */
[--C-:B------:R-:W-:Y:S01]  /*1510*/  @!P1 IMAD.IADD R22, R22, 0x1, -R0.reuse ;  /* 0x0000000116169824 */ /* 0x100fe200078e0a00 */
[----:B------:R-:W-:Y:S01]  /*1520*/  ISETP.GE.AND P1, PT, R30, RZ, PT ;  /* 0x000000ff1e00720c */ /* 0x000fe20003f26270 */
[----:B------:R-:W-:Y:S01]  /*1530*/  @!P4 IMAD.MOV R21, RZ, RZ, -R21 ;  /* 0x000000ffff15c224 */ /* 0x000fe200078e0a15 */
[----:B------:R-:W-:Y:S01]  /*1540*/  LOP3.LUT R30, R10, 0x26, RZ, 0xfc, !PT ;  /* 0x000000260a1e7812 */ /* 0x000fe200078efcff */
[----:B------:R-:W-:Y:S01]  /*1550*/  @!P2 IMAD.IADD R23, R23, 0x1, -R0 ;  /* 0x000000011717a824 */ /* 0x000fe200078e0a00 */
[----:B------:R-:W-:Y:S01]  /*1560*/  IADD3 R26, -R26, RZ, RZ ;  /* 0x000000ff1a1a7210 */ /* 0x000fe20007ffe1ff */
[----:B------:R-:W-:Y:S01]  /*1570*/  @!P0 IMAD.MOV R20, RZ, RZ, -R20 ;  /* 0x000000ffff148224 */ /* 0x000fe200078e0a14 */
[----:B------:R-:W-:Y:S01]  /*1580*/  @!P3 IADD3 R24, R24, -R0, RZ ;  /* 0x800000001818b210 */ /* 0x000fe20007ffe0ff */
[----:B------:R-:W-:Y:S01]  /*1590*/  @!P5 IMAD.IADD R25, R25, 0x1, -R0 ;  /* 0x000000011919d824 */ /* 0x000fe200078e0a00 */
[----:B------:R-:W-:Y:S01]  /*15a0*/  IABS R29, R30 ;  /* 0x0000001e001d7213 */ /* 0x000fe20000000000 */
[----:B------:R-:W-:Y:S01]  /*15b0*/  IMAD R26, R0, R26, R27 ;  /* 0x0000001a001a7224 */ /* 0x000fe200078e021b */
[----:B------:R-:W-:Y:S01]  /*15c0*/  ISETP.GE.AND P2, PT, R31, RZ, PT ;  /* 0x000000ff1f00720c */ /* 0x000fe20003f46270 */
[----:B------:R-:W-:Y:S01]  /*15d0*/  @!P6 IMAD.MOV R22, RZ, RZ, -R22 ;  /* 0x000000ffff16e224 */ /* 0x000fe200078e0a16 */
[----:B------:R-:W-:Y:S01]  /*15e0*/  IABS R31, R34 ;  /* 0x00000022001f7213 */ /* 0x000fe20000000000 */
[----:B------:R-:W-:Y:S01]  /*15f0*/  IMAD.HI.U32 R27, R8, R29, RZ ;  /* 0x0000001d081b7227 */ /* 0x000fe200078e00ff */
[----:B------:R-:W-:-:S02]  /*1600*/  ISETP.GT.U32.AND P4, PT, R0, R24, PT ;  /* 0x000000180000720c */ /* 0x000fc40003f84070 */
[----:B------:R-:W-:Y:S02]  /*1610*/  ISETP.GT.U32.AND P5, PT, R0, R25, PT ;  /* 0x000000190000720c */ /* 0x000fe40003fa4070 */
[----:B------:R-:W-:Y:S01]  /*1620*/  ISETP.GE.AND P0, PT, R28, RZ, PT ;  /* 0x000000ff1c00720c */ /* 0x000fe20003f06270 */
[----:B------:R-:W-:Y:S01]  /*1630*/  IMAD.HI.U32 R28, R8, R31, RZ ;  /* 0x0000001f081c7227 */ /* 0x000fe200078e00ff */
[C---:B------:R-:W-:Y:S02]  /*1640*/  ISETP.GT.U32.AND P3, PT, R0.reuse, R23, PT ;  /* 0x000000170000720c */ /* 0x040fe40003f64070 */
[----:B------:R-:W-:Y:S01]  /*1650*/  IADD3 R27, -R27, RZ, RZ ;  /* 0x000000ff1b1b7210 */ /* 0x000fe20007ffe1ff */
[----:B------:R-:W-:Y:S01]  /*1660*/  IMAD.MOV R28, RZ, RZ, -R28 ;  /* 0x000000ffff1c7224 */ /* 0x000fe200078e0a1c */
[C---:B------:R-:W-:Y:S02]  /*1670*/  ISETP.GT.U32.AND P6, PT, R0.reuse, R26, PT ;  /* 0x0000001a0000720c */ /* 0x040fe40003fc4070 */
[----:B------:R-:W-:Y:S01]  /*1680*/  IABS R63, R56 ;  /* 0x00000038003f7213 */ /* 0x000fe20000000000 */
[----:B------:R-:W-:Y:S01]  /*1690*/  IMAD R27, R0, R27, R29 ;  /* 0x0000001b001b7224 */ /* 0x000fe200078e021d */
[----:B------:R-:W-:Y:S01]  /*16a0*/  LOP3.LUT R58, R10, 0x64, RZ, 0xfc, !PT ;  /* 0x000000640a3a7812 */ /* 0x000fe200078efcff */
[----:B------:R-:W-:Y:S01]  /*16b0*/  @!P4 IMAD.IADD R24, R24, 0x1, -R0 ;  /* 0x000000011818c824 */ /* 0x000fe200078e0a00 */
[----:B------:R-:W-:Y:S01]  /*16c0*/  @!P5 IADD3 R25, R25, -R0, RZ ;  /* 0x800000001919d210 */ /* 0x000fe20007ffe0ff */
[C---:B------:R-:W-:Y:S01]  /*16d0*/  IMAD R28, R0.reuse, R28, R31 ;  /* 0x0000001c001c7224 */ /* 0x040fe200078e021f */
[----:B------:R-:W-:Y:S01]  /*16e0*/  ISETP.GT.U32.AND P5, PT, R0, R27, PT ;  /* 0x0000001b0000720c */ /* 0x000fe20003fa4070 */
[----:B------:R-:W-:Y:S01]  /*16f0*/  @!P1 IMAD.MOV R24, RZ, RZ, -R24 ;  /* 0x000000ffff189224 */ /* 0x000fe200078e0a18 */
[----:B------:R-:W-:Y:S01]  /*1700*/  ISETP.GE.AND P4, PT, R30, RZ, PT ;  /* 0x000000ff1e00720c */ /* 0x000fe20003f86270 */
[--C-:B------:R-:W-:Y:S01]  /*1710*/  @!P3 IMAD.IADD R23, R23, 0x1, -R0.reuse ;  /* 0x000000011717b824 */ /* 0x100fe200078e0a00 */
[----:B------:R-:W-:Y:S01]  /*1720*/  ISETP.GT.U32.AND P1, PT, R0, R28, PT ;  /* 0x0000001c0000720c */ /* 0x000fe20003f24070 */
[----:B------:R-:W-:Y:S01]  /*1730*/  @!P6 IMAD.IADD R26, R26, 0x1, -R0 ;  /* 0x000000011a1ae824 */ /* 0x000fe200078e0a00 */
[----:B------:R-:W-:Y:S01]  /*1740*/  ISETP.GE.AND P3, PT, R32, RZ, PT ;  /* 0x000000ff2000720c */ /* 0x000fe20003f66270 */
[----:B------:R-:W-:Y:S01]  /*1750*/  IMAD.HI.U32 R31, R8, R37, RZ ;  /* 0x00000025081f7227 */ /* 0x000fe200078e00ff */
[----:B------:R-:W-:-:S02]  /*1760*/  LOP3.LUT R32, R10, 0x2a, RZ, 0xfc, !PT ;  /* 0x0000002a0a207812 */ /* 0x000fc400078efcff */
[----:B------:R-:W-:Y:S01]  /*1770*/  ISETP.GE.AND P6, PT, R34, RZ, PT ;  /* 0x000000ff2200720c */ /* 0x000fe20003fc6270 */
[----:B------:R-:W-:Y:S01]  /*1780*/  @!P2 IMAD.MOV R25, RZ, RZ, -R25 ;  /* 0x000000ffff19a224 */ /* 0x000fe200078e0a19 */
[----:B------:R-:W-:Y:S01]  /*1790*/  IABS R33, R32 ;  /* 0x0000002000217213 */ /* 0x000fe20000000000 */
[--C-:B------:R-:W-:Y:S01]  /*17a0*/  @!P5 IMAD.IADD R27, R27, 0x1, -R0.reuse ;  /* 0x000000011b1bd824 */ /* 0x100fe200078e0a00 */
[----:B------:R-:W-:Y:S02]  /*17b0*/  ISETP.GT.U32.AND P5, PT, R0, R26, PT ;  /* 0x0000001a0000720c */ /* 0x000fe40003fa4070 */
[----:B------:R-:W-:Y:S01]  /*17c0*/  IABS R30, R38 ;  /* 0x00000026001e7213 */ /* 0x000fe20000000000 */
[----:B------:R-:W-:Y:S01]  /*17d0*/  IMAD.HI.U32 R29, R8, R33, RZ ;  /* 0x00000021081d7227 */ /* 0x000fe200078e00ff */
[----:B------:R-:W-:Y:S02]  /*17e0*/  LOP3.LUT R34, R10, 0x2c, RZ, 0xfc, !PT ;  /* 0x0000002c0a227812 */ /* 0x000fe400078efcff */
[----:B------:R-:W-:Y:S01]  /*17f0*/  @!P0 IADD3 R23, -R23, RZ, RZ ;  /* 0x000000ff17178210 */ /* 0x000fe20007ffe1ff */
[----:B------:R-:W-:Y:S01]  /*1800*/  @!P1 IMAD.IADD R28, R28, 0x1, -R0 ;  /* 0x000000011c1c9824 */ /* 0x000fe200078e0a00 */
[----:B------:R-:W-:Y:S01]  /*1810*/  IABS R35, R34 ;  /* 0x0000002200237213 */ /* 0x000fe20000000000 */
[----:B------:R-:W-:Y:S01]  /*1820*/  IMAD.MOV R29, RZ, RZ, -R29 ;  /* 0x000000ffff1d7224 */ /* 0x000fe200078e0a1d */
[----:B------:R-:W-:-:S02]  /*1830*/  ISETP.GT.U32.AND P0, PT, R0, R27, PT ;  /* 0x0000001b0000720c */ /* 0x000fc40003f04070 */
[C---:B------:R-:W-:Y:S01]  /*1840*/  ISETP.GT.U32.AND P1, PT, R0.reuse, R28, PT ;  /* 0x0000001c0000720c */ /* 0x040fe20003f24070 */
[----:B------:R-:W-:Y:S01]  /*1850*/  IMAD R29, R0, R29, R33 ;  /* 0x0000001d001d7224 */ /* 0x000fe200078e0221 */
[----:B------:R-:W-:Y:S01]  /*1860*/  ISETP.GE.AND P2, PT, R32, RZ, PT ;  /* 0x000000ff2000720c */ /* 0x000fe20003f46270 */
[----:B------:R-:W-:Y:S01]  /*1870*/  IMAD.MOV.U32 R33, RZ, RZ, R30 ;  /* 0x000000ffff217224 */ /* 0x000fe200078e001e */
[----:B------:R-:W-:Y:S01]  /*1880*/  IADD3 R31, -R31, RZ, RZ ;  /* 0x000000ff1f1f7210 */ /* 0x000fe20007ffe1ff */
[----:B------:R-:W-:Y:S01]  /*1890*/  IMAD.HI.U32 R30, R8, R35, RZ ;  /* 0x00000023081e7227 */ /* 0x000fe200078e00ff */
[----:B------:R-:W-:Y:S02]  /*18a0*/  @!P5 IADD3 R26, R26, -R0, RZ ;  /* 0x800000001a1ad210 */ /* 0x000fe40007ffe0ff */
[----:B------:R-:W-:Y:S01]  /*18b0*/  ISETP.GT.U32.AND P5, PT, R0, R29, PT ;  /* 0x0000001d0000720c */ /* 0x000fe20003fa4070 */
[----:B------:R-:W-:Y:S01]  /*18c0*/  IMAD.HI.U32 R32, R8, R33, RZ ;  /* 0x0000002108207227 */ /* 0x000fe200078e00ff */
[----:B------:R-:W-:-:S02]  /*18d0*/  IABS R71, R58 ;  /* 0x0000003a00477213 */ /* 0x000fc40000000000 */
[----:B------:R-:W-:Y:S01]  /*18e0*/  LOP3.LUT R60, R10, 0x72, RZ, 0xfc, !PT ;  /* 0x000000720a3c7812 */ /* 0x000fe200078efcff */
[----:B------:R-:W-:Y:S01]  /*18f0*/  IMAD.MOV R32, RZ, RZ, -R32 ;  /* 0x000000ffff207224 */ /* 0x000fe200078e0a20 */
[----:B------:R-:W-:Y:S01]  /*1900*/  @!P1 IADD3 R28, R28, -R0, RZ ;  /* 0x800000001c1c9210 */ /* 0x000fe20007ffe0ff */
[----:B------:R-:W-:Y:S01]  /*1910*/  IMAD R31, R0, R31, R37 ;  /* 0x0000001f001f7224 */ /* 0x000fe200078e0225 */
[----:B------:R-:W-:Y:S01]  /*1920*/  IABS R87, R60 ;  /* 0x0000003c00577213 */ /* 0x000fe20000000000 */
[----:B------:R-:W-:Y:S01]  /*1930*/  IMAD.MOV R30, RZ, RZ, -R30 ;  /* 0x000000ffff1e7224 */ /* 0x000fe200078e0a1e */
[----:B------:R-:W-:Y:S01]  /*1940*/  LOP3.LUT R62, R10, 0x76, RZ, 0xfc, !PT ;  /* 0x000000760a3e7812 */ /* 0x000fe200078efcff */
[C---:B------:R-:W-:Y:S01]  /*1950*/  IMAD R32, R0.reuse, R32, R33 ;  /* 0x0000002000207224 */ /* 0x040fe200078e0221 */
[----:B------:R-:W-:Y:S01]  /*1960*/  ISETP.GT.U32.AND P1, PT, R0, R31, PT ;  /* 0x0000001f0000720c */ /* 0x000fe20003f24070 */
[----:B------:R-:W-:Y:S01]  /*1970*/  @!P0 IMAD.IADD R27, R27, 0x1, -R0 ;  /* 0x000000011b1b8824 */ /* 0x000fe200078e0a00 */
[----:B------:R-:W-:Y:S01]  /*1980*/  ISETP.GE.AND P0, PT, R34, RZ, PT ;  /* 0x000000ff2200720c */ /* 0x000fe20003f06270 */
[C---:B------:R-:W-:Y:S01]  /*1990*/  IMAD R30, R0.reuse, R30, R35 ;  /* 0x0000001e001e7224 */ /* 0x040fe200078e0223 */
[----:B------:R-:W-:Y:S01]  /*19a0*/  IABS R35, R39 ;  /* 0x0000002700237213 */ /* 0x000fe20000000000 */
[----:B------:R-:W-:Y:S01]  /*19b0*/  @!P6 IMAD.MOV R28, RZ, RZ, -R28 ;  /* 0x000000ffff1ce224 */ /* 0x000fe200078e0a1c */
[----:B------:R-:W-:Y:S01]  /*19c0*/  ISETP.GT.U32.AND P6, PT, R0, R32, PT ;  /* 0x000000200000720c */ /* 0x000fe20003fc4070 */
[----:B------:R-:W-:Y:S01]  /*19d0*/  @!P4 IMAD.MOV R27, RZ, RZ, -R27 ;  /* 0x000000ffff1bc224 */ /* 0x000fe200078e0a1b */
[----:B------:R-:W-:Y:S01]  /*19e0*/  ISETP.GE.AND P4, PT, R36, RZ, PT ;  /* 0x000000ff2400720c */ /* 0x000fe20003f86270 */
[----:B------:R-:W-:Y:S01]  /*19f0*/  IMAD.HI.U32 R33, R8, R35, RZ ;  /* 0x0000002308217227 */ /* 0x000fe200078e00ff */
[----:B------:R-:W-:-:S02]  /*1a00*/  LOP3.LUT R36, R10, 0x34, RZ, 0xfc, !PT ;  /* 0x000000340a247812 */ /* 0x000fc400078efcff */
[----:B------:R-:W-:Y:S01]  /*1a10*/  IABS R91, R62 ;  /* 0x0000003e005b7213 */ /* 0x000fe20000000000 */
[--C-:B------:R-:W-:Y:S01]  /*1a20*/  @!P5 IMAD.IADD R29, R29, 0x1, -R0.reuse ;  /* 0x000000011d1dd824 */ /* 0x100fe200078e0a00 */
[----:B------:R-:W-:Y:S01]  /*1a30*/  IABS R34, R36 ;  /* 0x0000002400227213 */ /* 0x000fe20000000000 */
[----:B------:R-:W-:Y:S01]  /*1a40*/  IMAD.MOV R33, RZ, RZ, -R33 ;  /* 0x000000ffff217224 */ /* 0x000fe200078e0a21 */
[----:B------:R-:W-:Y:S01]  /*1a50*/  LOP3.LUT R64, R10, 0x78, RZ, 0xfc, !PT ;  /* 0x000000780a407812 */ /* 0x000fe200078efcff */
[----:B------:R-:W-:Y:S01]  /*1a60*/  @!P1 IMAD.IADD R31, R31, 0x1, -R0 ;  /* 0x000000011f1f9824 */ /* 0x000fe200078e0a00 */
[C---:B------:R-:W-:Y:S01]  /*1a70*/  ISETP.GT.U32.AND P5, PT, R0.reuse, R29, PT ;  /* 0x0000001d0000720c */ /* 0x040fe20003fa4070 */
[----:B------:R-:W-:Y:S01]  /*1a80*/  IMAD R33, R0, R33, R35 ;  /* 0x0000002100217224 */ /* 0x000fe200078e0223 */
[----:B------:R-:W-:Y:S01]  /*1a90*/  @!P6 IADD3 R32, R32, -R0, RZ ;  /* 0x800000002020e210 */ /* 0x000fe20007ffe0ff */
[----:B------:R-:W-:Y:S01]  /*1aa0*/  @!P3 IMAD.MOV R26, RZ, RZ, -R26 ;  /* 0x000000ffff1ab224 */ /* 0x000fe200078e0a1a */
[C---:B------:R-:W-:Y:S01]  /*1ab0*/  ISETP.GT.U32.AND P3, PT, R0.reuse, R30, PT ;  /* 0x0000001e0000720c */ /* 0x040fe20003f64070 */
[----:B------:R-:W-:Y:S01]  /*1ac0*/  IMAD.MOV.U32 R35, RZ, RZ, R34 ;  /* 0x000000ffff237224 */ /* 0x000fe200078e0022 */
[----:B------:R-:W-:-:S02]  /*1ad0*/  ISETP.GT.U32.AND P6, PT, R0, R31, PT ;  /* 0x0000001f0000720c */ /* 0x000fc40003fc4070 */
[----:B------:R-:W-:Y:S01]  /*1ae0*/  IABS R93, R64 ;  /* 0x00000040005d7213 */ /* 0x000fe20000000000 */
[----:B------:R-:W-:Y:S01]  /*1af0*/  IMAD.HI.U32 R34, R8, R35, RZ ;  /* 0x0000002308227227 */ /* 0x000fe200078e00ff */
[----:B------:R-:W-:Y:S02]  /*1b00*/  LOP3.LUT R66, R10, 0x7a, RZ, 0xfc, !PT ;  /* 0x0000007a0a427812 */ /* 0x000fe400078efcff */
[----:B------:R-:W-:Y:S01]  /*1b10*/  IADD3 R76, R68, 0x80, RZ ;  /* 0x00000080444c7810 */ /* 0x000fe20007ffe0ff */
[----:B------:R-:W-:Y:S01]  /*1b20*/  IMAD.MOV R34, RZ, RZ, -R34 ;  /* 0x000000ffff227224 */ /* 0x000fe200078e0a22 */
[----:B------:R-:W-:Y:S02]  /*1b30*/  @!P5 IADD3 R29, R29, -R0, RZ ;  /* 0x800000001d1dd210 */ /* 0x000fe40007ffe0ff */
[----:B------:R-:W-:Y:S01]  /*1b40*/  ISETP.GE.AND P5, PT, R38, RZ, PT ;  /* 0x000000ff2600720c */ /* 0x000fe20003fa6270 */
[----:B------:R-:W-:Y:S01]  /*1b50*/  IMAD R34, R0, R34, R35 ;  /* 0x0000002200227224 */ /* 0x000fe200078e0223 */
[----:B------:R-:W-:Y:S01]  /*1b60*/  LOP3.LUT R38, R10, 0x36, RZ, 0xfc, !PT ;  /* 0x000000360a267812 */ /* 0x000fe200078efcff */
[----:B------:R-:W-:Y:S01]  /*1b70*/  @!P3 IMAD.IADD R30, R30, 0x1, -R0 ;  /* 0x000000011e1eb824 */ /* 0x000fe200078e0a00 */
[----:B------:R-:W-:Y:S01]  /*1b80*/  @!P6 IADD3 R31, R31, -R0, RZ ;  /* 0x800000001f1fe210 */ /* 0x000fe20007ffe0ff */
[----:B------:R-:W-:Y:S01]  /*1b90*/  @!P2 IMAD.MOV R29, RZ, RZ, -R29 ;  /* 0x000000ffff1da224 */ /* 0x000fe200078e0a1d */
[C---:B------:R-:W-:Y:S01]  /*1ba0*/  ISETP.GT.U32.AND P2, PT, R0.reuse, R32, PT ;  /* 0x000000200000720c */ /* 0x040fe20003f44070 */
[----:B------:R-:W-:Y:S01]  /*1bb0*/  STL [R1+0x930], R76 ;  /* 0x0009304c01007387 */ /* 0x000fe20000100800 */
[----:B------:R-:W-:-:S02]  /*1bc0*/  ISETP.GT.U32.AND P6, PT, R0, R34, PT ;  /* 0x000000220000720c */ /* 0x000fc40003fc4070 */
[----:B------:R-:W-:Y:S02]  /*1bd0*/  ISETP.GT.U32.AND P1, PT, R0, R30, PT ;  /* 0x0000001e0000720c */ /* 0x000fe40003f24070 */
[----:B------:R-:W-:Y:S02]  /*1be0*/  IABS R37, R38 ;  /* 0x0000002600257213 */ /* 0x000fe40000000000 */
[----:B------:R-:W-:Y:S02]  /*1bf0*/  ISETP.GE.AND P3, PT, R39, RZ, PT ;  /* 0x000000ff2700720c */ /* 0x000fe40003f66270 */
[----:B------:R-:W-:Y:S01]  /*1c00*/  IABS R39, R40 ;  /* 0x0000002800277213 */ /* 0x000fe20000000000 */
[----:B------:R-:W-:Y:S01]  /*1c10*/  IMAD.HI.U32 R35, R8, R37, RZ ;  /* 0x0000002508237227 */ /* 0x000fe200078e00ff */
[----:B------:R-:W-:Y:S02]  /*1c20*/  @!P4 IADD3 R31, -R31, RZ, RZ ;  /* 0x000000ff1f1fc210 */ /* 0x000fe40007ffe1ff */
[----:B------:R-:W-:Y:S01]  /*1c30*/  IABS R95, R66 ;  /* 0x00000042005f7213 */ /* 0x000fe20000000000 */
[--C-:B------:R-:W-:Y:S01]  /*1c40*/  @!P2 IMAD.IADD R32, R32, 0x1, -R0.reuse ;  /* 0x000000012020a824 */ /* 0x100fe200078e0a00 */
[----:B------:R-:W-:Y:S01]  /*1c50*/  ISETP.GE.AND P2, PT, R36, RZ, PT ;  /* 0x000000ff2400720c */ /* 0x000fe20003f46270 */
[--C-:B------:R-:W-:Y:S01]  /*1c60*/  @!P6 IMAD.IADD R34, R34, 0x1, -R0.reuse ;  /* 0x000000012222e824 */ /* 0x100fe200078e0a00 */
[C---:B------:R-:W-:Y:S01]  /*1c70*/  IADD3 R72, R68.reuse, 0x100, RZ ;  /* 0x0000010044487810 */ /* 0x040fe20007ffe0ff */
[----:B------:R-:W-:Y:S01]  /*1c80*/  IMAD.MOV R36, RZ, RZ, -R35 ;  /* 0x000000ffff247224 */ /* 0x000fe200078e0a23 */
[----:B------:R-:W-:Y:S01]  /*1c90*/  IADD3 R70, R68, 0x180, RZ ;  /* 0x0000018044467810 */ /* 0x000fe20007ffe0ff */
[--C-:B------:R-:W-:Y:S01]  /*1ca0*/  @!P1 IMAD.IADD R30, R30, 0x1, -R0.reuse ;  /* 0x000000011e1e9824 */ /* 0x100fe200078e0a00 */
[C---:B------:R-:W-:Y:S01]  /*1cb0*/  ISETP.GT.U32.AND P1, PT, R0.reuse, R33, PT ;  /* 0x000000210000720c */ /* 0x040fe20003f24070 */
[C---:B------:R-:W-:Y:S01]  /*1cc0*/  IMAD R36, R0.reuse, R36, R37 ;  /* 0x0000002400247224 */ /* 0x040fe200078e0225 */
[----:B------:R-:W-:Y:S01]  /*1cd0*/  ISETP.GT.U32.AND P6, PT, R0, R34, PT ;  /* 0x000000220000720c */ /* 0x000fe20003fc4070 */
[----:B------:R-:W-:Y:S01]  /*1ce0*/  IMAD.HI.U32 R37, R8, R41, RZ ;  /* 0x0000002908257227 */ /* 0x000fe200078e00ff */
[----:B------:R-:W-:Y:S01]  /*1cf0*/  IABS R99, R72 ;  /* 0x0000004800637213 */ /* 0x000fe20000000000 */
[----:B------:R2:W-:Y:S01]  /*1d00*/  STL [R1+0x938], R72 ;  /* 0x0009384801007387 */ /* 0x0005e20000100800 */
[----:B------:R-:W-:Y:S01]  /*1d10*/  ISETP.GT.U32.AND P4, PT, R0, R36, PT ;  /* 0x000000240000720c */ /* 0x000fe20003f84070 */
[----:B------:R-:W-:Y:S01]  /*1d20*/  IMAD.HI.U32 R35, R8, R39, RZ ;  /* 0x0000002708237227 */ /* 0x000fe200078e00ff */
[----:B------:R-:W-:Y:S01]  /*1d30*/  IABS R101, R70 ;  /* 0x0000004600657213 */ /* 0x000fe20000000000 */
[----:B------:R3:W-:Y:S02]  /*1d40*/  STL [R1+0x934], R70 ;  /* 0x0009344601007387 */ /* 0x0007e40000100800 */
[----:B------:R-:W-:Y:S01]  /*1d50*/  IMAD.MOV R37, RZ, RZ, -R37 ;  /* 0x000000ffff257224 */ /* 0x000fe200078e0a25 */
[----:B------:R-:W-:Y:S01]  /*1d60*/  IADD3 R35, -R35, RZ, RZ ;  /* 0x000000ff23237210 */ /* 0x000fe20007ffe1ff */
[--C-:B------:R-:W-:Y:S01]  /*1d70*/  @!P1 IMAD.IADD R33, R33, 0x1, -R0.reuse ;  /* 0x0000000121219824 */ /* 0x100fe200078e0a00 */
[----:B------:R-:W-:Y:S01]  /*1d80*/  ISETP.GE.AND P1, PT, R38, RZ, PT ;  /* 0x000000ff2600720c */ /* 0x000fe20003f26270 */
[C---:B------:R-:W-:Y:S01]  /*1d90*/  IMAD R37, R0.reuse, R37, R41 ;  /* 0x0000002500257224 */ /* 0x040fe200078e0229 */
[----:B------:R-:W-:Y:S01]  /*1da0*/  IABS R41, R44 ;  /* 0x0000002c00297213 */ /* 0x000fe20000000000 */
[----:B------:R-:W-:Y:S01]  /*1db0*/  IMAD R35, R0, R35, R39 ;  /* 0x0000002300237224 */ /* 0x000fe200078e0227 */
[----:B------:R-:W-:Y:S01]  /*1dc0*/  IABS R39, R43 ;  /* 0x0000002b00277213 */ /* 0x000fe20000000000 */
[----:B------:R-:W-:Y:S01]  /*1dd0*/  @!P6 IMAD.IADD R34, R34, 0x1, -R0 ;  /* 0x000000012222e824 */ /* 0x000fe200078e0a00 */
[C---:B------:R-:W-:Y:S01]  /*1de0*/  ISETP.GT.U32.AND P6, PT, R0.reuse, R37, PT ;  /* 0x000000250000720c */ /* 0x040fe20003fc4070 */
[----:B------:R-:W-:Y:S01]  /*1df0*/  @!P0 IMAD.MOV R30, RZ, RZ, -R30 ;  /* 0x000000ffff1e8224 */ /* 0x000fe200078e0a1e */
[C---:B------:R-:W-:Y:S01]  /*1e00*/  ISETP.GT.U32.AND P0, PT, R0.reuse, R33, PT ;  /* 0x000000210000720c */ /* 0x040fe20003f04070 */
[----:B------:R-:W-:Y:S01]  /*1e10*/  @!P5 IMAD.MOV R32, RZ, RZ, -R32 ;  /* 0x000000ffff20d224 */ /* 0x000fe200078e0a20 */
[----:B------:R-:W-:Y:S01]  /*1e20*/  ISETP.GT.U32.AND P5, PT, R0, R35, PT ;  /* 0x000000230000720c */ /* 0x000fe20003fa4070 */
[----:B------:R-:W-:Y:S01]  /*1e30*/  IMAD.HI.U32 R38, R8, R39, RZ ;  /* 0x0000002708267227 */ /* 0x000fe200078e00ff */
[----:B------:R-:W-:-:S02]  /*1e40*/  @!P4 IADD3 R36, R36, -R0, RZ ;  /* 0x800000002424c210 */ /* 0x000fc40007ffe0ff */
[----:B------:R-:W-:Y:S01]  /*1e50*/  ISETP.GE.AND P4, PT, R42, RZ, PT ;  /* 0x000000ff2a00720c */ /* 0x000fe20003f86270 */
[----:B------:R-:W-:Y:S01]  /*1e60*/  @!P2 IMAD.MOV R34, RZ, RZ, -R34 ;  /* 0x000000ffff22a224 */ /* 0x000fe200078e0a22 */
[----:B------:R-:W-:Y:S02]  /*1e70*/  LOP3.LUT R42, R10, 0x40, RZ, 0xfc, !PT ;  /* 0x000000400a2a7812 */ /* 0x000fe400078efcff */
[----:B------:R-:W-:Y:S02]  /*1e80*/  ISETP.GE.AND P2, PT, R43, RZ, PT ;  /* 0x000000ff2b00720c */ /* 0x000fe40003f46270 */
[----:B------:R-:W-:Y:S01]  /*1e90*/  @!P6 IADD3 R37, R37, -R0, RZ ;  /* 0x800000002525e210 */ /* 0x000fe20007ffe0ff */
[--C-:B------:R-:W-:Y:S01]  /*1ea0*/  @!P0 IMAD.IADD R33, R33, 0x1, -R0.reuse ;  /* 0x0000000121218824 */ /* 0x100fe200078e0a00 */
[----:B------:R-:W-:Y:S01]  /*1eb0*/  ISETP.GE.AND P0, PT, R40, RZ, PT ;  /* 0x000000ff2800720c */ /* 0x000fe20003f06270 */
[----:B------:R-:W-:Y:S01]  /*1ec0*/  @!P5 IMAD.IADD R35, R35, 0x1, -R0 ;  /* 0x000000012323d824 */ /* 0x000fe200078e0a00 */
[C---:B------:R-:W-:Y:S01]  /*1ed0*/  ISETP.GT.U32.AND P6, PT, R0.reuse, R37, PT ;  /* 0x000000250000720c */ /* 0x040fe20003fc4070 */
[----:B------:R-:W-:Y:S01]  /*1ee0*/  IMAD.MOV R40, RZ, RZ, -R38 ;  /* 0x000000ffff287224 */ /* 0x000fe200078e0a26 */
[----:B------:R-:W-:Y:S01]  /*1ef0*/  ISETP.GT.U32.AND P5, PT, R0, R36, PT ;  /* 0x000000240000720c */ /* 0x000fe20003fa4070 */
[----:B------:R-:W-:Y:S01]  /*1f00*/  IMAD.HI.U32 R38, R8, R41, RZ ;  /* 0x0000002908267227 */ /* 0x000fe200078e00ff */
[----:B------:R-:W-:-:S03]  /*1f10*/  IABS R43, R42 ;  /* 0x0000002a002b7213 */ /* 0x000fc60000000000 */
[----:B------:R-:W-:Y:S02]  /*1f20*/  IMAD.MOV R38, RZ, RZ, -R38 ;  /* 0x000000ffff267224 */ /* 0x000fe400078e0a26 */
[C---:B------:R-:W-:Y:S02]  /*1f30*/  IMAD R39, R0.reuse, R40, R39 ;  /* 0x0000002800277224 */ /* 0x040fe400078e0227 */
[----:B------:R-:W-:Y:S02]  /*1f40*/  IMAD R38, R0, R38, R41 ;  /* 0x0000002600267224 */ /* 0x000fe400078e0229 */
[--C-:B------:R-:W-:Y:S02]  /*1f50*/  @!P6 IMAD.IADD R37, R37, 0x1, -R0.reuse ;  /* 0x000000012525e824 */ /* 0x100fe400078e0a00 */
[----:B------:R-:W-:Y:S01]  /*1f60*/  @!P5 IMAD.IADD R36, R36, 0x1, -R0 ;  /* 0x000000012424d824 */ /* 0x000fe200078e0a00 */
[C---:B------:R-:W-:Y:S01]  /*1f70*/  ISETP.GT.U32.AND P6, PT, R0.reuse, R38, PT ;  /* 0x000000260000720c */ /* 0x040fe20003fc4070 */
[----:B------:R-:W-:Y:S01]  /*1f80*/  @!P3 IMAD.MOV R33, RZ, RZ, -R33 ;  /* 0x000000ffff21b224 */ /* 0x000fe200078e0a21 */
[C---:B------:R-:W-:Y:S01]  /*1f90*/  ISETP.GT.U32.AND P5, PT, R0.reuse, R39, PT ;  /* 0x000000270000720c */ /* 0x040fe20003fa4070 */
[----:B------:R-:W-:Y:S01]  /*1fa0*/  @!P1 IMAD.MOV R36, RZ, RZ, -R36 ;  /* 0x000000ffff249224 */ /* 0x000fe200078e0a24 */
[----:B------:R-:W-:Y:S01]  /*1fb0*/  ISETP.GT.U32.AND P3, PT, R0, R35, PT ;  /* 0x000000230000720c */ /* 0x000fe20003f64070 */
[----:B------:R-:W-:-:S04]  /*1fc0*/  IMAD.HI.U32 R40, R8, R43, RZ ;  /* 0x0000002b08287227 */ /* 0x000fc800078e00ff */
[----:B------:R-:W-:Y:S02]  /*1fd0*/  IMAD.MOV R40, RZ, RZ, -R40 ;  /* 0x000000ffff287224 */ /* 0x000fe400078e0a28 */
[----:B------:R-:W-:Y:S02]  /*1fe0*/  @!P4 IMAD.MOV R37, RZ, RZ, -R37 ;  /* 0x000000ffff25c224 */ /* 0x000fe400078e0a25 */
[----:B------:R-:W-:Y:S01]  /*1ff0*/  @!P6 IADD3 R38, R38, -R0, RZ ;  /* 0x800000002626e210 */ /* 0x000fe20007ffe0ff */
[----:B------:R-:W-:Y:S02]  /*2000*/  IMAD R40, R0, R40, R43 ;  /* 0x0000002800287224 */ /* 0x000fe400078e022b */
[----:B------:R-:W-:Y:S01]  /*2010*/  @!P5 IMAD.IADD R39, R39, 0x1, -R0 ;  /* 0x000000012727d824 */ /* 0x000fe200078e0a00 */
[----:B------:R-:W-:Y:S01]  /*2020*/  ISETP.GE.AND P5, PT, R42, RZ, PT ;  /* 0x000000ff2a00720c */ /* 0x000fe20003fa6270 */
[----:B------:R-:W-:Y:S01]  /*2030*/  IMAD.HI.U32 R42, R8, R47, RZ ;  /* 0x0000002f082a7227 */ /* 0x000fe200078e00ff */
[----:B------:R-:W-:-:S02]  /*2040*/  @!P3 IADD3 R35, R35, -R0, RZ ;  /* 0x800000002323b210 */ /* 0x000fc40007ffe0ff */
[----:B------:R-:W-:Y:S01]  /*2050*/  ISETP.GE.AND P3, PT, R44, RZ, PT ;  /* 0x000000ff2c00720c */ /* 0x000fe20003f66270 */
[----:B------:R-:W-:Y:S01]  /*2060*/  IMAD.HI.U32 R43, R8, R49, RZ ;  /* 0x00000031082b7227 */ /* 0x000fe200078e00ff */
[----:B------:R-:W-:Y:S02]  /*2070*/  ISETP.GT.U32.AND P6, PT, R0, R38, PT ;  /* 0x000000260000720c */ /* 0x000fe40003fc4070 */
[----:B------:R-:W-:Y:S01]  /*2080*/  LOP3.LUT R44, R10, 0x42, RZ, 0xfc, !PT ;  /* 0x000000420a2c7812 */ /* 0x000fe200078efcff */
[----:B------:R-:W-:Y:S01]  /*2090*/  @!P0 IMAD.MOV R35, RZ, RZ, -R35 ;  /* 0x000000ffff238224 */ /* 0x000fe200078e0a23 */
[----:B------:R-:W-:Y:S01]  /*20a0*/  IADD3 R42, -R42, RZ, RZ ;  /* 0x000000ff2a2a7210 */ /* 0x000fe20007ffe1ff */
[----:B------:R-:W-:Y:S01]  /*20b0*/  IMAD.MOV R43, RZ, RZ, -R43 ;  /* 0x000000ffff2b7224 */ /* 0x000fe200078e0a2b */
[----:B------:R-:W-:Y:S02]  /*20c0*/  IABS R45, R44 ;  /* 0x0000002c002d7213 */ /* 0x000fe40000000000 */
[C---:B------:R-:W-:Y:S01]  /*20d0*/  ISETP.GT.U32.AND P1, PT, R0.reuse, R39, PT ;  /* 0x000000270000720c */ /* 0x040fe20003f24070 */
[C---:B------:R-:W-:Y:S01]  /*20e0*/  IMAD R42, R0.reuse, R42, R47 ;  /* 0x0000002a002a7224 */ /* 0x040fe200078e022f */
[----:B------:R-:W-:Y:S01]  /*20f0*/  ISETP.GT.U32.AND P0, PT, R0, R40, PT ;  /* 0x000000280000720c */ /* 0x000fe20003f04070 */
[----:B------:R-:W-:Y:S01]  /*2100*/  IMAD.HI.U32 R41, R8, R45, RZ ;  /* 0x0000002d08297227 */ /* 0x000fe200078e00ff */
[----:B------:R-:W-:-:S02]  /*2110*/  ISETP.GE.AND P4, PT, R44, RZ, PT ;  /* 0x000000ff2c00720c */ /* 0x000fc40003f86270 */
[----:B------:R-:W-:Y:S01]  /*2120*/  @!P6 IADD3 R38, R38, -R0, RZ ;  /* 0x800000002626e210 */ /* 0x000fe20007ffe0ff */
[----:B------:R-:W-:Y:S01]  /*2130*/  IMAD.MOV R41, RZ, RZ, -R41 ;  /* 0x000000ffff297224 */ /* 0x000fe200078e0a29 */
[C---:B------:R-:W-:Y:S01]  /*2140*/  ISETP.GT.U32.AND P6, PT, R0.reuse, R42, PT ;  /* 0x0000002a0000720c */ /* 0x040fe20003fc4070 */
[C---:B------:R-:W-:Y:S01]  /*2150*/  IMAD R43, R0.reuse, R43, R49 ;  /* 0x0000002b002b7224 */ /* 0x040fe200078e0231 */
[----:B------:R-:W-:Y:S01]  /*2160*/  IABS R47, R51 ;  /* 0x00000033002f7213 */ /* 0x000fe20000000000 */
[C---:B------:R-:W-:Y:S01]  /*2170*/  IMAD R41, R0.reuse, R41, R45 ;  /* 0x0000002900297224 */ /* 0x040fe200078e022d */
[----:B------:R-:W-:Y:S01]  /*2180*/  IABS R45, R50 ;  /* 0x00000032002d7213 */ /* 0x000fe20000000000 */
[----:B------:R-:W-:Y:S01]  /*2190*/  @!P1 IMAD.IADD R39, R39, 0x1, -R0 ;  /* 0x0000000127279824 */ /* 0x000fe200078e0a00 */
[----:B------:R-:W-:Y:S01]  /*21a0*/  IABS R49, R52 ;  /* 0x0000003400317213 */ /* 0x000fe20000000000 */
[----:B------:R-:W-:Y:S01]  /*21b0*/  @!P3 IMAD.MOV R38, RZ, RZ, -R38 ;  /* 0x000000ffff26b224 */ /* 0x000fe200078e0a26 */
[----:B------:R-:W-:Y:S01]  /*21c0*/  ISETP.GT.U32.AND P1, PT, R0, R41, PT ;  /* 0x000000290000720c */ /* 0x000fe20003f24070 */
[----:B------:R-:W-:Y:S01]  /*21d0*/  IMAD.HI.U32 R44, R8, R45, RZ ;  /* 0x0000002d082c7227 */ /* 0x000fe200078e00ff */
[----:B------:R-:W-:-:S02]  /*21e0*/  @!P2 IADD3 R39, -R39, RZ, RZ ;  /* 0x000000ff2727a210 */ /* 0x000fc40007ffe1ff */
[----:B------:R-:W-:Y:S01]  /*21f0*/  ISETP.GT.U32.AND P3, PT, R0, R43, PT ;  /* 0x0000002b0000720c */ /* 0x000fe20003f64070 */
[----:B------:R-:W-:Y:S02]  /*2200*/  @!P6 IMAD.IADD R42, R42, 0x1, -R0 ;  /* 0x000000012a2ae824 */ /* 0x000fe400078e0a00 */
[----:B------:R-:W-:Y:S02]  /*2210*/  IMAD.MOV R44, RZ, RZ, -R44 ;  /* 0x000000ffff2c7224 */ /* 0x000fe400078e0a2c */
[--C-:B------:R-:W-:Y:S01]  /*2220*/  @!P0 IMAD.IADD R40, R40, 0x1, -R0.reuse ;  /* 0x0000000128288824 */ /* 0x100fe200078e0a00 */
[C---:B------:R-:W-:Y:S01]  /*2230*/  ISETP.GT.U32.AND P6, PT, R0.reuse, R42, PT ;  /* 0x0000002a0000720c */ /* 0x040fe20003fc4070 */
[----:B------:R-:W-:Y:S01]  /*2240*/  IMAD R45, R0, R44, R45 ;  /* 0x0000002c002d7224 */ /* 0x000fe200078e022d */
[----:B------:R-:W-:Y:S01]  /*2250*/  ISETP.GE.AND P0, PT, R46, RZ, PT ;  /* 0x000000ff2e00720c */ /* 0x000fe20003f06270 */
[----:B------:R-:W-:Y:S01]  /*2260*/  @!P1 IMAD.IADD R41, R41, 0x1, -R0 ;  /* 0x0000000129299824 */ /* 0x000fe200078e0a00 */
[----:B------:R-:W-:Y:S01]  /*2270*/  ISETP.GT.U32.AND P1, PT, R0, R40, PT ;  /* 0x000000280000720c */ /* 0x000fe20003f24070 */
[----:B------:R-:W-:-:S02]  /*2280*/  IMAD.HI.U32 R44, R8, R47, RZ ;  /* 0x0000002f082c7227 */ /* 0x000fc400078e00ff */
[----:B------:R-:W-:Y:S02]  /*2290*/  @!P3 IADD3 R43, R43, -R0, RZ ;  /* 0x800000002b2bb210 */ /* 0x000fe40007ffe0ff */
[----:B------:R-:W-:Y:S01]  /*22a0*/  ISETP.GT.U32.AND P2, PT, R0, R41, PT ;  /* 0x000000290000720c */ /* 0x000fe20003f44070 */
[----:B------:R-:W-:Y:S01]  /*22b0*/  IMAD.HI.U32 R46, R8, R49, RZ ;  /* 0x00000031082e7227 */ /* 0x000fe200078e00ff */
[----:B------:R-:W-:Y:S02]  /*22c0*/  ISETP.GE.AND P3, PT, R51, RZ, PT ;  /* 0x000000ff3300720c */ /* 0x000fe40003f66270 */
[----:B------:R-:W-:Y:S01]  /*22d0*/  IABS R51, R54 ;  /* 0x0000003600337213 */ /* 0x000fe20000000000 */
[----:B------:R-:W-:Y:S01]  /*22e0*/  @!P6 IMAD.IADD R42, R42, 0x1, -R0 ;  /* 0x000000012a2ae824 */ /* 0x000fe200078e0a00 */
[----:B------:R-:W-:Y:S01]  /*22f0*/  ISETP.GT.U32.AND P6, PT, R0, R45, PT ;  /* 0x0000002d0000720c */ /* 0x000fe20003fc4070 */
[----:B------:R-:W-:Y:S02]  /*2300*/  IMAD.MOV R44, RZ, RZ, -R44 ;  /* 0x000000ffff2c7224 */ /* 0x000fe400078e0a2c */
[----:B------:R-:W-:-:S02]  /*2310*/  IMAD.MOV R46, RZ, RZ, -R46 ;  /* 0x000000ffff2e7224 */ /* 0x000fc400078e0a2e */
[C---:B------:R-:W-:Y:S02]  /*2320*/  IMAD R44, R0.reuse, R44, R47 ;  /* 0x0000002c002c7224 */ /* 0x040fe400078e022f */
[----:B------:R-:W-:Y:S01]  /*2330*/  @!P2 IADD3 R41, R41, -R0, RZ ;  /* 0x800000002929a210 */ /* 0x000fe20007ffe0ff */
[----:B------:R-:W-:Y:S01]  /*2340*/  IMAD R47, R0, R46, R49 ;  /* 0x0000002e002f7224 */ /* 0x000fe200078e0231 */
[----:B------:R-:W-:Y:S01]  /*2350*/  ISETP.GE.AND P2, PT, R50, RZ, PT ;  /* 0x000000ff3200720c */ /* 0x000fe20003f46270 */
[--C-:B------:R-:W-:Y:S01]  /*2360*/  @!P1 IMAD.IADD R40, R40, 0x1, -R0.reuse ;  /* 0x0000000128289824 */ /* 0x100fe200078e0a00 */
[----:B------:R-:W-:Y:S01]  /*2370*/  LOP3.LUT R50, R10, 0x4e, RZ, 0xfc, !PT ;  /* 0x0000004e0a327812 */ /* 0x000fe200078efcff */
[----:B------:R-:W-:Y:S01]  /*2380*/  @!P4 IMAD.MOV R41, RZ, RZ, -R41 ;  /* 0x000000ffff29c224 */ /* 0x000fe200078e0a29 */
[C---:B------:R-:W-:Y:S01]  /*2390*/  ISETP.GT.U32.AND P4, PT, R0.reuse, R44, PT ;  /* 0x0000002c0000720c */ /* 0x040fe20003f84070 */
[----:B------:R-:W-:Y:S01]  /*23a0*/  @!P6 IMAD.IADD R45, R45, 0x1, -R0 ;  /* 0x000000012d2de824 */ /* 0x000fe200078e0a00 */
[----:B------:R-:W-:Y:S01]  /*23b0*/  IABS R49, R50 ;  /* 0x0000003200317213 */ /* 0x000fe20000000000 */
[----:B------:R-:W-:Y:S01]  /*23c0*/  @!P0 IMAD.MOV R42, RZ, RZ, -R42 ;  /* 0x000000ffff2a8224 */ /* 0x000fe200078e0a2a */
[C---:B------:R-:W-:Y:S01]  /*23d0*/  ISETP.GT.U32.AND P6, PT, R0.reuse, R43, PT ;  /* 0x0000002b0000720c */ /* 0x040fe20003fc4070 */
[----:B------:R-:W-:Y:S01]  /*23e0*/  @!P5 IMAD.MOV R40, RZ, RZ, -R40 ;  /* 0x000000ffff28d224 */ /* 0x000fe200078e0a28 */
[----:B------:R-:W-:Y:S01]  /*23f0*/  ISETP.GT.U32.AND P0, PT, R0, R47, PT ;  /* 0x0000002f0000720c */ /* 0x000fe20003f04070 */
[----:B------:R-:W-:Y:S01]  /*2400*/  IMAD.HI.U32 R46, R8, R49, RZ ;  /* 0x00000031082e7227 */ /* 0x000fe200078e00ff */
[----:B------:R-:W-:-:S02]  /*2410*/  ISETP.GT.U32.AND P5, PT, R0, R45, PT ;  /* 0x0000002d0000720c */ /* 0x000fc40003fa4070 */
[----:B------:R-:W-:Y:S01]  /*2420*/  ISETP.GE.AND P1, PT, R48, RZ, PT ;  /* 0x000000ff3000720c */ /* 0x000fe20003f26270 */
[----:B------:R-:W-:Y:S01]  /*2430*/  IMAD.HI.U32 R48, R8, R51, RZ ;  /* 0x0000003308307227 */ /* 0x000fe200078e00ff */
[----:B------:R-:W-:Y:S02]  /*2440*/  IADD3 R46, -R46, RZ, RZ ;  /* 0x000000ff2e2e7210 */ /* 0x000fe40007ffe1ff */
[----:B------:R-:W-:Y:S01]  /*2450*/  @!P4 IADD3 R44, R44, -R0, RZ ;  /* 0x800000002c2cc210 */ /* 0x000fe20007ffe0ff */
[----:B------:R-:W-:Y:S02]  /*2460*/  IMAD.MOV R48, RZ, RZ, -R48 ;  /* 0x000000ffff307224 */ /* 0x000fe400078e0a30 */
[--C-:B------:R-:W-:Y:S01]  /*2470*/  @!P6 IMAD.IADD R43, R43, 0x1, -R0.reuse ;  /* 0x000000012b2be824 */ /* 0x100fe200078e0a00 */
[----:B------:R-:W-:Y:S01]  /*2480*/  ISETP.GE.AND P6, PT, R52, RZ, PT ;  /* 0x000000ff3400720c */ /* 0x000fe20003fc6270 */
[----:B------:R-:W-:Y:S01]  /*2490*/  IMAD R46, R0, R46, R49 ;  /* 0x0000002e002e7224 */ /* 0x000fe200078e0231 */
[----:B------:R-:W-:Y:S01]  /*24a0*/  LOP3.LUT R52, R10, 0x54, RZ, 0xfc, !PT ;  /* 0x000000540a347812 */ /* 0x000fe200078efcff */
[--C-:B------:R-:W-:Y:S01]  /*24b0*/  @!P0 IMAD.IADD R47, R47, 0x1, -R0.reuse ;  /* 0x000000012f2f8824 */ /* 0x100fe200078e0a00 */
[----:B------:R-:W-:Y:S01]  /*24c0*/  ISETP.GE.AND P0, PT, R50, RZ, PT ;  /* 0x000000ff3200720c */ /* 0x000fe20003f06270 */
[----:B------:R-:W-:Y:S01]  /*24d0*/  @!P5 IMAD.IADD R45, R45, 0x1, -R0 ;  /* 0x000000012d2dd824 */ /* 0x000fe200078e0a00 */
[C---:B------:R-:W-:Y:S01]  /*24e0*/  ISETP.GT.U32.AND P4, PT, R0.reuse, R44, PT ;  /* 0x0000002c0000720c */ /* 0x040fe20003f84070 */
[C---:B------:R-:W-:Y:S01]  /*24f0*/  IMAD R48, R0.reuse, R48, R51 ;  /* 0x0000003000307224 */ /* 0x040fe200078e0233 */
[----:B------:R-:W-:Y:S01]  /*2500*/  IABS R50, R52 ;  /* 0x0000003400327213 */ /* 0x000fe20000000000 */
[----:B------:R-:W-:Y:S01]  /*2510*/  @!P1 IMAD.MOV R43, RZ, RZ, -R43 ;  /* 0x000000ffff2b9224 */ /* 0x000fe200078e0a2b */
[----:B------:R-:W-:Y:S01]  /*2520*/  ISETP.GT.U32.AND P5, PT, R0, R46, PT ;  /* 0x0000002e0000720c */ /* 0x000fe20003fa4070 */
[----:B------:R-:W-:Y:S01]  /*2530*/  IMAD.HI.U32 R49, R8, R53, RZ ;  /* 0x0000003508317227 */ /* 0x000fe200078e00ff */
[----:B------:R-:W-:-:S02]  /*2540*/  MOV R51, R50 ;  /* 0x0000003200337202 */ /* 0x000fc40000000f00 */
[----:B------:R-:W-:Y:S01]  /*2550*/  ISETP.GT.U32.AND P1, PT, R0, R47, PT ;  /* 0x0000002f0000720c */ /* 0x000fe20003f24070 */
[----:B------:R-:W-:Y:S01]  /*2560*/  IMAD.MOV R49, RZ, RZ, -R49 ;  /* 0x000000ffff317224 */ /* 0x000fe200078e0a31 */
[----:B------:R-:W-:Y:S01]  /*2570*/  @!P2 IADD3 R45, -R45, RZ, RZ ;  /* 0x000000ff2d2da210 */ /* 0x000fe20007ffe1ff */
[----:B------:R-:W-:Y:S01]  /*2580*/  IMAD.HI.U32 R50, R8, R51, RZ ;  /* 0x0000003308327227 */ /* 0x000fe200078e00ff */
[----:B------:R-:W-:Y:S02]  /*2590*/  ISETP.GE.AND P2, PT, R54, RZ, PT ;  /* 0x000000ff3600720c */ /* 0x000fe40003f46270 */
[----:B------:R-:W-:Y:S01]  /*25a0*/  LOP3.LUT R54, R10, 0x56, RZ, 0xfc, !PT ;  /* 0x000000560a367812 */ /* 0x000fe200078efcff */
[----:B------:R-:W-:Y:S01]  /*25b0*/  @!P4 IMAD.IADD R44, R44, 0x1, -R0 ;  /* 0x000000012c2cc824 */ /* 0x000fe200078e0a00 */
[----:B------:R-:W-:Y:S01]  /*25c0*/  ISETP.GT.U32.AND P4, PT, R0, R48, PT ;  /* 0x000000300000720c */ /* 0x000fe20003f84070 */
[----:B------:R-:W-:Y:S02]  /*25d0*/  IMAD.MOV R50, RZ, RZ, -R50 ;  /* 0x000000ffff327224 */ /* 0x000fe400078e0a32 */
[----:B------:R-:W-:-:S02]  /*25e0*/  @!P5 IMAD.IADD R46, R46, 0x1, -R0 ;  /* 0x000000012e2ed824 */ /* 0x000fc400078e0a00 */
[C---:B------:R-:W-:Y:S01]  /*25f0*/  IMAD R49, R0.reuse, R49, R53 ;  /* 0x0000003100317224 */ /* 0x040fe200078e0235 */
[----:B------:R-:W-:Y:S01]  /*2600*/  IABS R53, R54 ;  /* 0x0000003600357213 */ /* 0x000fe20000000000 */
[----:B------:R-:W-:Y:S01]  /*2610*/  @!P1 IMAD.IADD R47, R47, 0x1, -R0 ;  /* 0x000000012f2f9824 */ /* 0x000fe200078e0a00 */
[C---:B------:R-:W-:Y:S01]  /*2620*/  ISETP.GT.U32.AND P5, PT, R0.reuse, R46, PT ;  /* 0x0000002e0000720c */ /* 0x040fe20003fa4070 */
[C---:B------:R-:W-:Y:S01]  /*2630*/  IMAD R51, R0.reuse, R50, R51 ;  /* 0x0000003200337224 */ /* 0x040fe200078e0233 */
[----:B------:R-:W-:Y:S01]  /*2640*/  ISETP.GE.AND P1, PT, R55, RZ, PT ;  /* 0x000000ff3700720c */ /* 0x000fe20003f26270 */
[----:B------:R-:W-:Y:S01]  /*2650*/  @!P3 IMAD.MOV R44, RZ, RZ, -R44 ;  /* 0x000000ffff2cb224 */ /* 0x000fe200078e0a2c */
[C---:B------:R-:W-:Y:S01]  /*2660*/  ISETP.GT.U32.AND P3, PT, R0.reuse, R49, PT ;  /* 0x000000310000720c */ /* 0x040fe20003f64070 */
[----:B------:R-:W-:Y:S01]  /*2670*/  @!P6 IMAD.MOV R47, RZ, RZ, -R47 ;  /* 0x000000ffff2fe224 */ /* 0x000fe200078e0a2f */
[----:B------:R-:W-:Y:S01]  /*2680*/  ISETP.GT.U32.AND P6, PT, R0, R51, PT ;  /* 0x000000330000720c */ /* 0x000fe20003fc4070 */
[----:B------:R-:W-:-:S02]  /*2690*/  @!P4 IMAD.IADD R48, R48, 0x1, -R0 ;  /* 0x000000013030c824 */ /* 0x000fc400078e0a00 */
[----:B------:R-:W-:-:S03]  /*26a0*/  IMAD.HI.U32 R50, R8, R53, RZ ;  /* 0x0000003508327227 */ /* 0x000fc600078e00ff */
[----:B------:R-:W-:Y:S01]  /*26b0*/  ISETP.GT.U32.AND P4, PT, R0, R48, PT ;  /* 0x000000300000720c */ /* 0x000fe20003f84070 */
[----:B------:R-:W-:Y:S01]  /*26c0*/  IMAD.MOV R50, RZ, RZ, -R50 ;  /* 0x000000ffff327224 */ /* 0x000fe200078e0a32 */
[----:B------:R-:W-:Y:S02]  /*26d0*/  @!P5 IADD3 R46, R46, -R0, RZ ;  /* 0x800000002e2ed210 */ /* 0x000fe40007ffe0ff */
[----:B------:R-:W-:Y:S01]  /*26e0*/  ISETP.GE.AND P5, PT, R52, RZ, PT ;  /* 0x000000ff3400720c */ /* 0x000fe20003fa6270 */
[----:B------:R-:W-:Y:S01]  /*26f0*/  @!P3 IMAD.IADD R49, R49, 0x1, -R0 ;  /* 0x000000013131b824 */ /* 0x000fe200078e0a00 */
[----:B------:R-:W-:Y:S01]  /*2700*/  LOP3.LUT R52, R10, 0x58, RZ, 0xfc, !PT ;  /* 0x000000580a347812 */ /* 0x000fe200078efcff */
[----:B------:R-:W-:Y:S01]  /*2710*/  IMAD R53, R0, R50, R53 ;  /* 0x0000003200357224 */ /* 0x000fe200078e0235 */
[----:B------:R-:W-:Y:S02]  /*2720*/  @!P6 IADD3 R51, R51, -R0, RZ ;  /* 0x800000003333e210 */ /* 0x000fe40007ffe0ff */
[----:B------:R-:W-:-:S02]  /*2730*/  IABS R55, R52 ;  /* 0x0000003400377213 */ /* 0x000fc40000000000 */
[----:B------:R-:W-:Y:S01]  /*2740*/  ISETP.GT.U32.AND P3, PT, R0, R49, PT ;  /* 0x000000310000720c */ /* 0x000fe20003f64070 */
[----:B------:R-:W-:Y:S01]  /*2750*/  @!P4 IMAD.IADD R48, R48, 0x1, -R0 ;  /* 0x000000013030c824 */ /* 0x000fe200078e0a00 */
[----:B------:R-:W-:Y:S01]  /*2760*/  ISETP.GT.U32.AND P6, PT, R0, R51, PT ;  /* 0x000000330000720c */ /* 0x000fe20003fc4070 */
[----:B------:R-:W-:Y:S01]  /*2770*/  IMAD.HI.U32 R50, R8, R55, RZ ;  /* 0x0000003708327227 */ /* 0x000fe200078e00ff */
[----:B------:R-:W-:Y:S02]  /*2780*/  ISETP.GE.AND P4, PT, R52, RZ, PT ;  /* 0x000000ff3400720c */ /* 0x000fe40003f86270 */
[----:B------:R-:W-:Y:S01]  /*2790*/  @!P0 IADD3 R46, -R46, RZ, RZ ;  /* 0x000000ff2e2e8210 */ /* 0x000fe20007ffe1ff */
[----:B------:R-:W-:Y:S01]  /*27a0*/  IMAD.MOV R52, RZ, RZ, -R50 ;  /* 0x000000ffff347224 */ /* 0x000fe200078e0a32 */
[----:B------:R-:W-:Y:S01]  /*27b0*/  ISETP.GE.AND P0, PT, R54, RZ, PT ;  /* 0x000000ff3600720c */ /* 0x000fe20003f06270 */
[----:B------:R-:W-:Y:S01]  /*27c0*/  IMAD.HI.U32 R50, R8, R63, RZ ;  /* 0x0000003f08327227 */ /* 0x000fe200078e00ff */
[----:B------:R-:W-:-:S03]  /*27d0*/  LOP3.LUT R54, R10, 0x5c, RZ, 0xfc, !PT ;  /* 0x0000005c0a367812 */ /* 0x000fc600078efcff */
[----:B------:R-:W-:Y:S01]  /*27e0*/  @!P3 IMAD.IADD R49, R49, 0x1, -R0 ;  /* 0x000000013131b824 */ /* 0x000fe200078e0a00 */
[C---:B------:R-:W-:Y:S01]  /*27f0*/  ISETP.GT.U32.AND P3, PT, R0.reuse, R53, PT ;  /* 0x000000350000720c */ /* 0x040fe20003f64070 */
[----:B------:R-:W-:Y:S01]  /*2800*/  IMAD R55, R0, R52, R55 ;  /* 0x0000003400377224 */ /* 0x000fe200078e0237 */
[----:B------:R-:W-:Y:S01]  /*2810*/  IABS R59, R54 ;  /* 0x00000036003b7213 */ /* 0x000fe20000000000 */
[----:B------:R-:W-:Y:S01]  /*2820*/  IMAD.MOV R50, RZ, RZ, -R50 ;  /* 0x000000ffff327224 */ /* 0x000fe200078e0a32 */
[----:B------:R-:W-:Y:S01]  /*2830*/  LOP3.LUT R52, R10, 0x5e, RZ, 0xfc, !PT ;  /* 0x0000005e0a347812 */ /* 0x000fe200078efcff */
[----:B------:R-:W-:Y:S01]  /*2840*/  @!P6 IMAD.IADD R51, R51, 0x1, -R0 ;  /* 0x000000013333e824 */ /* 0x000fe200078e0a00 */
[C---:B------:R-:W-:Y:S01]  /*2850*/  ISETP.GT.U32.AND P6, PT, R0.reuse, R55, PT ;  /* 0x000000370000720c */ /* 0x040fe20003fc4070 */
[----:B------:R-:W-:Y:S01]  /*2860*/  IMAD R63, R0, R50, R63 ;  /* 0x00000032003f7224 */ /* 0x000fe200078e023f */
[----:B------:R-:W-:Y:S01]  /*2870*/  IABS R67, R52 ;  /* 0x0000003400437213 */ /* 0x000fe20000000000 */
[----:B------:R-:W-:Y:S01]  /*2880*/  IMAD.MOV.U32 R57, RZ, RZ, R51 ;  /* 0x000000ffff397224 */ /* 0x000fe200078e0033 */
[----:B------:R-:W-:Y:S01]  /*2890*/  @!P1 IADD3 R49, -R49, RZ, RZ ;  /* 0x000000ff31319210 */ /* 0x000fe20007ffe1ff */
[----:B------:R-:W-:Y:S01]  /*28a0*/  IMAD.HI.U32 R50, R8, R59, RZ ;  /* 0x0000003b08327227 */ /* 0x000fe200078e00ff */
[----:B------:R-:W-:-:S02]  /*28b0*/  ISETP.GE.AND P1, PT, R54, RZ, PT ;  /* 0x000000ff3600720c */ /* 0x000fc40003f26270 */
[----:B------:R-:W-:Y:S01]  /*28c0*/  LOP3.LUT R54, R10, 0x60, RZ, 0xfc, !PT ;  /* 0x000000600a367812 */ /* 0x000fe200078efcff */
[----:B------:R-:W-:Y:S01]  /*28d0*/  @!P5 IMAD.MOV R57, RZ, RZ, -R57 ;  /* 0x000000ffff39d224 */ /* 0x000fe200078e0a39 */
[----:B------:R-:W-:Y:S01]  /*28e0*/  ISETP.GT.U32.AND P5, PT, R0, R63, PT ;  /* 0x0000003f0000720c */ /* 0x000fe20003fa4070 */
[--C-:B------:R-:W-:Y:S01]  /*28f0*/  @!P3 IMAD.IADD R53, R53, 0x1, -R0.reuse ;  /* 0x000000013535b824 */ /* 0x100fe200078e0a00 */
[----:B------:R-:W-:Y:S01]  /*2900*/  IADD3 R50, -R50, RZ, RZ ;  /* 0x000000ff32327210 */ /* 0x000fe20007ffe1ff */
[----:B------:R-:W-:Y:S01]  /*2910*/  @!P6 IMAD.IADD R55, R55, 0x1, -R0 ;  /* 0x000000013737e824 */ /* 0x000fe200078e0a00 */
[----:B------:R-:W-:Y:S01]  /*2920*/  IABS R69, R54 ;  /* 0x0000003600457213 */ /* 0x000fe20000000000 */
[----:B------:R-:W-:Y:S01]  /*2930*/  @!P2 IMAD.MOV R48, RZ, RZ, -R48 ;  /* 0x000000ffff30a224 */ /* 0x000fe200078e0a30 */
[C---:B------:R-:W-:Y:S01]  /*2940*/  ISETP.GT.U32.AND P3, PT, R0.reuse, R53, PT ;  /* 0x000000350000720c */ /* 0x040fe20003f64070 */
[----:B------:R-:W-:Y:S01]  /*2950*/  IMAD R51, R0, R50, R59 ;  /* 0x0000003200337224 */ /* 0x000fe200078e023b */
[----:B------:R-:W-:Y:S01]  /*2960*/  ISETP.GE.AND P2, PT, R56, RZ, PT ;  /* 0x000000ff3800720c */ /* 0x000fe20003f46270 */
[----:B------:R-:W-:Y:S01]  /*2970*/  IMAD.HI.U32 R50, R8, R67, RZ ;  /* 0x0000004308327227 */ /* 0x000fe200078e00ff */
[----:B------:R-:W-:-:S02]  /*2980*/  LOP3.LUT R56, R10, 0x62, RZ, 0xfc, !PT ;  /* 0x000000620a387812 */ /* 0x000fc400078efcff */
[C---:B------:R-:W-:Y:S01]  /*2990*/  ISETP.GT.U32.AND P6, PT, R0.reuse, R51, PT ;  /* 0x000000330000720c */ /* 0x040fe20003fc4070 */
[--C-:B------:R-:W-:Y:S01]  /*29a0*/  @!P5 IMAD.IADD R63, R63, 0x1, -R0.reuse ;  /* 0x000000013f3fd824 */ /* 0x100fe200078e0a00 */
[----:B------:R-:W-:Y:S02]  /*29b0*/  ISETP.GT.U32.AND P5, PT, R0, R55, PT ;  /* 0x000000370000720c */ /* 0x000fe40003fa4070 */
[----:B------:R-:W-:Y:S02]  /*29c0*/  IADD3 R50, -R50, RZ, RZ ;  /* 0x000000ff32327210 */ /* 0x000fe40007ffe1ff */
[----:B------:R-:W-:Y:S01]  /*29d0*/  IABS R65, R56 ;  /* 0x0000003800417213 */ /* 0x000fe20000000000 */
[----:B------:R-:W-:Y:S01]  /*29e0*/  @!P3 IMAD.IADD R53, R53, 0x1, -R0 ;  /* 0x000000013535b824 */ /* 0x000fe200078e0a00 */
[----:B------:R-:W-:Y:S01]  /*29f0*/  ISETP.GE.AND P3, PT, R52, RZ, PT ;  /* 0x000000ff3400720c */ /* 0x000fe20003f66270 */
[----:B------:R-:W-:-:S04]  /*2a00*/  IMAD.HI.U32 R52, R8, R69, RZ ;  /* 0x0000004508347227 */ /* 0x000fc800078e00ff */
[----:B------:R-:W-:Y:S01]  /*2a10*/  @!P6 IADD3 R51, R51, -R0, RZ ;  /* 0x800000003333e210 */ /* 0x000fe20007ffe0ff */
[C---:B------:R-:W-:Y:S01]  /*2a20*/  IMAD R67, R0.reuse, R50, R67 ;  /* 0x0000003200437224 */ /* 0x040fe200078e0243 */
[C---:B------:R-:W-:Y:S01]  /*2a30*/  ISETP.GT.U32.AND P6, PT, R0.reuse, R63, PT ;  /* 0x0000003f0000720c */ /* 0x040fe20003fc4070 */
[----:B------:R-:W-:Y:S02]  /*2a40*/  @!P5 IMAD.IADD R55, R55, 0x1, -R0 ;  /* 0x000000013737d824 */ /* 0x000fe400078e0a00 */
[----:B------:R-:W-:Y:S01]  /*2a50*/  IMAD.MOV R52, RZ, RZ, -R52 ;  /* 0x000000ffff347224 */ /* 0x000fe200078e0a34 */
[----:B------:R-:W-:Y:S01]  /*2a60*/  ISETP.GT.U32.AND P5, PT, R0, R67, PT ;  /* 0x000000430000720c */ /* 0x000fe20003fa4070 */
[----:B------:R-:W-:Y:S01]  /*2a70*/  IMAD.HI.U32 R50, R8, R65, RZ ;  /* 0x0000004108327227 */ /* 0x000fe200078e00ff */
[----:B------:R-:W-:-:S03]  /*2a80*/  MOV R61, R55 ;  /* 0x00000037003d7202 */ /* 0x000fc60000000f00 */
[----:B------:R-:W-:Y:S01]  /*2a90*/  IMAD R69, R0, R52, R69 ;  /* 0x0000003400457224 */ /* 0x000fe200078e0245 */
[----:B------:R-:W-:Y:S01]  /*2aa0*/  LOP3.LUT R52, R10, 0x66, RZ, 0xfc, !PT ;  /* 0x000000660a347812 */ /* 0x000fe200078efcff */
[----:B------:R-:W-:Y:S02]  /*2ab0*/  IMAD.MOV R50, RZ, RZ, -R50 ;  /* 0x000000ffff327224 */ /* 0x000fe400078e0a32 */
[----:B------:R-:W-:Y:S01]  /*2ac0*/  IMAD.MOV.U32 R59, RZ, RZ, R53 ;  /* 0x000000ffff3b7224 */ /* 0x000fe200078e0035 */
[----:B------:R-:W-:Y:S01]  /*2ad0*/  IABS R75, R52 ;  /* 0x00000034004b7213 */ /* 0x000fe20000000000 */
[C---:B------:R-:W-:Y:S02]  /*2ae0*/  IMAD R53, R0.reuse, R50, R65 ;  /* 0x0000003200357224 */ /* 0x040fe400078e0241 */
[----:B------:R-:W-:Y:S01]  /*2af0*/  @!P4 IMAD.MOV R61, RZ, RZ, -R61 ;  /* 0x000000ffff3dc224 */ /* 0x000fe200078e0a3d */
[C---:B------:R-:W-:Y:S01]  /*2b00*/  ISETP.GT.U32.AND P4, PT, R0.reuse, R69, PT ;  /* 0x000000450000720c */ /* 0x040fe20003f84070 */
[----:B------:R-:W-:Y:S01]  /*2b10*/  @!P6 IMAD.IADD R63, R63, 0x1, -R0 ;  /* 0x000000013f3fe824 */ /* 0x000fe200078e0a00 */
[C---:B------:R-:W-:Y:S01]  /*2b20*/  ISETP.GT.U32.AND P6, PT, R0.reuse, R53, PT ;  /* 0x000000350000720c */ /* 0x040fe20003fc4070 */
[----:B------:R-:W-:Y:S01]  /*2b30*/  @!P0 IMAD.MOV R59, RZ, RZ, -R59 ;  /* 0x000000ffff3b8224 */ /* 0x000fe200078e0a3b */
[----:B------:R-:W-:Y:S01]  /*2b40*/  ISETP.GT.U32.AND P0, PT, R0, R51, PT ;  /* 0x000000330000720c */ /* 0x000fe20003f04070 */
[----:B------:R-:W-:Y:S01]  /*2b50*/  IMAD.HI.U32 R50, R8, R71, RZ ;  /* 0x0000004708327227 */ /* 0x000fe200078e00ff */
[----:B------:R-:W-:-:S03]  /*2b60*/  @!P2 IADD3 R63, -R63, RZ, RZ ;  /* 0x000000ff3f3fa210 */ /* 0x000fc60007ffe1ff */
[--C-:B------:R-:W-:Y:S01]  /*2b70*/  @!P5 IMAD.IADD R67, R67, 0x1, -R0.reuse ;  /* 0x000000014343d824 */ /* 0x100fe200078e0a00 */
[----:B------:R-:W-:Y:S02]  /*2b80*/  IADD3 R50, -R50, RZ, RZ ;  /* 0x000000ff32327210 */ /* 0x000fe40007ffe1ff */
[----:B------:R-:W-:Y:S01]  /*2b90*/  ISETP.GE.AND P5, PT, R56, RZ, PT ;  /* 0x000000ff3800720c */ /* 0x000fe20003fa6270 */
[--C-:B------:R-:W-:Y:S01]  /*2ba0*/  @!P4 IMAD.IADD R69, R69, 0x1, -R0.reuse ;  /* 0x000000014545c824 */ /* 0x100fe200078e0a00 */
[----:B------:R-:W-:Y:S01]  /*2bb0*/  LOP3.LUT R56, R10, 0x6a, RZ, 0xfc, !PT ;  /* 0x0000006a0a387812 */ /* 0x000fe200078efcff */
[--C-:B------:R-:W-:Y:S01]  /*2bc0*/  @!P6 IMAD.IADD R53, R53, 0x1, -R0.reuse ;  /* 0x000000013535e824 */ /* 0x100fe200078e0a00 */
[C---:B------:R-:W-:Y:S01]  /*2bd0*/  ISETP.GT.U32.AND P4, PT, R0.reuse, R67, PT ;  /* 0x000000430000720c */ /* 0x040fe20003f84070 */
[----:B------:R-:W-:Y:S01]  /*2be0*/  @!P0 IMAD.IADD R51, R51, 0x1, -R0 ;  /* 0x0000000133338824 */ /* 0x000fe200078e0a00 */
[C---:B------:R-:W-:Y:S01]  /*2bf0*/  ISETP.GT.U32.AND P6, PT, R0.reuse, R69, PT ;  /* 0x000000450000720c */ /* 0x040fe20003fc4070 */
[----:B------:R-:W-:Y:S01]  /*2c00*/  IMAD R55, R0, R50, R71 ;  /* 0x0000003200377224 */ /* 0x000fe200078e0247 */
[----:B------:R-:W-:Y:S01]  /*2c10*/  ISETP.GE.AND P0, PT, R54, RZ, PT ;  /* 0x000000ff3600720c */ /* 0x000fe20003f06270 */
[----:B------:R-:W-:Y:S01]  /*2c20*/  IMAD.HI.U32 R50, R8, R75, RZ ;  /* 0x0000004b08327227 */ /* 0x000fe200078e00ff */
[----:B------:R-:W-:-:S02]  /*2c30*/  LOP3.LUT R54, R10, 0x68, RZ, 0xfc, !PT ;  /* 0x000000680a367812 */ /* 0x000fc400078efcff */
[C---:B------:R-:W-:Y:S01]  /*2c40*/  ISETP.GT.U32.AND P2, PT, R0.reuse, R53, PT ;  /* 0x000000350000720c */ /* 0x040fe20003f44070 */
[----:B------:R-:W-:Y:S01]  /*2c50*/  IMAD.MOV.U32 R65, RZ, RZ, R51 ;  /* 0x000000ffff417224 */ /* 0x000fe200078e0033 */
[----:B------:R-:W-:Y:S01]  /*2c60*/  IABS R77, R54 ;  /* 0x00000036004d7213 */ /* 0x000fe20000000000 */
[----:B------:R-:W-:Y:S01]  /*2c70*/  IMAD.MOV R51, RZ, RZ, -R50 ;  /* 0x000000ffff337224 */ /* 0x000fe200078e0a32 */
[----:B------:R-:W-:Y:S01]  /*2c80*/  IABS R79, R56 ;  /* 0x00000038004f7213 */ /* 0x000fe20000000000 */
[----:B------:R-:W-:Y:S01]  /*2c90*/  @!P1 IMAD.MOV R65, RZ, RZ, -R65 ;  /* 0x000000ffff419224 */ /* 0x000fe200078e0a41 */
[C---:B------:R-:W-:Y:S01]  /*2ca0*/  ISETP.GT.U32.AND P1, PT, R0.reuse, R55, PT ;  /* 0x000000370000720c */ /* 0x040fe20003f24070 */
[----:B------:R-:W-:Y:S01]  /*2cb0*/  IMAD R75, R0, R51, R75 ;  /* 0x00000033004b7224 */ /* 0x000fe200078e024b */
[----:B------:R-:W-:Y:S01]  /*2cc0*/  @!P4 IADD3 R67, R67, -R0, RZ ;  /* 0x800000004343c210 */ /* 0x000fe20007ffe0ff */
[----:B------:R-:W-:Y:S01]  /*2cd0*/  @!P6 IMAD.IADD R69, R69, 0x1, -R0 ;  /* 0x000000014545e824 */ /* 0x000fe200078e0a00 */
[----:B------:R-:W-:Y:S01]  /*2ce0*/  ISETP.GE.AND P4, PT, R58, RZ, PT ;  /* 0x000000ff3a00720c */ /* 0x000fe20003f86270 */
[----:B------:R-:W-:Y:S01]  /*2cf0*/  IMAD.HI.U32 R50, R8, R77, RZ ;  /* 0x0000004d08327227 */ /* 0x000fe200078e00ff */
[----:B------:R-:W-:-:S02]  /*2d00*/  ISETP.GT.U32.AND P6, PT, R0, R75, PT ;  /* 0x0000004b0000720c */ /* 0x000fc40003fc4070 */
[----:B------:R-:W-:Y:S01]  /*2d10*/  LOP3.LUT R58, R10, 0x70, RZ, 0xfc, !PT ;  /* 0x000000700a3a7812 */ /* 0x000fe200078efcff */
[----:B------:R-:W-:Y:S01]  /*2d20*/  IMAD.MOV R50, RZ, RZ, -R50 ;  /* 0x000000ffff327224 */ /* 0x000fe200078e0a32 */
[----:B------:R-:W-:Y:S01]  /*2d30*/  @!P3 IADD3 R67, -R67, RZ, RZ ;  /* 0x000000ff4343b210 */ /* 0x000fe20007ffe1ff */
[--C-:B------:R-:W-:Y:S01]  /*2d40*/  @!P2 IMAD.IADD R53, R53, 0x1, -R0.reuse ;  /* 0x000000013535a824 */ /* 0x100fe200078e0a00 */
[----:B------:R-:W-:Y:S01]  /*2d50*/  ISETP.GE.AND P2, PT, R52, RZ, PT ;  /* 0x000000ff3400720c */ /* 0x000fe20003f46270 */
[----:B------:R-:W-:Y:S01]  /*2d60*/  IMAD R77, R0, R50, R77 ;  /* 0x00000032004d7224 */ /* 0x000fe200078e024d */
[----:B------:R-:W-:Y:S01]  /*2d70*/  LOP3.LUT R52, R10, 0x6c, RZ, 0xfc, !PT ;  /* 0x0000006c0a347812 */ /* 0x000fe200078efcff */
[----:B------:R-:W-:Y:S01]  /*2d80*/  IMAD.HI.U32 R50, R8, R79, RZ ;  /* 0x0000004f08327227 */ /* 0x000fe200078e00ff */
[----:B------:R-:W-:Y:S02]  /*2d90*/  @!P1 IADD3 R55, R55, -R0, RZ ;  /* 0x8000000037379210 */ /* 0x000fe40007ffe0ff */
[----:B------:R-:W-:Y:S01]  /*2da0*/  IABS R73, R52 ;  /* 0x0000003400497213 */ /* 0x000fe20000000000 */
[----:B------:R-:W-:Y:S01]  /*2db0*/  @!P6 IMAD.IADD R75, R75, 0x1, -R0 ;  /* 0x000000014b4be824 */ /* 0x000fe200078e0a00 */
[----:B------:R-:W-:Y:S01]  /*2dc0*/  ISETP.GT.U32.AND P6, PT, R0, R77, PT ;  /* 0x0000004d0000720c */ /* 0x000fe20003fc4070 */
[----:B------:R-:W-:Y:S01]  /*2dd0*/  IMAD.MOV R50, RZ, RZ, -R50 ;  /* 0x000000ffff327224 */ /* 0x000fe200078e0a32 */
[----:B------:R-:W-:Y:S01]  /*2de0*/  ISETP.GE.AND P1, PT, R54, RZ, PT ;  /* 0x000000ff3600720c */ /* 0x000fe20003f26270 */
[----:B------:R-:W-:Y:S01]  /*2df0*/  IMAD.MOV.U32 R71, RZ, RZ, R53 ;  /* 0x000000ffff477224 */ /* 0x000fe200078e0035 */
[----:B------:R-:W-:Y:S01]  /*2e00*/  LOP3.LUT R54, R10, 0x6e, RZ, 0xfc, !PT ;  /* 0x0000006e0a367812 */ /* 0x000fe200078efcff */
[C---:B------:R-:W-:Y:S01]  /*2e10*/  IMAD R79, R0.reuse, R50, R79 ;  /* 0x00000032004f7224 */ /* 0x040fe200078e024f */
[----:B------:R-:W-:Y:S01]  /*2e20*/  ISETP.GT.U32.AND P3, PT, R0, R75, PT ;  /* 0x0000004b0000720c */ /* 0x000fe20003f64070 */
[----:B------:R-:W-:Y:S01]  /*2e30*/  IMAD.HI.U32 R50, R8, R73, RZ ;  /* 0x0000004908327227 */ /* 0x000fe200078e00ff */
[----:B------:R-:W-:-:S02]  /*2e40*/  IABS R83, R54 ;  /* 0x0000003600537213 */ /* 0x000fc40000000000 */
[----:B------:R-:W-:Y:S01]  /*2e50*/  IABS R85, R58 ;  /* 0x0000003a00557213 */ /* 0x000fe20000000000 */
[----:B------:R-:W-:Y:S02]  /*2e60*/  IMAD.MOV R50, RZ, RZ, -R50 ;  /* 0x000000ffff327224 */ /* 0x000fe400078e0a32 */
[----:B------:R-:W-:Y:S01]  /*2e70*/  @!P6 IMAD.IADD R77, R77, 0x1, -R0 ;  /* 0x000000014d4de824 */ /* 0x000fe200078e0a00 */
[C---:B------:R-:W-:Y:S01]  /*2e80*/  ISETP.GT.U32.AND P6, PT, R0.reuse, R55, PT ;  /* 0x000000370000720c */ /* 0x040fe20003fc4070 */
[----:B------:R-:W-:Y:S01]  /*2e90*/  @!P5 IMAD.MOV R71, RZ, RZ, -R71 ;  /* 0x000000ffff47d224 */ /* 0x000fe200078e0a47 */
[C---:B------:R-:W-:Y:S01]  /*2ea0*/  ISETP.GT.U32.AND P5, PT, R0.reuse, R79, PT ;  /* 0x0000004f0000720c */ /* 0x040fe20003fa4070 */
[----:B------:R-:W-:Y:S02]  /*2eb0*/  IMAD R53, R0, R50, R73 ;  /* 0x0000003200357224 */ /* 0x000fe400078e0249 */
[----:B------:R-:W-:-:S04]  /*2ec0*/  IMAD.HI.U32 R51, R8, R83, RZ ;  /* 0x0000005308337227 */ /* 0x000fc800078e00ff */
[----:B------:R-:W-:Y:S01]  /*2ed0*/  IMAD.HI.U32 R50, R8, R85, RZ ;  /* 0x0000005508327227 */ /* 0x000fe200078e00ff */
[----:B------:R-:W-:-:S03]  /*2ee0*/  IADD3 R51, -R51, RZ, RZ ;  /* 0x000000ff33337210 */ /* 0x000fc60007ffe1ff */
[--C-:B------:R-:W-:Y:S01]  /*2ef0*/  @!P6 IMAD.IADD R55, R55, 0x1, -R0.reuse ;  /* 0x000000013737e824 */ /* 0x100fe200078e0a00 */
[----:B------:R-:W-:Y:S01]  /*2f00*/  ISETP.GT.U32.AND P6, PT, R0, R53, PT ;  /* 0x000000350000720c */ /* 0x000fe20003fc4070 */
[--C-:B------:R-:W-:Y:S01]  /*2f10*/  @!P5 IMAD.IADD R79, R79, 0x1, -R0.reuse ;  /* 0x000000014f4fd824 */ /* 0x100fe200078e0a00 */
[----:B------:R-:W-:Y:S01]  /*2f20*/  IADD3 R50, -R50, RZ, RZ ;  /* 0x000000ff32327210 */ /* 0x000fe20007ffe1ff */
[----:B------:R-:W-:Y:S01]  /*2f30*/  @!P3 IMAD.IADD R75, R75, 0x1, -R0 ;  /* 0x000000014b4bb824 */ /* 0x000fe200078e0a00 */
[----:B------:R-:W-:Y:S01]  /*2f40*/  ISETP.GE.AND P3, PT, R56, RZ, PT ;  /* 0x000000ff3800720c */ /* 0x000fe20003f66270 */
[----:B------:R-:W-:Y:S01]  /*2f50*/  @!P0 IMAD.MOV R69, RZ, RZ, -R69 ;  /* 0x000000ffff458224 */ /* 0x000fe200078e0a45 */
[----:B------:R-:W-:Y:S01]  /*2f60*/  LOP3.LUT R56, R10, 0x74, RZ, 0xfc, !PT ;  /* 0x000000740a387812 */ /* 0x000fe200078efcff */
[C---:B------:R-:W-:Y:S01]  /*2f70*/  IMAD R83, R0.reuse, R51, R83 ;  /* 0x0000003300537224 */ /* 0x040fe200078e0253 */
[C---:B------:R-:W-:Y:S01]  /*2f80*/  ISETP.GT.U32.AND P0, PT, R0.reuse, R77, PT ;  /* 0x0000004d0000720c */ /* 0x040fe20003f04070 */
[----:B------:R-:W-:Y:S01]  /*2f90*/  IMAD R85, R0, R50, R85 ;  /* 0x0000003200557224 */ /* 0x000fe200078e0255 */
[----:B------:R-:W-:Y:S01]  /*2fa0*/  IABS R89, R56 ;  /* 0x0000003800597213 */ /* 0x000fe20000000000 */
[----:B------:R-:W-:Y:S01]  /*2fb0*/  IMAD.HI.U32 R51, R8, R87, RZ ;  /* 0x0000005708337227 */ /* 0x000fe200078e00ff */
[----:B------:R-:W-:-:S02]  /*2fc0*/  MOV R73, R55 ;  /* 0x0000003700497202 */ /* 0x000fc40000000f00 */
[----:B------:R-:W-:Y:S01]  /*2fd0*/  IABS R55, R76 ;  /* 0x0000004c00377213 */ /* 0x000fe20000000000 */
[----:B------:R-:W-:Y:S01]  /*2fe0*/  @!P6 IMAD.IADD R53, R53, 0x1, -R0 ;  /* 0x000000013535e824 */ /* 0x000fe200078e0a00 */
[----:B------:R-:W-:Y:S01]  /*2ff0*/  ISETP.GT.U32.AND P6, PT, R0, R79, PT ;  /* 0x0000004f0000720c */ /* 0x000fe20003fc4070 */
[----:B------:R-:W-:Y:S01]  /*3000*/  IMAD.MOV R51, RZ, RZ, -R51 ;  /* 0x000000ffff337224 */ /* 0x000fe200078e0a33 */
[----:B------:R-:W-:Y:S01]  /*3010*/  ISETP.GE.AND P5, PT, R52, RZ, PT ;  /* 0x000000ff3400720c */ /* 0x000fe20003fa6270 */
[----:B------:R-:W-:-:S04]  /*3020*/  IMAD.HI.U32 R50, R8, R89, RZ ;  /* 0x0000005908327227 */ /* 0x000fc800078e00ff */
[C---:B------:R-:W-:Y:S02]  /*3030*/  IMAD R87, R0.reuse, R51, R87 ;  /* 0x0000003300577224 */ /* 0x040fe400078e0257 */
[----:B------:R-:W-:Y:S02]  /*3040*/  IMAD.MOV R51, RZ, RZ, -R50 ;  /* 0x000000ffff337224 */ /* 0x000fe400078e0a32 */
[----:B------:R-:W-:Y:S01]  /*3050*/  @!P0 IMAD.IADD R77, R77, 0x1, -R0 ;  /* 0x000000014d4d8824 */ /* 0x000fe200078e0a00 */
[C---:B------:R-:W-:Y:S01]  /*3060*/  ISETP.GT.U32.AND P0, PT, R0.reuse, R83, PT ;  /* 0x000000530000720c */ /* 0x040fe20003f04070 */
[----:B------:R-:W-:Y:S01]  /*3070*/  IMAD R89, R0, R51, R89 ;  /* 0x0000003300597224 */ /* 0x000fe200078e0259 */
[----:B------:R-:W-:Y:S01]  /*3080*/  @!P6 IADD3 R79, R79, -R0, RZ ;  /* 0x800000004f4fe210 */ /* 0x000fe20007ffe0ff */
[----:B------:R-:W-:Y:S01]  /*3090*/  IMAD.HI.U32 R50, R8, R91, RZ ;  /* 0x0000005b08327227 */ /* 0x000fe200078e00ff */
[----:B------:R-:W-:Y:S02]  /*30a0*/  ISETP.GT.U32.AND P6, PT, R0, R85, PT ;  /* 0x000000550000720c */ /* 0x000fe40003fc4070 */
[----:B------:R-:W-:Y:S01]  /*30b0*/  @!P3 IADD3 R79, -R79, RZ, RZ ;  /* 0x000000ff4f4fb210 */ /* 0x000fe20007ffe1ff */
[----:B------:R-:W-:Y:S01]  /*30c0*/  @!P4 IMAD.MOV R73, RZ, RZ, -R73 ;  /* 0x000000ffff49c224 */ /* 0x000fe200078e0a49 */
[----:B------:R-:W-:Y:S01]  /*30d0*/  IADD3 R50, -R50, RZ, RZ ;  /* 0x000000ff32327210 */ /* 0x000fe20007ffe1ff */
[----:B------:R-:W-:Y:S01]  /*30e0*/  IMAD.HI.U32 R51, R8, R93, RZ ;  /* 0x0000005d08337227 */ /* 0x000fe200078e00ff */
[----:B------:R-:W-:-:S03]  /*30f0*/  ISETP.GT.U32.AND P4, PT, R0, R53, PT ;  /* 0x000000350000720c */ /* 0x000fc60003f84070 */
[--C-:B------:R-:W-:Y:S02]  /*3100*/  @!P0 IMAD.IADD R83, R83, 0x1, -R0.reuse ;  /* 0x0000000153538824 */ /* 0x100fe400078e0a00 */
[C---:B------:R-:W-:Y:S02]  /*3110*/  IMAD R91, R0.reuse, R50, R91 ;  /* 0x00000032005b7224 */ /* 0x040fe400078e025b */
[----:B------:R-:W-:Y:S01]  /*3120*/  @!P6 IMAD.IADD R85, R85, 0x1, -R0 ;  /* 0x000000015555e824 */ /* 0x000fe200078e0a00 */
[C---:B------:R-:W-:Y:S01]  /*3130*/  ISETP.GT.U32.AND P6, PT, R0.reuse, R89, PT ;  /* 0x000000590000720c */ /* 0x040fe20003fc4070 */
[----:B------:R-:W-:Y:S01]  /*3140*/  IMAD.MOV R51, RZ, RZ, -R51 ;  /* 0x000000ffff337224 */ /* 0x000fe200078e0a33 */
[----:B------:R-:W-:Y:S01]  /*3150*/  ISETP.GT.U32.AND P0, PT, R0, R83, PT ;  /* 0x000000530000720c */ /* 0x000fe20003f04070 */
[----:B------:R-:W-:-:S04]  /*3160*/  IMAD.HI.U32 R52, R8, R95, RZ ;  /* 0x0000005f08347227 */ /* 0x000fc800078e00ff */
[--C-:B------:R-:W-:Y:S01]  /*3170*/  @!P4 IMAD.IADD R53, R53, 0x1, -R0.reuse ;  /* 0x000000013535c824 */ /* 0x100fe200078e0a00 */
[C---:B------:R-:W-:Y:S01]  /*3180*/  ISETP.GT.U32.AND P4, PT, R0.reuse, R87, PT ;  /* 0x000000570000720c */ /* 0x040fe20003f84070 */
[C---:B------:R-:W-:Y:S01]  /*3190*/  IMAD R93, R0.reuse, R51, R93 ;  /* 0x00000033005d7224 */ /* 0x040fe200078e025d */
[----:B------:R-:W-:Y:S01]  /*31a0*/  IABS R51, R68 ;  /* 0x0000004400337213 */ /* 0x000fe20000000000 */
[----:B------:R-:W-:Y:S01]  /*31b0*/  @!P2 IMAD.MOV R75, RZ, RZ, -R75 ;  /* 0x000000ffff4ba224 */ /* 0x000fe200078e0a4b */
[C---:B------:R-:W-:Y:S01]  /*31c0*/  ISETP.GT.U32.AND P2, PT, R0.reuse, R85, PT ;  /* 0x000000550000720c */ /* 0x040fe20003f44070 */
[--C-:B------:R-:W-:Y:S01]  /*31d0*/  @!P6 IMAD.IADD R89, R89, 0x1, -R0.reuse ;  /* 0x000000015959e824 */ /* 0x100fe200078e0a00 */
[----:B------:R-:W-:Y:S01]  /*31e0*/  ISETP.GT.U32.AND P6, PT, R0, R91, PT ;  /* 0x0000005b0000720c */ /* 0x000fe20003fc4070 */
[----:B------:R-:W-:Y:S01]  /*31f0*/  @!P0 IMAD.IADD R83, R83, 0x1, -R0 ;  /* 0x0000000153538824 */ /* 0x000fe200078e0a00 */
[----:B------:R-:W-:Y:S01]  /*3200*/  ISETP.GE.AND P0, PT, R54, RZ, PT ;  /* 0x000000ff3600720c */ /* 0x000fe20003f06270 */
[----:B------:R-:W-:Y:S01]  /*3210*/  @!P1 IMAD.MOV R77, RZ, RZ, -R77 ;  /* 0x000000ffff4d9224 */ /* 0x000fe200078e0a4d */
[----:B------:R-:W-:Y:S01]  /*3220*/  LOP3.LUT R54, R10, 0x7c, RZ, 0xfc, !PT ;  /* 0x0000007c0a367812 */ /* 0x000fe200078efcff */
[----:B------:R-:W-:Y:S01]  /*3230*/  IMAD.HI.U32 R10, R6, R55, RZ ;  /* 0x00000037060a7227 */ /* 0x000fe200078e00ff */
[----:B------:R-:W-:-:S02]  /*3240*/  ISETP.GT.U32.AND P3, PT, R0, R89, PT ;  /* 0x000000590000720c */ /* 0x000fc40003f64070 */
[----:B------:R-:W-:Y:S01]  /*3250*/  IABS R97, R54 ;  /* 0x0000003600617213 */ /* 0x000fe20000000000 */
[----:B------:R-:W-:Y:S01]  /*3260*/  @!P4 IMAD.IADD R87, R87, 0x1, -R0 ;  /* 0x000000015757c824 */ /* 0x000fe200078e0a00 */
[----:B------:R-:W-:Y:S01]  /*3270*/  IADD3 R52, -R52, RZ, RZ ;  /* 0x000000ff34347210 */ /* 0x000fe20007ffe1ff */
[----:B------:R-:W-:Y:S01]  /*3280*/  IMAD.MOV R10, RZ, RZ, -R10 ;  /* 0x000000ffff0a7224 */ /* 0x000fe200078e0a0a */
[----:B------:R-:W-:Y:S01]  /*3290*/  @!P2 IADD3 R85, R85, -R0, RZ ;  /* 0x800000005555a210 */ /* 0x000fe20007ffe0ff */
[----:B------:R-:W-:Y:S01]  /*32a0*/  @!P6 IMAD.IADD R91, R91, 0x1, -R0 ;  /* 0x000000015b5be824 */ /* 0x000fe200078e0a00 */
[----:B------:R-:W-:Y:S01]  /*32b0*/  ISETP.GT.U32.AND P6, PT, R0, R93, PT ;  /* 0x0000005d0000720c */ /* 0x000fe20003fc4070 */
[----:B------:R-:W-:Y:S01]  /*32c0*/  IMAD.HI.U32 R13, R8, R97, RZ ;  /* 0x00000061080d7227 */ /* 0x000fe200078e00ff */
[----:B------:R-:W-:Y:S02]  /*32d0*/  ISETP.GT.U32.AND P1, PT, R0, R87, PT ;  /* 0x000000570000720c */ /* 0x000fe40003f24070 */
[----:B------:R-:W-:Y:S01]  /*32e0*/  ISETP.GE.AND P4, PT, R58, RZ, PT ;  /* 0x000000ff3a00720c */ /* 0x000fe20003f86270 */
[----:B------:R-:W-:Y:S01]  /*32f0*/  IMAD.HI.U32 R8, R6, R51, RZ ;  /* 0x0000003306087227 */ /* 0x000fe200078e00ff */
[----:B------:R-:W-:-:S03]  /*3300*/  IADD3 R50, -R13, RZ, RZ ;  /* 0x000000ff0d327210 */ /* 0x000fc60007ffe1ff */
[----:B------:R-:W-:Y:S02]  /*3310*/  IMAD.MOV R13, RZ, RZ, -R8 ;  /* 0x000000ffff0d7224 */ /* 0x000fe400078e0a08 */
[----:B------:R-:W-:Y:S02]  /*3320*/  IMAD.HI.U32 R8, R6, R99, RZ ;  /* 0x0000006306087227 */ /* 0x000fe400078e00ff */
[----:B------:R-:W-:Y:S02]  /*3330*/  @!P6 IADD3 R93, R93, -R0, RZ ;  /* 0x800000005d5de210 */ /* 0x000fe40007ffe0ff */
[C---:B------:R-:W-:Y:S01]  /*3340*/  ISETP.GT.U32.AND P6, PT, R0.reuse, R91, PT ;  /* 0x0000005b0000720c */ /* 0x040fe20003fc4070 */
[----:B------:R-:W-:Y:S01]  /*3350*/  IMAD R97, R0, R50, R97 ;  /* 0x0000003200617224 */ /* 0x000fe200078e0261 */
[----:B------:R-:W-:Y:S01]  /*3360*/  @!P4 IADD3 R85, -R85, RZ, RZ ;  /* 0x000000ff5555c210 */ /* 0x000fe20007ffe1ff */
[----:B------:R-:W-:Y:S02]  /*3370*/  IMAD R13, R2, R13, R51 ;  /* 0x0000000d020d7224 */ /* 0x000fe400078e0233 */
[----:B------:R-:W-:Y:S01]  /*3380*/  IMAD.MOV R8, RZ, RZ, -R8 ;  /* 0x000000ffff087224 */ /* 0x000fe200078e0a08 */
[----:B------:R-:W-:Y:S01]  /*3390*/  ISETP.GT.U32.AND P2, PT, R0, R97, PT ;  /* 0x000000610000720c */ /* 0x000fe20003f44070 */
[----:B------:R-:W-:-:S02]  /*33a0*/  IMAD R51, R2, R10, R55 ;  /* 0x0000000a02337224 */ /* 0x000fc400078e0237 */
[----:B------:R-:W-:Y:S02]  /*33b0*/  IMAD R95, R0, R52, R95 ;  /* 0x00000034005f7224 */ /* 0x000fe400078e025f */
[----:B------:R-:W-:Y:S02]  /*33c0*/  IMAD.MOV.U32 R81, RZ, RZ, R53 ;  /* 0x000000ffff517224 */ /* 0x000fe400078e0035 */
[C---:B------:R-:W-:Y:S02]  /*33d0*/  IMAD R53, R2.reuse, R8, R99 ;  /* 0x0000000802357224 */ /* 0x040fe400078e0263 */
[--C-:B------:R-:W-:Y:S01]  /*33e0*/  @!P1 IMAD.IADD R87, R87, 0x1, -R0.reuse ;  /* 0x0000000157579824 */ /* 0x100fe200078e0a00 */
[C---:B------:R-:W-:Y:S01]  /*33f0*/  ISETP.GT.U32.AND P1, PT, R2.reuse, R13, PT ;  /* 0x0000000d0200720c */ /* 0x040fe20003f24070 */
[--C-:B------:R-:W-:Y:S01]  /*3400*/  @!P3 IMAD.IADD R89, R89, 0x1, -R0.reuse ;  /* 0x000000015959b824 */ /* 0x100fe200078e0a00 */
[----:B------:R-:W-:Y:S01]  /*3410*/  ISETP.GT.U32.AND P3, PT, R2, R51, PT ;  /* 0x000000330200720c */ /* 0x000fe20003f64070 */
[----:B------:R-:W-:Y:S01]  /*3420*/  @!P5 IMAD.MOV R81, RZ, RZ, -R81 ;  /* 0x000000ffff51d224 */ /* 0x000fe200078e0a51 */
[C---:B------:R-:W-:Y:S01]  /*3430*/  ISETP.GT.U32.AND P5, PT, R0.reuse, R93, PT ;  /* 0x0000005d0000720c */ /* 0x040fe20003fa4070 */
[----:B------:R-:W-:Y:S01]  /*3440*/  @!P0 IMAD.MOV R83, RZ, RZ, -R83 ;  /* 0x000000ffff538224 */ /* 0x000fe200078e0a53 */
[----:B------:R-:W-:Y:S01]  /*3450*/  ISETP.GT.U32.AND P0, PT, R0, R95, PT ;  /* 0x0000005f0000720c */ /* 0x000fe20003f04070 */
[----:B------:R-:W-:Y:S01]  /*3460*/  @!P6 IMAD.IADD R91, R91, 0x1, -R0 ;  /* 0x000000015b5be824 */ /* 0x000fe200078e0a00 */
[----:B------:R-:W-:Y:S01]  /*3470*/  ISETP.GT.U32.AND P6, PT, R2, R53, PT ;  /* 0x000000350200720c */ /* 0x000fe20003fc4070 */
[----:B------:R-:W-:-:S04]  /*3480*/  IMAD.HI.U32 R6, R6, R101, RZ ;  /* 0x0000006506067227 */ /* 0x000fc800078e00ff */
[----:B------:R-:W-:Y:S01]  /*3490*/  IMAD.MOV R6, RZ, RZ, -R6 ;  /* 0x000000ffff067224 */ /* 0x000fe200078e0a06 */
[----:B------:R-:W-:Y:S01]  /*34a0*/  @!P1 IADD3 R13, R13, -R2, RZ ;  /* 0x800000020d0d9210 */ /* 0x000fe20007ffe0ff */
[----:B------:R-:W-:Y:S01]  /*34b0*/  @!P2 IMAD.IADD R97, R97, 0x1, -R0 ;  /* 0x000000016161a824 */ /* 0x000fe200078e0a00 */
[----:B------:R-:W-:Y:S01]  /*34c0*/  ISETP.GE.AND P2, PT, R56, RZ, PT ;  /* 0x000000ff3800720c */ /* 0x000fe20003f46270 */
[----:B------:R-:W-:Y:S01]  /*34d0*/  IMAD R55, R2, R6, R101 ;  /* 0x0000000602377224 */ /* 0x000fe200078e0265 */
[----:B------:R-:W-:Y:S01]  /*34e0*/  IADD3 R6, R146, -0x1, RZ ;  /* 0xffffffff92067810 */ /* 0x000fe20007ffe0ff */
[----:B------:R-:W-:Y:S01]  /*34f0*/  @!P3 IMAD.IADD R51, R51, 0x1, -R2 ;  /* 0x000000013333b824 */ /* 0x000fe200078e0a02 */
[----:B------:R-:W-:Y:S01]  /*3500*/  ISETP.GT.U32.AND P3, PT, R0, R97, PT ;  /* 0x000000610000720c */ /* 0x000fe20003f64070 */
[--C-:B------:R-:W-:Y:S01]  /*3510*/  @!P5 IMAD.IADD R93, R93, 0x1, -R0.reuse ;  /* 0x000000015d5dd824 */ /* 0x100fe200078e0a00 */
[----:B------:R-:W-:Y:S01]  /*3520*/  ISETP.GT.U32.AND P5, PT, R2, R55, PT ;  /* 0x000000370200720c */ /* 0x000fe20003fa4070 */
[----:B------:R-:W-:Y:S01]  /*3530*/  @!P0 IMAD.IADD R95, R95, 0x1, -R0 ;  /* 0x000000015f5f8824 */ /* 0x000fe200078e0a00 */
[----:B------:R-:W-:Y:S01]  /*3540*/  ISETP.GE.AND P0, PT, R60, RZ, PT ;  /* 0x000000ff3c00720c */ /* 0x000fe20003f06270 */
[----:B------:R-:W-:Y:S01]  /*3550*/  @!P6 IMAD.IADD R53, R53, 0x1, -R2 ;  /* 0x000000013535e824 */ /* 0x000fe200078e0a02 */
[----:B------:R-:W-:-:S02]  /*3560*/  ISETP.GT.U32.AND P6, PT, R2, R13, PT ;  /* 0x0000000d0200720c */ /* 0x000fc40003fc4070 */
[----:B------:R-:W-:Y:S01]  /*3570*/  ISETP.GT.U32.AND P4, PT, R2, R51, PT ;  /* 0x000000330200720c */ /* 0x000fe20003f84070 */
[----:B------:R-:W-:Y:S01]  /*3580*/  @!P2 IMAD.MOV R89, RZ, RZ, -R89 ;  /* 0x000000ffff59a224 */ /* 0x000fe200078e0a59 */
[----:B------:R-:W-:-:S03]  /*3590*/  ISETP.GT.U32.AND P1, PT, R0, R95, PT ;  /* 0x0000005f0000720c */ /* 0x000fc60003f24070 */
[----:B------:R-:W-:Y:S02]  /*35a0*/  @!P3 IADD3 R97, R97, -R0, RZ ;  /* 0x800000006161b210 */ /* 0x000fe40007ffe0ff */
[--C-:B------:R-:W-:Y:S01]  /*35b0*/  @!P5 IMAD.IADD R55, R55, 0x1, -R2.reuse ;  /* 0x000000013737d824 */ /* 0x100fe200078e0a02 */
[----:B------:R-:W-:Y:S01]  /*35c0*/  ISETP.GE.AND P5, PT, R62, RZ, PT ;  /* 0x000000ff3e00720c */ /* 0x000fe20003fa6270 */
[----:B------:R-:W-:Y:S01]  /*35d0*/  @!P0 IMAD.MOV R87, RZ, RZ, -R87 ;  /* 0x000000ffff578224 */ /* 0x000fe200078e0a57 */
[----:B------:R-:W-:Y:S01]  /*35e0*/  ISETP.GT.U32.AND P0, PT, R2, R53, PT ;  /* 0x000000350200720c */ /* 0x000fe20003f04070 */
[--C-:B------:R-:W-:Y:S01]  /*35f0*/  @!P6 IMAD.IADD R13, R13, 0x1, -R2.reuse ;  /* 0x000000010d0de824 */ /* 0x100fe200078e0a02 */
[----:B------:R-:W-:Y:S01]  /*3600*/  ISETP.GE.AND P3, PT, R64, RZ, PT ;  /* 0x000000ff4000720c */ /* 0x000fe20003f66270 */
[----:B------:R-:W-:Y:S01]  /*3610*/  @!P4 IMAD.IADD R51, R51, 0x1, -R2 ;  /* 0x000000013333c824 */ /* 0x000fe200078e0a02 */
[----:B------:R-:W-:Y:S01]  /*3620*/  ISETP.GE.AND P6, PT, R66, RZ, PT ;  /* 0x000000ff4200720c */ /* 0x000fe20003fc6270 */
[----:B------:R-:W-:Y:S01]  /*3630*/  @!P1 IMAD.IADD R95, R95, 0x1, -R0 ;  /* 0x000000015f5f9824 */ /* 0x000fe200078e0a00 */
[----:B------:R-:W-:-:S02]  /*3640*/  ISETP.GE.AND P4, PT, R54, RZ, PT ;  /* 0x000000ff3600720c */ /* 0x000fc40003f86270 */
[----:B------:R-:W-:Y:S02]  /*3650*/  ISETP.GT.U32.AND P2, PT, R2, R55, PT ;  /* 0x000000370200720c */ /* 0x000fe40003f44070 */
[----:B------:R-:W-:Y:S01]  /*3660*/  IADD3 R0, R146, -0x5, RZ ;  /* 0xfffffffb92007810 */ /* 0x000fe20007ffe0ff */
[----:B------:R-:W-:Y:S01]  /*3670*/  @!P5 IMAD.MOV R91, RZ, RZ, -R91 ;  /* 0x000000ffff5bd224 */ /* 0x000fe200078e0a5b */
[----:B------:R-:W-:Y:S01]  /*3680*/  ISETP.NE.AND P5, PT, RZ, c[0x0][0x17c], PT ;  /* 0x00005f00ff007a0c */ /* 0x000fe20003fa5270 */
[----:B------:R-:W-:Y:S01]  /*3690*/  @!P0 IMAD.IADD R53, R53, 0x1, -R2 ;  /* 0x0000000135358824 */ /* 0x000fe200078e0a02 */
[----:B------:R-:W-:Y:S01]  /*36a0*/  ISETP.GE.U32.AND P0, PT, R0, 0x7fffffbc, PT ;  /* 0x7fffffbc0000780c */ /* 0x000fe20003f06070 */
[----:B------:R-:W-:Y:S01]  /*36b0*/  @!P3 IMAD.MOV R93, RZ, RZ, -R93 ;  /* 0x000000ffff5db224 */ /* 0x000fe200078e0a5d */
[----:B------:R-:W-:Y:S01]  /*36c0*/  LOP3.LUT R0, RZ, c[0x0][0x17c], RZ, 0x33, !PT ;  /* 0x00005f00ff007a12 */ /* 0x000fe200078e33ff */
[----:B------:R-:W-:Y:S01]  /*36d0*/  @!P6 IMAD.MOV R95, RZ, RZ, -R95 ;  /* 0x000000ffff5fe224 */ /* 0x000fe200078e0a5f */
[----:B------:R-:W-:-:S02]  /*36e0*/  ISETP.GE.U32.AND P1, PT, R6, 0x7fffffc0, PT ;  /* 0x7fffffc00600780c */ /* 0x000fc40003f26070 */
[----:B------:R-:W-:Y:S02]  /*36f0*/  @!P4 IADD3 R97, -R97, RZ, RZ ;  /* 0x000000ff6161c210 */ /* 0x000fe40007ffe1ff */
[----:B------:R-:W-:Y:S02]  /*3700*/  @!P2 IADD3 R55, R55, -R2, RZ ;  /* 0x800000023737a210 */ /* 0x000fe40007ffe0ff */
[----:B------:R-:W-:Y:S02]  /*3710*/  ISETP.GE.AND P2, PT, R68, RZ, PT ;  /* 0x000000ff4400720c */ /* 0x000fe40003f46270 */
[C---:B------:R-:W-:Y:S02]  /*3720*/  SEL R4, R0.reuse, R4, !P5 ;  /* 0x0000000400047207 */ /* 0x040fe40006800000 */
[C---:B------:R-:W-:Y:S02]  /*3730*/  SEL R2, R0.reuse, R5, !P5 ;  /* 0x0000000500027207 */ /* 0x040fe40006800000 */
[----:B------:R-:W-:-:S02]  /*3740*/  SEL R6, R0, R7, !P5 ;  /* 0x0000000700067207 */ /* 0x000fc40006800000 */
[C---:B------:R-:W-:Y:S02]  /*3750*/  SEL R8, R0.reuse, R9, !P5 ;  /* 0x0000000900087207 */ /* 0x040fe40006800000 */
[----:B------:R-:W-:Y:S01]  /*3760*/  SEL R10, R0, R11, !P5 ;  /* 0x0000000b000a7207 */ /* 0x000fe20006800000 */
[----:B------:R-:W-:Y:S01]  /*3770*/  IMAD R9, R6, c[0x0][0x190], RZ ;  /* 0x0000640006097a24 */ /* 0x000fe200078e02ff */
[C---:B------:R-:W-:Y:S01]  /*3780*/  SEL R12, R0.reuse, R12, !P5 ;  /* 0x0000000c000c7207 */ /* 0x040fe20006800000 */
[----:B------:R-:W-:Y:S01]  /*3790*/  @!P2 IMAD.MOV R13, RZ, RZ, -R13 ;  /* 0x000000ffff0da224 */ /* 0x000fe200078e0a0d */
[C---:B------:R-:W-:Y:S02]  /*37a0*/  SEL R50, R0.reuse, R14, !P5 ;  /* 0x0000000e00327207 */ /* 0x040fe40006800000 */
[C---:B------:R-:W-:Y:S02]  /*37b0*/  SEL R52, R0.reuse, R15, !P5 ;  /* 0x0000000f00347207 */ /* 0x040fe40006800000 */
[----:B------:R-:W-:-:S02]  /*37c0*/  SEL R54, R0, R16, !P5 ;  /* 0x0000001000367207 */ /* 0x000fc40006800000 */
[----:B------:R-:W-:Y:S01]  /*37d0*/  SEL R56, R0, R17, !P5 ;  /* 0x0000001100387207 */ /* 0x000fe20006800000 */
[----:B------:R-:W-:Y:S01]  /*37e0*/  IMAD R17, R10, c[0x0][0x190], RZ ;  /* 0x000064000a117a24 */ /* 0x000fe200078e02ff */
[C---:B------:R-:W-:Y:S02]  /*37f0*/  SEL R18, R0.reuse, R18, !P5 ;  /* 0x0000001200127207 */ /* 0x040fe40006800000 */
[----:B------:R-:W-:Y:S01]  /*3800*/  SEL R58, R0, R19, !P5 ;  /* 0x00000013003a7207 */ /* 0x000fe20006800000 */
[----:B------:R-:W-:Y:S01]  /*3810*/  IMAD R19, R12, c[0x0][0x190], RZ ;  /* 0x000064000c137a24 */ /* 0x000fe200078e02ff */
[C---:B------:R-:W-:Y:S02]  /*3820*/  SEL R20, R0.reuse, R20, !P5 ;  /* 0x0000001400147207 */ /* 0x040fe40006800000 */
[----:B------:R-:W-:Y:S01]  /*3830*/  SEL R60, R0, R21, !P5 ;  /* 0x00000015003c7207 */ /* 0x000fe20006800000 */
[----:B------:R-:W-:Y:S01]  /*3840*/  IMAD R21, R50, c[0x0][0x190], RZ ;  /* 0x0000640032157a24 */ /* 0x000fe200078e02ff */
[----:B------:R-:W-:-:S02]  /*3850*/  SEL R22, R0, R22, !P5 ;  /* 0x0000001600167207 */ /* 0x000fc40006800000 */
[----:B------:R-:W-:Y:S01]  /*3860*/  SEL R62, R0, R23, !P5 ;  /* 0x00000017003e7207 */ /* 0x000fe20006800000 */
[----:B------:R-:W-:Y:S01]  /*3870*/  IMAD R23, R52, c[0x0][0x190], RZ ;  /* 0x0000640034177a24 */ /* 0x000fe200078e02ff */
[C---:B------:R-:W-:Y:S02]  /*3880*/  SEL R24, R0.reuse, R24, !P5 ;  /* 0x0000001800187207 */ /* 0x040fe40006800000 */
[C---:B------:R-:W-:Y:S02]  /*3890*/  SEL R25, R0.reuse, R25, !P5 ;  /* 0x0000001900197207 */ /* 0x040fe40006800000 */
[C---:B------:R-:W-:Y:S02]  /*38a0*/  SEL R64, R0.reuse, R26, !P5 ;  /* 0x0000001a00407207 */ /* 0x040fe40006800000 */
[----:B------:R-:W-:Y:S01]  /*38b0*/  SEL R66, R0, R27, !P5 ;  /* 0x0000001b00427207 */ /* 0x000fe20006800000 */
[----:B------:R-:W-:Y:S01]  /*38c0*/  IMAD R27, R54, c[0x0][0x190], RZ ;  /* 0x00006400361b7a24 */ /* 0x000fe200078e02ff */
[----:B------:R-:W-:-:S02]  /*38d0*/  SEL R28, R0, R28, !P5 ;  /* 0x0000001c001c7207 */ /* 0x000fc40006800000 */
[----:B-1----:R-:W-:Y:S01]  /*38e0*/  SEL R68, R0, R29, !P5 ;  /* 0x0000001d00447207 */ /* 0x002fe20006800000 */
[----:B------:R-:W-:Y:S01]  /*38f0*/  IMAD R29, R56, c[0x0][0x190], RZ ;  /* 0x00006400381d7a24 */ /* 0x000fe200078e02ff */
[C---:B------:R-:W-:Y:S02]  /*3900*/  SEL R30, R0.reuse, R30, !P5 ;  /* 0x0000001e001e7207 */ /* 0x040fe40006800000 */
[C---:B------:R-:W-:Y:S02]  /*3910*/  SEL R31, R0.reuse, R31, !P5 ;  /* 0x0000001f001f7207 */ /* 0x040fe40006800000 */
[C---:B------:R-:W-:Y:S02]  /*3920*/  SEL R32, R0.reuse, R32, !P5 ;  /* 0x0000002000207207 */ /* 0x040fe40006800000 */
[C---:B------:R-:W-:Y:S02]  /*3930*/  SEL R33, R0.reuse, R33, !P5 ;  /* 0x0000002100217207 */ /* 0x040fe40006800000 */
[----:B------:R-:W-:-:S02]  /*3940*/  SEL R34, R0, R34, !P5 ;  /* 0x0000002200227207 */ /* 0x000fc40006800000 */
[C---:B------:R-:W-:Y:S02]  /*3950*/  SEL R36, R0.reuse, R36, !P5 ;  /* 0x0000002400247207 */ /* 0x040fe40006800000 */
[C---:B------:R-:W-:Y:S02]  /*3960*/  SEL R35, R0.reuse, R35, !P5 ;  /* 0x0000002300237207 */ /* 0x040fe40006800000 */
[C---:B------:R-:W-:Y:S02]  /*3970*/  SEL R37, R0.reuse, R37, !P5 ;  /* 0x0000002500257207 */ /* 0x040fe40006800000 */
[----:B------:R-:W-:Y:S01]  /*3980*/  SEL R99, R0, R39, !P5 ;  /* 0x0000002700637207 */ /* 0x000fe20006800000 */
[----:B------:R-:W-:Y:S01]  /*3990*/  IMAD R39, R18, c[0x0][0x190], RZ ;  /* 0x0000640012277a24 */ /* 0x000fe200078e02ff */
[C---:B------:R-:W-:Y:S02]  /*39a0*/  SEL R101, R0.reuse, R38, !P5 ;  /* 0x0000002600657207 */ /* 0x040fe40006800000 */
[C---:B------:R-:W-:Y:S01]  /*39b0*/  SEL R103, R0.reuse, R40, !P5 ;  /* 0x0000002800677207 */ /* 0x040fe20006800000 */
[----:B------:R-:W-:Y:S01]  /*39c0*/  IMAD R99, R99, c[0x0][0x190], RZ ;  /* 0x0000640063637a24 */ /* 0x000fe200078e02ff */
        /* <DEDUP_REMOVED lines=10> */
[----:B------:R-:W-:Y:S01]  /*3a70*/  SEL R115, R0, R47, !P5 ;  /* 0x0000002f00737207 */ /* 0x000fe20006800000 */
        /* <DEDUP_REMOVED lines=9> */
[----:B------:R-:W-:Y:S01]  /*3b10*/  SEL R125, R0, R59, !P5 ;  /* 0x0000003b007d7207 */ /* 0x000fe20006800000 */
[----:B------:R-:W-:Y:S01]  /*3b20*/  IMAD R59, R22, c[0x0][0x190], RZ ;  /* 0x00006400163b7a24 */ /* 0x000fe200078e02ff */
[----:B------:R-:W-:Y:S01]  /*3b30*/  SEL R127, R0, R61, !P5 ;  /* 0x0000003d007f7207 */ /* 0x000fe20006800000 */
        /* <DEDUP_REMOVED lines=39> */
[----:B------:R-:W-:Y:S01]  /*3db0*/  ISETP.GE.AND P5, PT, R72, RZ, PT ;  /* 0x000000ff4800720c */ /* 0x000fe20003fa6270 */
[----:B------:R-:W-:Y:S01]  /*3dc0*/  IMAD R127, R127, c[0x0][0x190], RZ ;  /* 0x000064007f7f7a24 */ /* 0x000fe200078e02ff */
[----:B------:R-:W-:Y:S01]  /*3dd0*/  ISETP.GE.AND P6, PT, R76, RZ, PT ;  /* 0x000000ff4c00720c */ /* 0x000fe20003fc6270 */
[----:B------:R-:W-:Y:S01]  /*3de0*/  IMAD R165, R3, c[0x0][0x190], RZ ;  /* 0x0000640003a57a24 */ /* 0x000fe200078e02ff */
[----:B------:R-:W-:Y:S01]  /*3df0*/  LOP3.LUT R7, R74, 0x3f, RZ, 0xc0, !PT ;  /* 0x0000003f4a077812 */ /* 0x000fe200078ec0ff */
[----:B------:R-:W-:Y:S01]  /*3e00*/  IMAD R129, R129, c[0x0][0x190], RZ ;  /* 0x0000640081817a24 */ /* 0x000fe200078e02ff */
[----:B------:R-:W-:Y:S01]  /*3e10*/  ISETP.GE.AND P4, PT, R70, RZ, PT ;  /* 0x000000ff4600720c */ /* 0x000fe20003f86270 */
[----:B------:R-:W-:Y:S01]  /*3e20*/  IMAD R131, R131, c[0x0][0x190], RZ ;  /* 0x0000640083837a24 */ /* 0x000fe200078e02ff */
[C---:B------:R-:W-:Y:S01]  /*3e30*/  IADD3 R5, R146.reuse, -0xd, RZ ;  /* 0xfffffff392057810 */ /* 0x040fe20007ffe0ff */
[----:B------:R-:W-:Y:S01]  /*3e40*/  IMAD R16, R7, c[0x0][0x18c], RZ ;  /* 0x0000630007107a24 */ /* 0x000fe200078e02ff */
[----:B------:R-:W-:Y:S01]  /*3e50*/  IADD3 R0, R146, -0x9, RZ ;  /* 0xfffffff792007810 */ /* 0x000fe20007ffe0ff */
[----:B------:R-:W-:Y:S01]  /*3e60*/  IMAD R7, R2, c[0x0][0x190], RZ ;  /* 0x0000640002077a24 */ /* 0x000fe200078e02ff */
[----:B------:R-:W-:Y:S01]  /*3e70*/  ISETP.GE.U32.AND P2, PT, R5, 0x7fffffb4, PT ;  /* 0x7fffffb40500780c */ /* 0x000fe20003f46070 */
[----:B------:R-:W-:Y:S01]  /*3e80*/  @!P5 IMAD.MOV R53, RZ, RZ, -R53 ;  /* 0x000000ffff35d224 */ /* 0x000fe200078e0a35 */
[----:B------:R-:W-:Y:S01]  /*3e90*/  ISETP.GE.U32.AND P3, PT, R0, 0x7fffffb8, PT ;  /* 0x7fffffb80000780c */ /* 0x000fe20003f66070 */
[----:B------:R-:W-:Y:S01]  /*3ea0*/  @!P6 IMAD.MOV R51, RZ, RZ, -R51 ;  /* 0x000000ffff33e224 */ /* 0x000fe200078e0a33 */
[----:B------:R-:W-:Y:S01]  /*3eb0*/  LEA R26, P5, R16, c[0x0][0x168], 0x2 ;  /* 0x00005a00101a7a11 */ /* 0x000fe200078a10ff */
[----:B------:R-:W-:Y:S01]  /*3ec0*/  IMAD R5, R4, c[0x0][0x190], RZ ;  /* 0x0000640004057a24 */ /* 0x000fe200078e02ff */
[----:B------:R-:W-:Y:S01]  /*3ed0*/  ISETP.NE.AND P6, PT, RZ, c[0x0][0x178], PT ;  /* 0x00005e00ff007a0c */ /* 0x000fe20003fc5270 */
[----:B------:R-:W-:Y:S01]  /*3ee0*/  IMAD R133, R133, c[0x0][0x190], RZ ;  /* 0x0000640085857a24 */ /* 0x000fe200078e02ff */
[----:B------:R-:W-:Y:S01]  /*3ef0*/  LOP3.LUT R0, RZ, c[0x0][0x178], RZ, 0x33, !PT ;  /* 0x00005e00ff007a12 */ /* 0x000fe200078e33ff */
[----:B------:R-:W-:Y:S01]  /*3f00*/  IMAD R135, R135, c[0x0][0x190], RZ ;  /* 0x0000640087877a24 */ /* 0x000fe200078e02ff */
[----:B------:R-:W-:Y:S01]  /*3f10*/  LEA.HI.X.SX32 R16, R16, c[0x0][0x16c], 0x2, P5 ;  /* 0x00005b0010107a11 */ /* 0x000fe200028f16ff */
[----:B------:R-:W-:Y:S01]  /*3f20*/  IMAD R137, R137, c[0x0][0x190], RZ ;  /* 0x0000640089897a24 */ /* 0x000fe200078e02ff */
[----:B------:R-:W-:Y:S01]  /*3f30*/  SEL R11, R0, R13, !P6 ;  /* 0x0000000d000b7207 */ /* 0x000fe20007000000 */
[----:B------:R-:W-:Y:S01]  /*3f40*/  IMAD R13, R8, c[0x0][0x190], RZ ;  /* 0x00006400080d7a24 */ /* 0x000fe200078e02ff */
[-C--:B------:R-:W-:Y:S01]  /*3f50*/  LEA R34, P5, R5, R26.reuse, 0x2 ;  /* 0x0000001a05227211 */ /* 0x080fe200078a10ff */
[----:B------:R-:W-:Y:S01]  /*3f60*/  IMAD R139, R139, c[0x0][0x190], RZ ;  /* 0x000064008b8b7a24 */ /* 0x000fe200078e02ff */
[----:B------:R-:W-:Y:S01]  /*3f70*/  @!P4 IADD3 R55, -R55, RZ, RZ ;  /* 0x000000ff3737c210 */ /* 0x000fe20007ffe1ff */
[----:B------:R-:W-:Y:S01]  /*3f80*/  IMAD R141, R141, c[0x0][0x190], RZ ;  /* 0x000064008d8d7a24 */ /* 0x000fe200078e02ff */
[C---:B------:R-:W-:Y:S01]  /*3f90*/  SEL R14, R0.reuse, R51, !P6 ;  /* 0x00000033000e7207 */ /* 0x040fe20007000000 */
[----:B------:R-:W-:Y:S01]  /*3fa0*/  IMAD R143, R143, c[0x0][0x190], RZ ;  /* 0x000064008f8f7a24 */ /* 0x000fe200078e02ff */
[C---:B------:R-:W-:Y:S01]  /*3fb0*/  SEL R15, R0.reuse, R53, !P6 ;  /* 0x00000035000f7207 */ /* 0x040fe20007000000 */
[----:B------:R-:W-:Y:S01]  /*3fc0*/  IMAD R145, R145, c[0x0][0x190], RZ ;  /* 0x0000640091917a24 */ /* 0x000fe200078e02ff */
[----:B------:R-:W-:Y:S01]  /*3fd0*/  LEA R32, P4, R7, R26, 0x2 ;  /* 0x0000001a07207211 */ /* 0x000fe200078810ff */
[----:B------:R-:W-:Y:S01]  /*3fe0*/  IMAD R147, R147, c[0x0][0x190], RZ ;  /* 0x0000640093937a24 */ /* 0x000fe200078e02ff */
[----:B------:R-:W-:Y:S01]  /*3ff0*/  LEA.HI.X.SX32 R35, R5, R16, 0x2, P5 ;  /* 0x0000001005237211 */ /* 0x000fe200028f16ff */
[----:B------:R-:W-:Y:S01]  /*4000*/  IMAD R149, R149, c[0x0][0x190], RZ ;  /* 0x0000640095957a24 */ /* 0x000fe200078e02ff */
[----:B------:R-:W-:Y:S01]  /*4010*/  SEL R0, R0, R55, !P6 ;  /* 0x0000003700007207 */ /* 0x000fe20007000000 */
[----:B------:R-:W-:Y:S01]  /*4020*/  IMAD R55, R60, c[0x0][0x190], RZ ;  /* 0x000064003c377a24 */ /* 0x000fe200078e02ff */
[-C--:B------:R-:W-:Y:S01]  /*4030*/  LEA R36, P5, R9, R26.reuse, 0x2 ;  /* 0x0000001a09247211 */ /* 0x080fe200078a10ff */
[----:B------:R-:W-:Y:S01]  /*4040*/  IMAD R151, R151, c[0x0][0x190], RZ ;  /* 0x0000640097977a24 */ /* 0x000fe200078e02ff */
[----:B------:R-:W-:Y:S01]  /*4050*/  LEA R24, P6, R13, R26, 0x2 ;  /* 0x0000001a0d187211 */ /* 0x000fe200078c10ff */
[----:B------:R-:W-:Y:S01]  /*4060*/  IMAD R153, R153, c[0x0][0x190], RZ ;  /* 0x0000640099997a24 */ /* 0x000fe200078e02ff */
[----:B------:R-:W-:Y:S01]  /*4070*/  LEA.HI.X.SX32 R33, R7, R16, 0x2, P4 ;  /* 0x0000001007217211 */ /* 0x000fe200020f16ff */
        /* <DEDUP_REMOVED lines=17> */
[----:B------:R-:W-:-:S02]  /*4190*/  LEA R50, P5, R27, R26, 0x2 ;  /* 0x0000001a1b327211 */ /* 0x000fc400078a10ff */
[----:B------:R-:W-:Y:S02]  /*41a0*/  LEA.HI.X.SX32 R45, R21, R16, 0x2, P6 ;  /* 0x00000010152d7211 */ /* 0x000fe400030f16ff */
[----:B------:R-:W-:Y:S02]  /*41b0*/  LEA R52, P6, R29, R26, 0x2 ;  /* 0x0000001a1d347211 */ /* 0x000fe400078c10ff */
[----:B------:R-:W-:Y:S02]  /*41c0*/  LEA.HI.X.SX32 R31, R23, R16, 0x2, P4 ;  /* 0x00000010171f7211 */ /* 0x000fe400020f16ff */
[----:B------:R-:W-:Y:S02]  /*41d0*/  LEA R66, P4, R39, R26, 0x2 ;  /* 0x0000001a27427211 */ /* 0x000fe400078810ff */
[----:B------:R-:W-:Y:S02]  /*41e0*/  LEA.HI.X.SX32 R51, R27, R16, 0x2, P5 ;  /* 0x000000101b337211 */ /* 0x000fe400028f16ff */
[----:B------:R-:W-:-:S02]  /*41f0*/  LEA R38, P5, R47, R26, 0x2 ;  /* 0x0000001a2f267211 */ /* 0x000fc400078a10ff */
[----:B------:R-:W-:Y:S02]  /*4200*/  LEA.HI.X.SX32 R53, R29, R16, 0x2, P6 ;  /* 0x000000101d357211 */ /* 0x000fe400030f16ff */
[----:B------:R-:W-:Y:S02]  /*4210*/  LEA R46, P6, R49, R26, 0x2 ;  /* 0x0000001a312e7211 */ /* 0x000fe400078c10ff */
[-C--:B------:R-:W-:Y:S02]  /*4220*/  LEA.HI.X.SX32 R67, R39, R16.reuse, 0x2, P4 ;  /* 0x0000001027437211 */ /* 0x080fe400020f16ff */
[----:B------:R-:W-:Y:S02]  /*4230*/  LEA.HI.X.SX32 R39, R47, R16, 0x2, P5 ;  /* 0x000000102f277211 */ /* 0x000fe400028f16ff */
[-C--:B------:R-:W-:Y:S02]  /*4240*/  LEA R56, P4, R55, R26.reuse, 0x2 ;  /* 0x0000001a37387211 */ /* 0x080fe400078810ff */
        /* <DEDUP_REMOVED lines=17> */
[-C--:B--2---:R-:W-:Y:S02]  /*4360*/  LEA R72, P4, R79, R26.reuse, 0x2 ;  /* 0x0000001a4f487211 */ /* 0x084fe400078810ff */
        /* <DEDUP_REMOVED lines=12> */
[----:B---3--:R-:W-:-:S02]  /*4430*/  LEA R70, P5, R97, R26, 0x2 ;  /* 0x0000001a61467211 */ /* 0x008fc400078a10ff */
        /* <DEDUP_REMOVED lines=54> */
[----:B------:R-:W-:Y:S01]  /*47a0*/  LEA.HI.X.SX32 R125, R147, R16, 0x2, P6 ;  /* 0x00000010937d7211 */ /* 0x000fe200030f16ff */
[----:B------:R-:W-:Y:S01]  /*47b0*/  IMAD R147, R252, 0x30, RZ ;  /* 0x00000030fc937824 */ /* 0x000fe200078e02ff */
        /* <DEDUP_REMOVED lines=15> */
[----:B------:R-:W-:Y:S02]  /*48b0*/  LEA R20, P5, R17, c[0x0][0x160], 0x2 ;  /* 0x0000580011147a11 */ /* 0x000fe400078a10ff */
[----:B------:R-:W-:-:S02]  /*48c0*/  LEA R14, P6, R18, c[0x0][0x160], 0x2 ;  /* 0x00005800120e7a11 */ /* 0x000fc400078c10ff */
[----:B------:R-:W-:Y:S02]  /*48d0*/  LEA.HI.X.SX32 R133, R161, R16, 0x2, P4 ;  /* 0x00000010a1857211 */ /* 0x000fe400020f16ff */
[----:B------:R-:W-:Y:S02]  /*48e0*/  LEA.HI.X.SX32 R21, R17, c[0x0][0x164], 0x2, P5 ;  /* 0x0000590011157a11 */ /* 0x000fe400028f16ff */
[C---:B------:R-:W-:Y:S02]  /*48f0*/  LEA R16, P5, R19.reuse, c[0x0][0x160], 0x2 ;  /* 0x0000580013107a11 */ /* 0x040fe400078a10ff */
[----:B------:R-:W-:Y:S01]  /*4900*/  LEA.HI.X.SX32 R15, R18, c[0x0][0x164], 0x2, P6 ;  /* 0x00005900120f7a11 */ /* 0x000fe200030f16ff */
[----:B------:R1:W-:Y:S01]  /*4910*/  LDGSTS.E [R150], [R20.64], !P1 ;  /* 0x0000000014967fae */ /* 0x0003e2000c921848 */
[----:B------:R-:W-:Y:S01]  /*4920*/  LEA R18, P6, R0, c[0x0][0x160], 0x2 ;  /* 0x0000580000127a11 */ /* 0x000fe200078c10ff */
[----:B------:R-:W-:Y:S01]  /*4930*/  IMAD.WIDE R156, R162, 0x4, R20 ;  /* 0x00000004a29c7825 */ /* 0x000fe200078e0214 */
[----:B------:R-:W-:Y:S01]  /*4940*/  IADD3 R139, R146, -0x19, RZ ;  /* 0xffffffe7928b7810 */ /* 0x000fe20007ffe0ff */
[----:B------:R1:W-:Y:S01]  /*4950*/  LDGSTS.E [R150+0x200], [R14.64], !P1 ;  /* 0x002000000e967fae */ /* 0x0003e2000c921848 */
[----:B------:R-:W-:Y:S01]  /*4960*/  LEA.HI.X.SX32 R17, R19, c[0x0][0x164], 0x2, P5 ;  /* 0x0000590013117a11 */ /* 0x000fe200028f16ff */
[----:B------:R-:W-:Y:S01]  /*4970*/  IMAD.WIDE R158, R162, 0x4, R14 ;  /* 0x00000004a29e7825 */ /* 0x000fe200078e020e */
[----:B------:R-:W-:-:S02]  /*4980*/  LEA.HI.X.SX32 R19, R0, c[0x0][0x164], 0x2, P6 ;  /* 0x0000590000137a11 */ /* 0x000fc400030f16ff */
[----:B------:R-:W-:Y:S01]  /*4990*/  ISETP.GE.U32.AND P6, PT, R139, 0x7fffffa8, PT ;  /* 0x7fffffa88b00780c */ /* 0x000fe20003fc6070 */
[C---:B------:R-:W-:Y:S01]  /*49a0*/  IMAD.SHL.U32 R139, R252.reuse, 0x4, RZ ;  /* 0x00000004fc8b7824 */ /* 0x040fe200078e00ff */
[----:B------:R-:W-:Y:S01]  /*49b0*/  SHF.L.U32 R141, R252, 0x3, RZ ;  /* 0x00000003fc8d7819 */ /* 0x000fe200000006ff */
[----:B------:R1:W-:Y:S01]  /*49c0*/  LDGSTS.E [R150+0x400], [R16.64], !P1 ;  /* 0x0040000010967fae */ /* 0x0003e2000c921848 */
[----:B------:R-:W-:Y:S01]  /*49d0*/  ISETP.GE.U32.AND P4, PT, R138, 0x7fffffb0, PT ;  /* 0x7fffffb08a00780c */ /* 0x000fe20003f86070 */
[C---:B------:R-:W-:Y:S01]  /*49e0*/  IMAD.WIDE R214, R139.reuse, 0x4, R20 ;  /* 0x000000048bd67825 */ /* 0x040fe200078e0214 */
[C---:B------:R-:W-:Y:S01]  /*49f0*/  IADD3 R138, R146.reuse, -0x15, RZ ;  /* 0xffffffeb928a7810 */ /* 0x040fe20007ffe0ff */
[----:B------:R1:W-:Y:S01]  /*4a00*/  LDGSTS.E [R150+0x600], [R18.64], !P1 ;  /* 0x0060000012967fae */ /* 0x0003e2000c921848 */
[----:B------:R-:W-:Y:S01]  /*4a10*/  IADD3 R0, R146, -0x1d, RZ ;  /* 0xffffffe392007810 */ /* 0x000fe20007ffe0ff */
[C---:B------:R-:W-:Y:S01]  /*4a20*/  IMAD.WIDE R170, R139.reuse, 0x4, R14 ;  /* 0x000000048baa7825 */ /* 0x040fe200078e020e */
[----:B------:R-:W-:Y:S01]  /*4a30*/  ISETP.GE.U32.AND P5, PT, R138, 0x7fffffac, PT ;  /* 0x7fffffac8a00780c */ /* 0x000fe20003fa6070 */
[----:B------:R1:W-:Y:S01]  /*4a40*/  LDGSTS.E [R150+0x2000], [R214.64], !P0 ;  /* 0x02000000d6967fae */ /* 0x0003e2000c121848 */
[----:B------:R-:W-:Y:S01]  /*4a50*/  ISETP.GE.U32.AND P1, PT, R0, 0x7fffffa4, PT ;  /* 0x7fffffa40000780c */ /* 0x000fe20003f26070 */
[C---:B------:R-:W-:Y:S01]  /*4a60*/  IMAD.WIDE R168, R139.reuse, 0x4, R16 ;  /* 0x000000048ba87825 */ /* 0x040fe200078e0210 */
[----:B------:R-:W-:Y:S01]  /*4a70*/  IADD3 R0, R146, -0x21, RZ ;  /* 0xffffffdf92007810 */ /* 0x000fe20007ffe0ff */
[----:B------:R2:W-:Y:S02]  /*4a80*/  STL.64 [R1+0x3c8], R170 ;  /* 0x0003c8aa01007387 */ /* 0x0005e40000100a00 */
[----:B------:R-:W-:-:S02]  /*4a90*/  IMAD.WIDE R166, R139, 0x4, R18 ;  /* 0x000000048ba67825 */ /* 0x000fc400078e0212 */
[----:B------:R2:W-:Y:S02]  /*4aa0*/  LDGSTS.E [R150+0x2200], [R170.64], !P0 ;  /* 0x02200000aa967fae */ /* 0x0005e4000c121848 */
[C---:B------:R-:W-:Y:S02]  /*4ab0*/  IMAD.WIDE R154, R141.reuse, 0x4, R20 ;  /* 0x000000048d9a7825 */ /* 0x040fe400078e0214 */
[----:B------:R-:W-:Y:S02]  /*4ac0*/  STL.64 [R1+0x3c0], R168 ;  /* 0x0003c0a801007387 */ /* 0x000fe40000100a00 */
[----:B------:R-:W-:Y:S02]  /*4ad0*/  IMAD.WIDE R152, R141, 0x4, R14 ;  /* 0x000000048d987825 */ /* 0x000fe400078e020e */
[----:B------:R3:W-:Y:S02]  /*4ae0*/  LDGSTS.E [R150+0x2400], [R168.64], !P0 ;  /* 0x02400000a8967fae */ /* 0x0007e4000c121848 */
[----:B------:R-:W-:-:S02]  /*4af0*/  IMAD R139, R252, 0xc, RZ ;  /* 0x0000000cfc8b7824 */ /* 0x000fc400078e02ff */
[C---:B------:R-:W-:Y:S01]  /*4b00*/  IMAD.WIDE R144, R141.reuse, 0x4, R16 ;  /* 0x000000048d907825 */ /* 0x040fe200078e0210 */
[----:B------:R-:W-:Y:S03]  /*4b10*/  STL.64 [R1+0x3b8], R166 ;  /* 0x0003b8a601007387 */ /* 0x000fe60000100a00 */
[----:B------:R-:W-:Y:S01]  /*4b20*/  IMAD.WIDE R142, R141, 0x4, R18 ;  /* 0x000000048d8e7825 */ /* 0x000fe200078e0212 */
[----:B------:R4:W-:Y:S01]  /*4b30*/  LDGSTS.E [R150+0x2600], [R166.64], !P0 ;  /* 0x02600000a6967fae */ /* 0x0009e2000c121848 */
[----:B------:R-:W-:Y:S02]  /*4b40*/  ISETP.GE.U32.AND P0, PT, R0, 0x7fffffa0, PT ;  /* 0x7fffffa00000780c */ /* 0x000fe40003f06070 */
[----:B------:R-:W-:Y:S01]  /*4b50*/  IMAD.SHL.U32 R141, R252, 0x10, RZ ;  /* 0x00000010fc8d7824 */ /* 0x000fe200078e00ff */
[----:B------:R1:W-:Y:S01]  /*4b60*/  STL.64 [R1+0x370], R154 ;  /* 0x0003709a01007387 */ /* 0x0003e20000100a00 */
[----:B------:R-:W-:Y:S01]  /*4b70*/  IADD3 R0, R146, -0x25, RZ ;  /* 0xffffffdb92007810 */ /* 0x000fe20007ffe0ff */
[----:B--2---:R-:W-:-:S02]  /*4b80*/  IMAD R170, R252, 0x3c, RZ ;  /* 0x0000003cfcaa7824 */ /* 0x004fc400078e02ff */
[----:B------:R1:W-:Y:S01]  /*4b90*/  LDGSTS.E [R150+0x4000], [R154.64], !P3 ;  /* 0x040000009a967fae */ /* 0x0003e2000d921848 */
[----:B------:R-:W-:-:S03]  /*4ba0*/  IMAD.WIDE R160, R162, 0x4, R16 ;  /* 0x00000004a2a07825 */ /* 0x000fc600078e0210 */
[----:B------:R2:W-:Y:S01]  /*4bb0*/  STL.64 [R1+0x368], R152 ;  /* 0x0003689801007387 */ /* 0x0005e20000100a00 */
[----:B------:R-:W-:-:S03]  /*4bc0*/  IMAD.WIDE R162, R162, 0x4, R18 ;  /* 0x00000004a2a27825 */ /* 0x000fc600078e0212 */
[----:B------:R2:W-:Y:S01]  /*4bd0*/  LDGSTS.E [R150+0x4200], [R152.64], !P3 ;  /* 0x0420000098967fae */ /* 0x0005e2000d921848 */
[----:B------:R-:W-:-:S03]  /*4be0*/  IMAD.WIDE R164, R170, 0x4, R20 ;  /* 0x00000004aaa47825 */ /* 0x000fc600078e0214 */
[----:B------:R3:W-:Y:S01]  /*4bf0*/  STL.64 [R1+0x360], R144 ;  /* 0x0003609001007387 */ /* 0x0007e20000100a00 */
[----:B-1----:R-:W-:-:S03]  /*4c00*/  IMAD.WIDE R154, R139, 0x4, R20 ;  /* 0x000000048b9a7825 */ /* 0x002fc600078e0214 */
[----:B------:R1:W-:Y:S01]  /*4c10*/  LDGSTS.E [R150+0x4400], [R144.64], !P3 ;  /* 0x0440000090967fae */ /* 0x0003e2000d921848 */
[----:B----4-:R-:W-:-:S03]  /*4c20*/  IMAD.WIDE R166, R170, 0x4, R14 ;  /* 0x00000004aaa67825 */ /* 0x010fc600078e020e */
[----:B------:R4:W-:Y:S01]  /*4c30*/  STL.64 [R1+0x358], R142 ;  /* 0x0003588e01007387 */ /* 0x0009e20000100a00 */
[----:B--2---:R-:W-:-:S03]  /*4c40*/  IMAD.WIDE R152, R139, 0x4, R14 ;  /* 0x000000048b987825 */ /* 0x004fc600078e020e */
[----:B------:R4:W-:Y:S01]  /*4c50*/  LDGSTS.E [R150+0x4600], [R142.64], !P3 ;  /* 0x046000008e967fae */ /* 0x0009e2000d921848 */
[----:B------:R-:W-:Y:S01]  /*4c60*/  ISETP.GE.U32.AND P3, PT, R0, 0x7fffff9c, PT ;  /* 0x7fffff9c0000780c */ /* 0x000fe20003f66070 */
[--C-:B---3--:R-:W-:Y:S01]  /*4c70*/  IMAD.WIDE R168, R170, 0x4, R16.reuse ;  /* 0x00000004aaa87825 */ /* 0x108fe200078e0210 */
[----:B------:R-:W-:Y:S01]  /*4c80*/  IADD3 R0, R146, -0x29, RZ ;  /* 0xffffffd792007810 */ /* 0x000fe20007ffe0ff */
[----:B------:R2:W-:Y:S02]  /*4c90*/  STL.64 [R1+0x310], R154 ;  /* 0x0003109a01007387 */ /* 0x0005e40000100a00 */
[----:B-1----:R-:W-:Y:S02]  /*4ca0*/  IMAD.WIDE R144, R139, 0x4, R16 ;  /* 0x000000048b907825 */ /* 0x002fe400078e0210 */
[----:B------:R2:W-:Y:S02]  /*4cb0*/  LDGSTS.E [R150+0x6000], [R154.64], !P2 ;  /* 0x060000009a967fae */ /* 0x0005e4000d121848 */
[----:B------:R-:W-:-:S02]  /*4cc0*/  IMAD.WIDE R170, R170, 0x4, R18 ;  /* 0x00000004aaaa7825 */ /* 0x000fc400078e0212 */
[----:B------:R1:W-:Y:S02]  /*4cd0*/  STL.64 [R1+0x308], R152 ;  /* 0x0003089801007387 */ /* 0x0003e40000100a00 */
[----:B----4-:R-:W-:Y:S02]  /*4ce0*/  IMAD.WIDE R142, R139, 0x4, R18 ;  /* 0x000000048b8e7825 */ /* 0x010fe400078e0212 */
[----:B------:R1:W-:Y:S02]  /*4cf0*/  LDGSTS.E [R150+0x6200], [R152.64], !P2 ;  /* 0x0620000098967fae */ /* 0x0003e4000d121848 */
[C---:B------:R-:W-:Y:S02]  /*4d00*/  IMAD R139, R252.reuse, 0x14, RZ ;  /* 0x00000014fc8b7824 */ /* 0x040fe400078e02ff */
[C-C-:B--2---:R-:W-:Y:S01]  /*4d10*/  IMAD.WIDE R154, R141.reuse, 0x4, R20.reuse ;  /* 0x000000048d9a7825 */ /* 0x144fe200078e0214 */
[----:B------:R2:W-:Y:S03]  /*4d20*/  STL.64 [R1+0x300], R144 ;  /* 0x0003009001007387 */ /* 0x0005e60000100a00 */
[C---:B------:R-:W-:Y:S01]  /*4d30*/  IMAD.WIDE R178, R252.reuse, 0x4, R20 ;  /* 0x00000004fcb27825 */ /* 0x040fe200078e0214 */
[----:B------:R2:W-:Y:S03]  /*4d40*/  LDGSTS.E [R150+0x6400], [R144.64], !P2 ;  /* 0x0640000090967fae */ /* 0x0005e6000d121848 */
[--C-:B-1----:R-:W-:Y:S01]  /*4d50*/  IMAD.WIDE R152, R141, 0x4, R14.reuse ;  /* 0x000000048d987825 */ /* 0x102fe200078e020e */
[----:B------:R1:W-:Y:S03]  /*4d60*/  STL.64 [R1+0x2f8], R142 ;  /* 0x0002f88e01007387 */ /* 0x0003e60000100a00 */
[----:B------:R-:W-:Y:S01]  /*4d70*/  IMAD.WIDE R176, R252, 0x4, R14 ;  /* 0x00000004fcb07825 */ /* 0x000fe200078e020e */
[----:B------:R1:W-:Y:S01]  /*4d80*/  LDGSTS.E [R150+0x6600], [R142.64], !P2 ;  /* 0x066000008e967fae */ /* 0x0003e2000d121848 */
[----:B------:R-:W-:-:S02]  /*4d90*/  ISETP.GE.U32.AND P2, PT, R0, 0x7fffff98, PT ;  /* 0x7fffff980000780c */ /* 0x000fc40003f46070 */
[----:B------:R-:W-:Y:S01]  /*4da0*/  IADD3 R0, R146, -0x2d, RZ ;  /* 0xffffffd392007810 */ /* 0x000fe20007ffe0ff */
[C-C-:B--2---:R-:W-:Y:S01]  /*4db0*/  IMAD.WIDE R144, R141.reuse, 0x4, R16.reuse ;  /* 0x000000048d907825 */ /* 0x144fe200078e0210 */
[----:B------:R2:W-:Y:S03]  /*4dc0*/  STL.64 [R1+0x2b0], R154 ;  /* 0x0002b09a01007387 */ /* 0x0005e60000100a00 */
[C---:B------:R-:W-:Y:S01]  /*4dd0*/  IMAD.WIDE R174, R252.reuse, 0x4, R16 ;  /* 0x00000004fcae7825 */ /* 0x040fe200078e0210 */
[----:B------:R2:W-:Y:S03]  /*4de0*/  LDGSTS.E [R150+0x8000], [R154.64], !P4 ;  /* 0x080000009a967fae */ /* 0x0005e6000e121848 */
[----:B-1----:R-:W-:Y:S01]  /*4df0*/  IMAD.WIDE R142, R141, 0x4, R18 ;  /* 0x000000048d8e7825 */ /* 0x002fe200078e0212 */
[----:B------:R1:W-:Y:S03]  /*4e00*/  STL.64 [R1+0x2a8], R152 ;  /* 0x0002a89801007387 */ /* 0x0003e60000100a00 */
[----:B------:R-:W-:Y:S01]  /*4e10*/  IMAD R141, R252, 0x18, RZ ;  /* 0x00000018fc8d7824 */ /* 0x000fe200078e02ff */
[----:B------:R1:W-:Y:S01]  /*4e20*/  LDGSTS.E [R150+0x8200], [R152.64], !P4 ;  /* 0x0820000098967fae */ /* 0x0003e2000e121848 */
[----:B------:R-:W-:-:S03]  /*4e30*/  IMAD.WIDE R180, R186, 0x4, R20 ;  /* 0x00000004bab47825 */ /* 0x000fc600078e0214 */
[----:B------:R3:W-:Y:S01]  /*4e40*/  STL.64 [R1+0x2a0], R144 ;  /* 0x0002a09001007387 */ /* 0x0007e20000100a00 */
[----:B--2---:R-:W-:-:S03]  /*4e50*/  IMAD.WIDE R154, R139, 0x4, R20 ;  /* 0x000000048b9a7825 */ /* 0x004fc600078e0214 */
[----:B------:R3:W-:Y:S01]  /*4e60*/  LDGSTS.E [R150+0x8400], [R144.64], !P4 ;  /* 0x0840000090967fae */ /* 0x0007e2000e121848 */
[----:B------:R-:W-:-:S03]  /*4e70*/  IMAD.WIDE R182, R186, 0x4, R14 ;  /* 0x00000004bab67825 */ /* 0x000fc600078e020e */
[----:B------:R2:W-:Y:S01]  /*4e80*/  STL.64 [R1+0x298], R142 ;  /* 0x0002988e01007387 */ /* 0x0005e20000100a00 */
[----:B-1----:R-:W-:-:S03]  /*4e90*/  IMAD.WIDE R152, R139, 0x4, R14 ;  /* 0x000000048b987825 */ /* 0x002fc600078e020e */
[----:B------:R2:W-:Y:S01]  /*4ea0*/  LDGSTS.E [R150+0x8600], [R142.64], !P4 ;  /* 0x086000008e967fae */ /* 0x0005e2000e121848 */
[----:B------:R-:W-:Y:S01]  /*4eb0*/  ISETP.GE.U32.AND P4, PT, R0, 0x7fffff94, PT ;  /* 0x7fffff940000780c */ /* 0x000fe20003f86070 */
[--C-:B------:R-:W-:Y:S01]  /*4ec0*/  IMAD.WIDE R184, R186, 0x4, R16.reuse ;  /* 0x00000004bab87825 */ /* 0x100fe200078e0210 */
[----:B------:R-:W-:Y:S01]  /*4ed0*/  IADD3 R0, R146, -0x31, RZ ;  /* 0xffffffcf92007810 */ /* 0x000fe20007ffe0ff */
[----:B------:R1:W-:Y:S02]  /*4ee0*/  STL.64 [R1+0x250], R154 ;  /* 0x0002509a01007387 */ /* 0x0003e40000100a00 */
[----:B---3--:R-:W-:Y:S02]  /*4ef0*/  IMAD.WIDE R144, R139, 0x4, R16 ;  /* 0x000000048b907825 */ /* 0x008fe400078e0210 */
[----:B------:R1:W-:Y:S02]  /*4f00*/  LDGSTS.E [R150+0xa000], [R154.64], !P5 ;  /* 0x0a0000009a967fae */ /* 0x0003e4000e921848 */
[----:B------:R-:W-:-:S02]  /*4f10*/  IMAD.WIDE R186, R186, 0x4, R18 ;  /* 0x00000004baba7825 */ /* 0x000fc400078e0212 */
[----:B------:R3:W-:Y:S02]  /*4f20*/  STL.64 [R1+0x248], R152 ;  /* 0x0002489801007387 */ /* 0x0007e40000100a00 */
[----:B--2---:R-:W-:Y:S02]  /*4f30*/  IMAD.WIDE R142, R139, 0x4, R18 ;  /* 0x000000048b8e7825 */ /* 0x004fe400078e0212 */
[----:B------:R3:W-:Y:S02]  /*4f40*/  LDGSTS.E [R150+0xa200], [R152.64], !P5 ;  /* 0x0a20000098967fae */ /* 0x0007e4000e921848 */
[----:B------:R-:W-:Y:S02]  /*4f50*/  IMAD R139, R252, 0x1c, RZ ;  /* 0x0000001cfc8b7824 */ /* 0x000fe400078e02ff */
[C-C-:B-1----:R-:W-:Y:S01]  /*4f60*/  IMAD.WIDE R154, R141.reuse, 0x4, R20.reuse ;  /* 0x000000048d9a7825 */ /* 0x142fe200078e0214 */
[----:B------:R1:W-:Y:S03]  /*4f70*/  STL.64 [R1+0x240], R144 ;  /* 0x0002409001007387 */ /* 0x0003e60000100a00 */
[C---:B------:R-:W-:Y:S01]  /*4f80*/  IMAD.WIDE R188, R194.reuse, 0x4, R20 ;  /* 0x00000004c2bc7825 */ /* 0x040fe200078e0214 */
[----:B------:R1:W-:Y:S03]  /*4f90*/  LDGSTS.E [R150+0xa400], [R144.64], !P5 ;  /* 0x0a40000090967fae */ /* 0x0003e6000e921848 */
[--C-:B---3--:R-:W-:Y:S01]  /*4fa0*/  IMAD.WIDE R152, R141, 0x4, R14.reuse ;  /* 0x000000048d987825 */ /* 0x108fe200078e020e */
[----:B------:R2:W-:Y:S03]  /*4fb0*/  STL.64 [R1+0x238], R142 ;  /* 0x0002388e01007387 */ /* 0x0005e60000100a00 */
[----:B------:R-:W-:Y:S01]  /*4fc0*/  IMAD.WIDE R190, R194, 0x4, R14 ;  /* 0x00000004c2be7825 */ /* 0x000fe200078e020e */
[----:B------:R2:W-:Y:S01]  /*4fd0*/  LDGSTS.E [R150+0xa600], [R142.64], !P5 ;  /* 0x0a6000008e967fae */ /* 0x0005e2000e921848 */
[----:B------:R-:W-:-:S02]  /*4fe0*/  ISETP.GE.U32.AND P5, PT, R0, 0x7fffff90, PT ;  /* 0x7fffff900000780c */ /* 0x000fc40003fa6070 */
[----:B------:R-:W-:Y:S01]  /*4ff0*/  IADD3 R0, R146, -0x35, RZ ;  /* 0xffffffcb92007810 */ /* 0x000fe20007ffe0ff */
[C-C-:B-1----:R-:W-:Y:S01]  /*5000*/  IMAD.WIDE R144, R141.reuse, 0x4, R16.reuse ;  /* 0x000000048d907825 */ /* 0x142fe200078e0210 */
[----:B------:R1:W-:Y:S03]  /*5010*/  STL.64 [R1+0x1f0], R154 ;  /* 0x0001f09a01007387 */ /* 0x0003e60000100a00 */
[----:B------:R-:W-:Y:S01]  /*5020*/  IMAD.WIDE R192, R194, 0x4, R16 ;  /* 0x00000004c2c07825 */ /* 0x000fe200078e0210 */
[----:B------:R1:W-:Y:S03]  /*5030*/  LDGSTS.E [R150+0xc000], [R154.64], !P6 ;  /* 0x0c0000009a967fae */ /* 0x0003e6000f121848 */
[--C-:B--2---:R-:W-:Y:S01]  /*5040*/  IMAD.WIDE R142, R141, 0x4, R18.reuse ;  /* 0x000000048d8e7825 */ /* 0x104fe200078e0212 */
[----:B------:R2:W-:Y:S03]  /*5050*/  STL.64 [R1+0x1e8], R152 ;  /* 0x0001e89801007387 */ /* 0x0005e60000100a00 */
[----:B------:R-:W-:Y:S01]  /*5060*/  IMAD.SHL.U32 R141, R252, 0x20, RZ ;  /* 0x00000020fc8d7824 */ /* 0x000fe200078e00ff */
[----:B------:R2:W-:Y:S01]  /*5070*/  LDGSTS.E [R150+0xc200], [R152.64], !P6 ;  /* 0x0c20000098967fae */ /* 0x0005e2000f121848 */
[----:B------:R-:W-:-:S03]  /*5080*/  IMAD.WIDE R194, R194, 0x4, R18 ;  /* 0x00000004c2c27825 */ /* 0x000fc600078e0212 */
[----:B------:R3:W-:Y:S01]  /*5090*/  STL.64 [R1+0x1e0], R144 ;  /* 0x0001e09001007387 */ /* 0x0007e20000100a00 */
[----:B-1----:R-:W-:-:S03]  /*50a0*/  IMAD.WIDE R154, R139, 0x4, R20 ;  /* 0x000000048b9a7825 */ /* 0x002fc600078e0214 */
[----:B------:R3:W-:Y:S01]  /*50b0*/  LDGSTS.E [R150+0xc400], [R144.64], !P6 ;  /* 0x0c40000090967fae */ /* 0x0007e2000f121848 */
[----:B------:R-:W-:-:S03]  /*50c0*/  IMAD.WIDE R196, R202, 0x4, R20 ;  /* 0x00000004cac47825 */ /* 0x000fc600078e0214 */
[----:B------:R1:W-:Y:S01]  /*50d0*/  STL.64 [R1+0x1d8], R142 ;  /* 0x0001d88e01007387 */ /* 0x0003e20000100a00 */
[----:B--2---:R-:W-:-:S03]  /*50e0*/  IMAD.WIDE R152, R139, 0x4, R14 ;  /* 0x000000048b987825 */ /* 0x004fc600078e020e */
[----:B------:R1:W-:Y:S01]  /*50f0*/  LDGSTS.E [R150+0xc600], [R142.64], !P6 ;  /* 0x0c6000008e967fae */ /* 0x0003e2000f121848 */
[----:B------:R-:W-:Y:S01]  /*5100*/  ISETP.GE.U32.AND P6, PT, R0, 0x7fffff8c, PT ;  /* 0x7fffff8c0000780c */ /* 0x000fe20003fc6070 */
[----:B------:R-:W-:Y:S01]  /*5110*/  IMAD.WIDE R198, R202, 0x4, R14 ;  /* 0x00000004cac67825 */ /* 0x000fe200078e020e */
[----:B------:R-:W-:Y:S01]  /*5120*/  IADD3 R0, R146, -0x39, RZ ;  /* 0xffffffc792007810 */ /* 0x000fe20007ffe0ff */
[----:B------:R2:W-:Y:S02]  /*5130*/  STL.64 [R1+0x190], R154 ;  /* 0x0001909a01007387 */ /* 0x0005e40000100a00 */
[--C-:B---3--:R-:W-:Y:S02]  /*5140*/  IMAD.WIDE R144, R139, 0x4, R16.reuse ;  /* 0x000000048b907825 */ /* 0x108fe400078e0210 */
[----:B------:R2:W-:Y:S02]  /*5150*/  LDGSTS.E [R150+0xe000], [R154.64], !P1 ;  /* 0x0e0000009a967fae */ /* 0x0005e4000c921848 */
[----:B------:R-:W-:-:S02]  /*5160*/  IMAD.WIDE R200, R202, 0x4, R16 ;  /* 0x00000004cac87825 */ /* 0x000fc400078e0210 */
[----:B------:R3:W-:Y:S02]  /*5170*/  STL.64 [R1+0x188], R152 ;  /* 0x0001889801007387 */ /* 0x0007e40000100a00 */
[----:B-1----:R-:W-:Y:S02]  /*5180*/  IMAD.WIDE R142, R139, 0x4, R18 ;  /* 0x000000048b8e7825 */ /* 0x002fe400078e0212 */
[----:B------:R3:W-:Y:S02]  /*5190*/  LDGSTS.E [R150+0xe200], [R152.64], !P1 ;  /* 0x0e20000098967fae */ /* 0x0007e4000c921848 */
[----:B------:R-:W-:Y:S02]  /*51a0*/  IMAD R139, R252, 0x24, RZ ;  /* 0x00000024fc8b7824 */ /* 0x000fe400078e02ff */
[C---:B--2---:R-:W-:Y:S01]  /*51b0*/  IMAD.WIDE R154, R141.reuse, 0x4, R20 ;  /* 0x000000048d9a7825 */ /* 0x044fe200078e0214 */
[----:B------:R1:W-:Y:S03]  /*51c0*/  STL.64 [R1+0x180], R144 ;  /* 0x0001809001007387 */ /* 0x0003e60000100a00 */
[----:B------:R-:W-:Y:S01]  /*51d0*/  IMAD.WIDE R202, R202, 0x4, R18 ;  /* 0x00000004caca7825 */ /* 0x000fe200078e0212 */
[----:B------:R1:W-:Y:S03]  /*51e0*/  LDGSTS.E [R150+0xe400], [R144.64], !P1 ;  /* 0x0e40000090967fae */ /* 0x0003e6000c921848 */
[----:B---3--:R-:W-:Y:S01]  /*51f0*/  IMAD.WIDE R152, R141, 0x4, R14 ;  /* 0x000000048d987825 */ /* 0x008fe200078e020e */
[----:B------:R2:W-:Y:S03]  /*5200*/  STL.64 [R1+0x178], R142 ;  /* 0x0001788e01007387 */ /* 0x0005e60000100a00 */
[----:B------:R-:W-:Y:S01]  /*5210*/  IMAD.WIDE R204, R210, 0x4, R20 ;  /* 0x00000004d2cc7825 */ /* 0x000fe200078e0214 */
[----:B------:R2:W-:Y:S01]  /*5220*/  LDGSTS.E [R150+0xe600], [R142.64], !P1 ;  /* 0x0e6000008e967fae */ /* 0x0005e2000c921848 */
[----:B------:R-:W-:-:S02]  /*5230*/  ISETP.GE.U32.AND P1, PT, R0, 0x7fffff88, PT ;  /* 0x7fffff880000780c */ /* 0x000fc40003f26070 */
[----:B------:R-:W-:Y:S01]  /*5240*/  IADD3 R0, R146, -0x3d, RZ ;  /* 0xffffffc392007810 */ /* 0x000fe20007ffe0ff */
[C---:B-1----:R-:W-:Y:S01]  /*5250*/  IMAD.WIDE R144, R141.reuse, 0x4, R16 ;  /* 0x000000048d907825 */ /* 0x042fe200078e0210 */
[----:B------:R1:W-:Y:S03]  /*5260*/  STL.64 [R1+0x130], R154 ;  /* 0x0001309a01007387 */ /* 0x0003e60000100a00 */
[----:B------:R-:W-:Y:S01]  /*5270*/  IMAD.WIDE R206, R210, 0x4, R14 ;  /* 0x00000004d2ce7825 */ /* 0x000fe200078e020e */
[----:B------:R1:W-:Y:S03]  /*5280*/  LDGSTS.E [R150+0x10000], [R154.64], !P0 ;  /* 0x100000009a967fae */ /* 0x0003e6000c121848 */
[----:B--2---:R-:W-:Y:S01]  /*5290*/  IMAD.WIDE R142, R141, 0x4, R18 ;  /* 0x000000048d8e7825 */ /* 0x004fe200078e0212 */
[----:B------:R2:W-:Y:S03]  /*52a0*/  STL.64 [R1+0x128], R152 ;  /* 0x0001289801007387 */ /* 0x0005e60000100a00 */
[----:B------:R-:W-:Y:S01]  /*52b0*/  IMAD R141, R252, 0x28, RZ ;  /* 0x00000028fc8d7824 */ /* 0x000fe200078e02ff */
        /* <DEDUP_REMOVED lines=22> */
[C-C-:B------:R-:W-:Y:S01]  /*5420*/  IMAD.WIDE R222, R226.reuse, 0x4, R14.reuse ;  /* 0x00000004e2de7825 */ /* 0x140fe200078e020e */
        /* <DEDUP_REMOVED lines=9> */
[--C-:B------:R-:W-:Y:S01]  /*54c0*/  IMAD.WIDE R226, R226, 0x4, R18.reuse ;  /* 0x00000004e2e27825 */ /* 0x100fe200078e0212 */
[----:B------:R1:W-:Y:S03]  /*54d0*/  LDGSTS.E [R150+0x14000], [R154.64], !P2 ;  /* 0x140000009a967fae */ /* 0x0003e6000d121848 */
[----:B--2---:R-:W-:Y:S01]  /*54e0*/  IMAD.WIDE R142, R141, 0x4, R18 ;  /* 0x000000048d8e7825 */ /* 0x004fe200078e0212 */
[----:B------:R2:W-:Y:S03]  /*54f0*/  STL.64 [R1+0x68], R152 ;  /* 0x0000689801007387 */ /* 0x0005e60000100a00 */
[----:B------:R-:W-:Y:S01]  /*5500*/  IMAD.WIDE R140, R139, 0x4, R16 ;  /* 0x000000048b8c7825 */ /* 0x000fe200078e0210 */
[----:B------:R2:W-:Y:S03]  /*5510*/  LDGSTS.E [R150+0x14200], [R152.64], !P2 ;  /* 0x1420000098967fae */ /* 0x0005e6000d121848 */
[----:B------:R-:W-:Y:S01]  /*5520*/  IMAD.WIDE R228, R234, 0x4, R20 ;  /* 0x00000004eae47825 */ /* 0x000fe200078e0214 */
[----:B------:R3:W-:Y:S03]  /*5530*/  STL.64 [R1+0x60], R144 ;  /* 0x0000609001007387 */ /* 0x0007e60000100a00 */
[----:B-1----:R-:W-:Y:S01]  /*5540*/  IMAD R155, R252, 0x34, RZ ;  /* 0x00000034fc9b7824 */ /* 0x002fe200078e02ff */
[----:B------:R3:W-:Y:S01]  /*5550*/  LDGSTS.E [R150+0x14400], [R144.64], !P2 ;  /* 0x1440000090967fae */ /* 0x0007e2000d121848 */
[----:B------:R-:W-:-:S03]  /*5560*/  IMAD.WIDE R230, R234, 0x4, R14 ;  /* 0x00000004eae67825 */ /* 0x000fc600078e020e */
[----:B------:R1:W-:Y:S01]  /*5570*/  STL.64 [R1+0x58], R142 ;  /* 0x0000588e01007387 */ /* 0x0003e20000100a00 */
[----:B--2---:R-:W-:-:S03]  /*5580*/  IMAD.WIDE R152, R155, 0x4, R16 ;  /* 0x000000049b987825 */ /* 0x004fc600078e0210 */
[----:B------:R1:W-:Y:S01]  /*5590*/  LDGSTS.E [R150+0x14600], [R142.64], !P2 ;  /* 0x146000008e967fae */ /* 0x0003e2000d121848 */
[----:B------:R-:W-:Y:S01]  /*55a0*/  ISETP.GE.U32.AND P2, PT, R0, 0x7fffffbb, PT ;  /* 0x7fffffbb0000780c */ /* 0x000fe20003f46070 */
[----:B------:R-:W-:Y:S01]  /*55b0*/  IMAD.WIDE R232, R234, 0x4, R16 ;  /* 0x00000004eae87825 */ /* 0x000fe200078e0210 */
[----:B------:R-:W-:-:S03]  /*55c0*/  IADD3 R0, R146, -0xa, RZ ;  /* 0xfffffff692007810 */ /* 0x000fc60007ffe0ff */
[----:B---3--:R-:W-:-:S04]  /*55d0*/  IMAD.WIDE R144, R139, 0x4, R20 ;  /* 0x000000048b907825 */ /* 0x008fc800078e0214 */
[----:B------:R-:W-:Y:S01]  /*55e0*/  IMAD.WIDE R234, R234, 0x4, R18 ;  /* 0x00000004eaea7825 */ /* 0x000fe200078e0212 */
[----:B------:R2:W-:Y:S03]  /*55f0*/  STL.64 [R1+0x10], R144 ;  /* 0x0000109001007387 */ /* 0x0005e60000100a00 */
[C---:B-1----:R-:W-:Y:S01]  /*5600*/  IMAD.WIDE R142, R139.reuse, 0x4, R14 ;  /* 0x000000048b8e7825 */ /* 0x042fe200078e020e */
[----:B------:R2:W-:Y:S03]  /*5610*/  LDGSTS.E [R150+0x16000], [R144.64], !P4 ;  /* 0x1600000090967fae */ /* 0x0005e6000e121848 */
[----:B------:R-:W-:Y:S01]  /*5620*/  IMAD.WIDE R138, R139, 0x4, R18 ;  /* 0x000000048b8a7825 */ /* 0x000fe200078e0212 */
[----:B------:R1:W-:Y:S03]  /*5630*/  STL.64 [R1+0x8], R142 ;  /* 0x0000088e01007387 */ /* 0x0003e60000100a00 */
[C---:B------:R-:W-:Y:S01]  /*5640*/  IMAD.WIDE R236, R242.reuse, 0x4, R20 ;  /* 0x00000004f2ec7825 */ /* 0x040fe200078e0214 */
[----:B------:R1:W-:Y:S03]  /*5650*/  LDGSTS.E [R150+0x16200], [R142.64], !P4 ;  /* 0x162000008e967fae */ /* 0x0003e6000e121848 */
[C---:B------:R-:W-:Y:S01]  /*5660*/  IMAD.WIDE R238, R242.reuse, 0x4, R14 ;  /* 0x00000004f2ee7825 */ /* 0x040fe200078e020e */
[----:B------:R3:W-:Y:S03]  /*5670*/  STL.64 [R1], R140 ;  /* 0x0000008c01007387 */ /* 0x0007e60000100a00 */
[--C-:B--2---:R-:W-:Y:S01]  /*5680*/  IMAD.WIDE R144, R147, 0x4, R16.reuse ;  /* 0x0000000493907825 */ /* 0x104fe200078e0210 */
[----:B------:R3:W-:Y:S03]  /*5690*/  LDGSTS.E [R150+0x16400], [R140.64], !P4 ;  /* 0x164000008c967fae */ /* 0x0007e6000e121848 */
[----:B------:R-:W-:Y:S01]  /*56a0*/  IMAD.WIDE R240, R242, 0x4, R16 ;  /* 0x00000004f2f07825 */ /* 0x000fe200078e0210 */
[----:B------:R2:W-:Y:S01]  /*56b0*/  LDGSTS.E [R150+0x16600], [R138.64], !P4 ;  /* 0x166000008a967fae */ /* 0x0005e2000e121848 */
[----:B------:R-:W-:-:S02]  /*56c0*/  ISETP.GE.U32.AND P4, PT, R0, 0x7fffffb7, PT ;  /* 0x7fffffb70000780c */ /* 0x000fc40003f86070 */
[----:B-1----:R-:W-:Y:S01]  /*56d0*/  IMAD.WIDE R142, R147, 0x4, R14 ;  /* 0x00000004938e7825 */ /* 0x002fe200078e020e */
[----:B------:R2:W-:Y:S03]  /*56e0*/  STL.64 [R1+0x1540], R138 ;  /* 0x0015408a01007387 */ /* 0x0005e60000100a00 */
[----:B------:R-:W-:-:S04]  /*56f0*/  IMAD.WIDE R242, R242, 0x4, R18 ;  /* 0x00000004f2f27825 */ /* 0x000fc800078e0212 */
[----:B---3--:R-:W-:-:S04]  /*5700*/  IMAD.WIDE R140, R147, 0x4, R20 ;  /* 0x00000004938c7825 */ /* 0x008fc800078e0214 */
[----:B------:R-:W-:Y:S01]  /*5710*/  IMAD.WIDE R146, R147, 0x4, R18 ;  /* 0x0000000493927825 */ /* 0x000fe200078e0212 */
[----:B------:R1:W-:Y:S03]  /*5720*/  LDGSTS.E [R150+0x18000], [R140.64], !P5 ;  /* 0x180000008c967fae */ /* 0x0003e6000e921848 */
[----:B--2---:R-:W-:Y:S01]  /*5730*/  IMAD.MOV.U32 R138, RZ, RZ, c[0x0][0x180] ;  /* 0x00006000ff8a7624 */ /* 0x004fe200078e00ff */
[----:B------:R1:W-:Y:S01]  /*5740*/  STL.64 [R1+0x1548], R140 ;  /* 0x0015488c01007387 */ /* 0x0003e20000100a00 */
[----:B------:R-:W-:-:S03]  /*5750*/  IMAD.WIDE R244, R250, 0x4, R20 ;  /* 0x00000004faf47825 */ /* 0x000fc600078e0214 */
[----:B------:R2:W-:Y:S01]  /*5760*/  LDGSTS.E [R150+0x18200], [R142.64], !P5 ;  /* 0x182000008e967fae */ /* 0x0005e2000e921848 */
[----:B------:R-:W-:Y:S01]  /*5770*/  IADD3 R0, R138, -0xe, RZ ;  /* 0xfffffff28a007810 */ /* 0x000fe20007ffe0ff */
[----:B------:R-:W-:Y:S01]  /*5780*/  IMAD.WIDE R246, R250, 0x4, R14 ;  /* 0x00000004faf67825 */ /* 0x000fe200078e020e */
[C---:B------:R-:W-:Y:S01]  /*5790*/  IADD3 R172, R138.reuse, -0x1e, RZ ;  /* 0xffffffe28aac7810 */ /* 0x040fe20007ffe0ff */
[----:B------:R3:W-:Y:S01]  /*57a0*/  STL.64 [R1+0x1550], R142 ;  /* 0x0015508e01007387 */ /* 0x0007e20000100a00 */
[----:B------:R-:W-:Y:S01]  /*57b0*/  IADD3 R212, R138, -0x1b, RZ ;  /* 0xffffffe58ad47810 */ /* 0x000fe20007ffe0ff */
[----:B------:R-:W-:Y:S02]  /*57c0*/  IMAD.WIDE R248, R250, 0x4, R16 ;  /* 0x00000004faf87825 */ /* 0x000fe400078e0210 */
[----:B------:R-:W-:Y:S02]  /*57d0*/  STL.64 [R1+0x1558], R144 ;  /* 0x0015589001007387 */ /* 0x000fe40000100a00 */
[----:B-1----:R-:W-:-:S02]  /*57e0*/  IMAD.WIDE R140, R252, 0x4, R18 ;  /* 0x00000004fc8c7825 */ /* 0x002fc400078e0212 */
[----:B------:R-:W-:Y:S02]  /*57f0*/  STL.64 [R1+0x1538], R146 ;  /* 0x0015389201007387 */ /* 0x000fe40000100a00 */
[----:B--2---:R-:W-:Y:S01]  /*5800*/  IMAD.WIDE R150, R155, 0x4, R14 ;  /* 0x000000049b967825 */ /* 0x004fe200078e020e */
[----:B---3--:R-:W-:-:S03]  /*5810*/  SHF.L.U32 R143, R148, 0x2, RZ ;  /* 0x00000002948f7819 */ /* 0x008fc600000006ff */
[----:B------:R-:W-:Y:S01]  /*5820*/  IMAD.WIDE R148, R155, 0x4, R20 ;  /* 0x000000049b947825 */ /* 0x000fe200078e0214 */
[----:B------:R-:W-:Y:S01]  /*5830*/  LOP3.LUT R139, R143, 0x20, RZ, 0x3c, !PT ;  /* 0x000000208f8b7812 */ /* 0x000fe200078e3cff */
[----:B------:R1:W-:Y:S02]  /*5840*/  LDGSTS.E [R143+0x18400], [R144.64], !P5 ;  /* 0x18400000908f7fae */ /* 0x0003e4000e921848 */
[--C-:B------:R-:W-:Y:S01]  /*5850*/  IMAD.WIDE R154, R155, 0x4, R18.reuse ;  /* 0x000000049b9a7825 */ /* 0x100fe200078e0212 */
[----:B------:R-:W-:Y:S01]  /*5860*/  LOP3.LUT R142, R143, 0x40, RZ, 0x3c, !PT ;  /* 0x000000408f8e7812 */ /* 0x000fe200078e3cff */
[----:B------:R2:W-:Y:S01]  /*5870*/  LDGSTS.E [R143+0x18600], [R146.64], !P5 ;  /* 0x18600000928f7fae */ /* 0x0005e2000e921848 */
[----:B------:R-:W-:Y:S01]  /*5880*/  ISETP.GE.U32.AND P5, PT, R0, 0x7fffffb3, PT ;  /* 0x7fffffb30000780c */ /* 0x000fe20003fa6070 */
[----:B------:R-:W-:Y:S01]  /*5890*/  IMAD.WIDE R250, R250, 0x4, R18 ;  /* 0x00000004fafa7825 */ /* 0x000fe200078e0212 */
[----:B------:R-:W-:Y:S01]  /*58a0*/  IADD3 R0, R138, -0x12, RZ ;  /* 0xffffffee8a007810 */ /* 0x000fe20007ffe0ff */
[----:B------:R3:W-:Y:S04]  /*58b0*/  LDGSTS.E [R143+0x1a000], [R148.64], !P6 ;  /* 0x1a000000948f7fae */ /* 0x0007e8000f121848 */
[----:B------:R4:W-:Y:S04]  /*58c0*/  LDGSTS.E [R143+0x1a200], [R150.64], !P6 ;  /* 0x1a200000968f7fae */ /* 0x0009e8000f121848 */
[----:B------:R1:W-:Y:S04]  /*58d0*/  LDGSTS.E [R143+0x1a400], [R152.64], !P6 ;  /* 0x1a400000988f7fae */ /* 0x0003e8000f121848 */
[----:B------:R1:W-:Y:S01]  /*58e0*/  LDGSTS.E [R143+0x1a600], [R154.64], !P6 ;  /* 0x1a6000009a8f7fae */ /* 0x0003e2000f121848 */
[----:B------:R-:W-:-:S02]  /*58f0*/  ISETP.GE.U32.AND P6, PT, R0, 0x7fffffaf, PT ;  /* 0x7fffffaf0000780c */ /* 0x000fc40003fc6070 */
[----:B------:R-:W-:Y:S01]  /*5900*/  IADD3 R0, R138, -0x16, RZ ;  /* 0xffffffea8a007810 */ /* 0x000fe20007ffe0ff */
[----:B------:R1:W-:Y:S04]  /*5910*/  LDGSTS.E [R143+0x1c000], [R156.64], !P1 ;  /* 0x1c0000009c8f7fae */ /* 0x0003e8000c921848 */
[----:B------:R1:W-:Y:S04]  /*5920*/  LDGSTS.E [R143+0x1c200], [R158.64], !P1 ;  /* 0x1c2000009e8f7fae */ /* 0x0003e8000c921848 */
[----:B------:R1:W-:Y:S04]  /*5930*/  LDGSTS.E [R143+0x1c400], [R160.64], !P1 ;  /* 0x1c400000a08f7fae */ /* 0x0003e8000c921848 */
[----:B------:R1:W-:Y:S01]  /*5940*/  LDGSTS.E [R143+0x1c600], [R162.64], !P1 ;  /* 0x1c600000a28f7fae */ /* 0x0003e2000c921848 */
[----:B------:R-:W-:-:S02]  /*5950*/  ISETP.GE.U32.AND P1, PT, R0, 0x7fffffab, PT ;  /* 0x7fffffab0000780c */ /* 0x000fc40003f26070 */
[----:B------:R-:W-:Y:S01]  /*5960*/  IADD3 R0, R138, -0x1a, RZ ;  /* 0xffffffe68a007810 */ /* 0x000fe20007ffe0ff */
[----:B------:R3:W-:Y:S04]  /*5970*/  STL.64 [R1+0x1530], R148 ;  /* 0x0015309401007387 */ /* 0x0007e80000100a00 */
[----:B------:R1:W-:Y:S04]  /*5980*/  LDGSTS.E [R143+0x1e000], [R164.64], !P0 ;  /* 0x1e000000a48f7fae */ /* 0x0003e8000c121848 */
[----:B------:R-:W-:Y:S04]  /*5990*/  STL.64 [R1+0x1560], R150 ;  /* 0x0015609601007387 */ /* 0x000fe80000100a00 */
[----:B------:R1:W-:Y:S04]  /*59a0*/  LDGSTS.E [R143+0x1e200], [R166.64], !P0 ;  /* 0x1e200000a68f7fae */ /* 0x0003e8000c121848 */
[----:B------:R-:W-:Y:S04]  /*59b0*/  STL.64 [R1+0x1568], R152 ;  /* 0x0015689801007387 */ /* 0x000fe80000100a00 */
[----:B------:R1:W-:Y:S04]  /*59c0*/  LDGSTS.E [R143+0x1e400], [R168.64], !P0 ;  /* 0x1e400000a88f7fae */ /* 0x0003e8000c121848 */
[----:B------:R-:W-:Y:S04]  /*59d0*/  STL.64 [R1+0x1570], R154 ;  /* 0x0015709a01007387 */ /* 0x000fe80000100a00 */
[----:B------:R1:W-:Y:S01]  /*59e0*/  LDGSTS.E [R143+0x1e600], [R170.64], !P0 ;  /* 0x1e600000aa8f7fae */ /* 0x0003e2000c121848 */
[----:B------:R-:W-:Y:S01]  /*59f0*/  ISETP.GE.U32.AND P0, PT, R0, 0x7fffffa7, PT ;  /* 0x7fffffa70000780c */ /* 0x000fe20003f06070 */
[----:B------:R-:W-:-:S02]  /*5a00*/  IMAD R0, R252, 0x5, RZ ;  /* 0x00000005fc007824 */ /* 0x000fc400078e02ff */
[----:B------:R-:W-:Y:S02]  /*5a10*/  STL.64 [R1+0x1578], R156 ;  /* 0x0015789c01007387 */ /* 0x000fe40000100a00 */
[C---:B---3--:R-:W-:Y:S02]  /*5a20*/  IMAD.WIDE R148, R0.reuse, 0x4, R20 ;  /* 0x0000000400947825 */ /* 0x048fe400078e0214 */
[----:B------:R-:W-:Y:S02]  /*5a30*/  STL.64 [R1+0x1580], R158 ;  /* 0x0015809e01007387 */ /* 0x000fe40000100a00 */
[C---:B--2---:R-:W-:Y:S02]  /*5a40*/  IMAD.WIDE R146, R0.reuse, 0x4, R14 ;  /* 0x0000000400927825 */ /* 0x044fe400078e020e */
[----:B------:R-:W-:Y:S02]  /*5a50*/  STL.64 [R1+0x1588], R160 ;  /* 0x001588a001007387 */ /* 0x000fe40000100a00 */
[----:B-1----:R-:W-:-:S02]  /*5a60*/  IMAD.WIDE R144, R0, 0x4, R16 ;  /* 0x0000000400907825 */ /* 0x002fc400078e0210 */
[----:B------:R1:W-:Y:S04]  /*5a70*/  LDGSTS.E [R139+0x800], [R178.64], !P3 ;  /* 0x00800000b28b7fae */ /* 0x0003e8000d921848 */
[----:B------:R-:W-:Y:S04]  /*5a80*/  STL.64 [R1+0x1590], R162 ;  /* 0x001590a201007387 */ /* 0x000fe80000100a00 */
[----:B------:R2:W-:Y:S04]  /*5a90*/  LDGSTS.E [R139+0xa00], [R176.64], !P3 ;  /* 0x00a00000b08b7fae */ /* 0x0005e8000d921848 */
[----:B------:R1:W-:Y:S04]  /*5aa0*/  STL.64 [R1+0x418], R178 ;  /* 0x000418b201007387 */ /* 0x0003e80000100a00 */
[----:B------:R3:W-:Y:S04]  /*5ab0*/  LDGSTS.E [R139+0xc00], [R174.64], !P3 ;  /* 0x00c00000ae8b7fae */ /* 0x0007e8000d921848 */
[----:B------:R2:W-:Y:S04]  /*5ac0*/  STL.64 [R1+0x410], R176 ;  /* 0x000410b001007387 */ /* 0x0005e80000100a00 */
[----:B------:R3:W-:Y:S01]  /*5ad0*/  LDGSTS.E [R139+0xe00], [R140.64], !P3 ;  /* 0x00e000008c8b7fae */ /* 0x0007e2000d921848 */
[----:B------:R-:W-:Y:S01]  /*5ae0*/  ISETP.GE.U32.AND P3, PT, R172, 0x7fffffa3, PT ;  /* 0x7fffffa3ac00780c */ /* 0x000fe20003f66070 */
[----:B------:R-:W-:-:S02]  /*5af0*/  IMAD R172, R252, 0x9, RZ ;  /* 0x00000009fcac7824 */ /* 0x000fc400078e02ff */
[----:B------:R3:W-:Y:S01]  /*5b00*/  STL.64 [R1+0x408], R174 ;  /* 0x000408ae01007387 */ /* 0x0007e20000100a00 */
[----:B-1----:R-:W-:-:S03]  /*5b10*/  IMAD R178, R252, 0x2d, RZ ;  /* 0x0000002dfcb27824 */ /* 0x002fc600078e02ff */
[----:B------:R1:W-:Y:S01]  /*5b20*/  STL.64 [R1+0x400], R140 ;  /* 0x0004008c01007387 */ /* 0x0003e20000100a00 */
[----:B--2---:R-:W-:-:S03]  /*5b30*/  IMAD.WIDE R176, R178, 0x4, R16 ;  /* 0x00000004b2b07825 */ /* 0x004fc600078e0210 */
[----:B------:R2:W-:Y:S04]  /*5b40*/  STL.64 [R1+0x3b0], R148 ;  /* 0x0003b09401007387 */ /* 0x0005e80000100a00 */
[----:B------:R2:W-:Y:S01]  /*5b50*/  LDGSTS.E [R139+0x2800], [R148.64], !P2 ;  /* 0x02800000948b7fae */ /* 0x0005e2000d121848 */
[----:B---3--:R-:W-:-:S03]  /*5b60*/  IMAD.WIDE R174, R178, 0x4, R14 ;  /* 0x00000004b2ae7825 */ /* 0x008fc600078e020e */
[----:B------:R3:W-:Y:S01]  /*5b70*/  STL.64 [R1+0x3a8], R146 ;  /* 0x0003a89201007387 */ /* 0x0007e20000100a00 */
[----:B-1----:R-:W-:Y:S01]  /*5b80*/  IMAD.WIDE R140, R0, 0x4, R18 ;  /* 0x00000004008c7825 */ /* 0x002fe200078e0212 */
[----:B------:R-:W-:Y:S02]  /*5b90*/  IADD3 R0, R138, -0x22, RZ ;  /* 0xffffffde8a007810 */ /* 0x000fe40007ffe0ff */
[----:B------:R3:W-:Y:S01]  /*5ba0*/  LDGSTS.E [R139+0x2a00], [R146.64], !P2 ;  /* 0x02a00000928b7fae */ /* 0x0007e2000d121848 */
[----:B--2---:R-:W-:-:S03]  /*5bb0*/  IMAD.WIDE R148, R172, 0x4, R20 ;  /* 0x00000004ac947825 */ /* 0x004fc600078e0214 */
[----:B------:R1:W-:Y:S04]  /*5bc0*/  STL.64 [R1+0x3a0], R144 ;  /* 0x0003a09001007387 */ /* 0x0003e80000100a00 */
[----:B------:R1:W-:Y:S01]  /*5bd0*/  LDGSTS.E [R139+0x2c00], [R144.64], !P2 ;  /* 0x02c00000908b7fae */ /* 0x0003e2000d121848 */
[----:B---3--:R-:W-:-:S03]  /*5be0*/  IMAD.WIDE R146, R172, 0x4, R14 ;  /* 0x00000004ac927825 */ /* 0x008fc600078e020e */
[----:B------:R2:W-:Y:S04]  /*5bf0*/  STL.64 [R1+0x398], R140 ;  /* 0x0003988c01007387 */ /* 0x0005e80000100a00 */
[----:B------:R2:W-:Y:S01]  /*5c00*/  LDGSTS.E [R139+0x2e00], [R140.64], !P2 ;  /* 0x02e000008c8b7fae */ /* 0x0005e2000d121848 */
[----:B------:R-:W-:Y:S01]  /*5c10*/  ISETP.GE.U32.AND P2, PT, R0, 0x7fffff9f, PT ;  /* 0x7fffff9f0000780c */ /* 0x000fe20003f46070 */
[----:B------:R-:W-:Y:S02]  /*5c20*/  IMAD R0, R252, 0xd, RZ ;  /* 0x0000000dfc007824 */ /* 0x000fe400078e02ff */
[C---:B-1----:R-:W-:Y:S01]  /*5c30*/  IMAD.WIDE R144, R172.reuse, 0x4, R16 ;  /* 0x00000004ac907825 */ /* 0x042fe200078e0210 */
[----:B------:R1:W-:Y:S04]  /*5c40*/  LDGSTS.E [R139+0x4800], [R148.64], !P4 ;  /* 0x04800000948b7fae */ /* 0x0003e8000e121848 */
[----:B------:R3:W-:Y:S01]  /*5c50*/  LDGSTS.E [R139+0x4a00], [R146.64], !P4 ;  /* 0x04a00000928b7fae */ /* 0x0007e2000e121848 */
[----:B--2---:R-:W-:Y:S01]  /*5c60*/  IMAD.WIDE R140, R172, 0x4, R18 ;  /* 0x00000004ac8c7825 */ /* 0x004fe200078e0212 */
[----:B------:R-:W-:-:S02]  /*5c70*/  IADD3 R172, R138, -0x26, RZ ;  /* 0xffffffda8aac7810 */ /* 0x000fc40007ffe0ff */
[----:B------:R1:W-:Y:S04]  /*5c80*/  STL.64 [R1+0x350], R148 ;  /* 0x0003509401007387 */ /* 0x0003e80000100a00 */
[----:B------:R2:W-:Y:S04]  /*5c90*/  LDGSTS.E [R139+0x4c00], [R144.64], !P4 ;  /* 0x04c00000908b7fae */ /* 0x0005e8000e121848 */
[----:B------:R3:W-:Y:S04]  /*5ca0*/  STL.64 [R1+0x348], R146 ;  /* 0x0003489201007387 */ /* 0x0007e80000100a00 */
[----:B------:R2:W-:Y:S01]  /*5cb0*/  LDGSTS.E [R139+0x4e00], [R140.64], !P4 ;  /* 0x04e000008c8b7fae */ /* 0x0005e2000e121848 */
[----:B-1----:R-:W-:Y:S01]  /*5cc0*/  IMAD.WIDE R148, R0, 0x4, R20 ;  /* 0x0000000400947825 */ /* 0x002fe200078e0214 */
[----:B------:R-:W-:-:S02]  /*5cd0*/  ISETP.GE.U32.AND P4, PT, R172, 0x7fffff9b, PT ;  /* 0x7fffff9bac00780c */ /* 0x000fc40003f86070 */
[----:B------:R2:W-:Y:S01]  /*5ce0*/  STL.64 [R1+0x340], R144 ;  /* 0x0003409001007387 */ /* 0x0005e20000100a00 */
[----:B------:R-:W-:Y:S02]  /*5cf0*/  IMAD R172, R252, 0x11, RZ ;  /* 0x00000011fcac7824 */ /* 0x000fe400078e02ff */
[C---:B---3--:R-:W-:Y:S01]  /*5d00*/  IMAD.WIDE R146, R0.reuse, 0x4, R14 ;  /* 0x0000000400927825 */ /* 0x048fe200078e020e */
[----:B------:R1:W-:Y:S04]  /*5d10*/  STL.64 [R1+0x338], R140 ;  /* 0x0003388c01007387 */ /* 0x0003e80000100a00 */
[----:B------:R3:W-:Y:S01]  /*5d20*/  STL.64 [R1+0x2f0], R148 ;  /* 0x0002f09401007387 */ /* 0x0007e20000100a00 */
[----:B--2---:R-:W-:-:S03]  /*5d30*/  IMAD.WIDE R144, R0, 0x4, R16 ;  /* 0x0000000400907825 */ /* 0x004fc600078e0210 */
[----:B------:R3:W-:Y:S01]  /*5d40*/  LDGSTS.E [R139+0x6800], [R148.64], !P5 ;  /* 0x06800000948b7fae */ /* 0x0007e2000e921848 */
[----:B-1----:R-:W-:Y:S01]  /*5d50*/  IMAD.WIDE R140, R0, 0x4, R18 ;  /* 0x00000004008c7825 */ /* 0x002fe200078e0212 */
[----:B------:R-:W-:Y:S02]  /*5d60*/  IADD3 R0, R138, -0x2a, RZ ;  /* 0xffffffd68a007810 */ /* 0x000fe40007ffe0ff */
[----:B------:R1:W-:Y:S04]  /*5d70*/  STL.64 [R1+0x2e8], R146 ;  /* 0x0002e89201007387 */ /* 0x0003e80000100a00 */
[----:B------:R1:W-:Y:S01]  /*5d80*/  LDGSTS.E [R139+0x6a00], [R146.64], !P5 ;  /* 0x06a00000928b7fae */ /* 0x0003e2000e921848 */
[----:B---3--:R-:W-:-:S03]  /*5d90*/  IMAD.WIDE R148, R172, 0x4, R20 ;  /* 0x00000004ac947825 */ /* 0x008fc600078e0214 */
[----:B------:R2:W-:Y:S04]  /*5da0*/  STL.64 [R1+0x2e0], R144 ;  /* 0x0002e09001007387 */ /* 0x0005e80000100a00 */
[----:B------:R2:W-:Y:S01]  /*5db0*/  LDGSTS.E [R139+0x6c00], [R144.64], !P5 ;  /* 0x06c00000908b7fae */ /* 0x0005e2000e921848 */
[----:B-1----:R-:W-:-:S03]  /*5dc0*/  IMAD.WIDE R146, R172, 0x4, R14 ;  /* 0x00000004ac927825 */ /* 0x002fc600078e020e */
[----:B------:R1:W-:Y:S04]  /*5dd0*/  STL.64 [R1+0x2d8], R140 ;  /* 0x0002d88c01007387 */ /* 0x0003e80000100a00 */
[----:B------:R1:W-:Y:S01]  /*5de0*/  LDGSTS.E [R139+0x6e00], [R140.64], !P5 ;  /* 0x06e000008c8b7fae */ /* 0x0003e2000e921848 */
[----:B------:R-:W-:Y:S01]  /*5df0*/  ISETP.GE.U32.AND P5, PT, R0, 0x7fffff97, PT ;  /* 0x7fffff970000780c */ /* 0x000fe20003fa6070 */
[----:B------:R-:W-:Y:S02]  /*5e00*/  IMAD R0, R252, 0x15, RZ ;  /* 0x00000015fc007824 */ /* 0x000fe400078e02ff */
[C---:B--2---:R-:W-:Y:S01]  /*5e10*/  IMAD.WIDE R144, R172.reuse, 0x4, R16 ;  /* 0x00000004ac907825 */ /* 0x044fe200078e0210 */
[----:B------:R2:W-:Y:S04]  /*5e20*/  LDGSTS.E [R139+0x8800], [R148.64], !P6 ;  /* 0x08800000948b7fae */ /* 0x0005e8000f121848 */
[----:B------:R3:W-:Y:S01]  /*5e30*/  LDGSTS.E [R139+0x8a00], [R146.64], !P6 ;  /* 0x08a00000928b7fae */ /* 0x0007e2000f121848 */
[----:B-1----:R-:W-:Y:S01]  /*5e40*/  IMAD.WIDE R140, R172, 0x4, R18 ;  /* 0x00000004ac8c7825 */ /* 0x002fe200078e0212 */
[----:B------:R-:W-:-:S02]  /*5e50*/  IADD3 R172, R138, -0x2e, RZ ;  /* 0xffffffd28aac7810 */ /* 0x000fc40007ffe0ff */
[----:B------:R2:W-:Y:S04]  /*5e60*/  STL.64 [R1+0x290], R148 ;  /* 0x0002909401007387 */ /* 0x0005e80000100a00 */
[----:B------:R1:W-:Y:S04]  /*5e70*/  LDGSTS.E [R139+0x8c00], [R144.64], !P6 ;  /* 0x08c00000908b7fae */ /* 0x0003e8000f121848 */
[----:B------:R3:W-:Y:S04]  /*5e80*/  STL.64 [R1+0x288], R146 ;  /* 0x0002889201007387 */ /* 0x0007e80000100a00 */
[----:B------:R1:W-:Y:S01]  /*5e90*/  LDGSTS.E [R139+0x8e00], [R140.64], !P6 ;  /* 0x08e000008c8b7fae */ /* 0x0003e2000f121848 */
[----:B--2---:R-:W-:Y:S01]  /*5ea0*/  IMAD.WIDE R148, R0, 0x4, R20 ;  /* 0x0000000400947825 */ /* 0x004fe200078e0214 */
[----:B------:R-:W-:-:S02]  /*5eb0*/  ISETP.GE.U32.AND P6, PT, R172, 0x7fffff93, PT ;  /* 0x7fffff93ac00780c */ /* 0x000fc40003fc6070 */
[----:B------:R1:W-:Y:S01]  /*5ec0*/  STL.64 [R1+0x280], R144 ;  /* 0x0002809001007387 */ /* 0x0003e20000100a00 */
[----:B------:R-:W-:Y:S02]  /*5ed0*/  IMAD R172, R252, 0x19, RZ ;  /* 0x00000019fcac7824 */ /* 0x000fe400078e02ff */
[C---:B---3--:R-:W-:Y:S01]  /*5ee0*/  IMAD.WIDE R146, R0.reuse, 0x4, R14 ;  /* 0x0000000400927825 */ /* 0x048fe200078e020e */
[----:B------:R2:W-:Y:S04]  /*5ef0*/  STL.64 [R1+0x278], R140 ;  /* 0x0002788c01007387 */ /* 0x0005e80000100a00 */
[----:B------:R3:W-:Y:S01]  /*5f00*/  STL.64 [R1+0x230], R148 ;  /* 0x0002309401007387 */ /* 0x0007e20000100a00 */
[----:B-1----:R-:W-:-:S03]  /*5f10*/  IMAD.WIDE R144, R0, 0x4, R16 ;  /* 0x0000000400907825 */ /* 0x002fc600078e0210 */
[----:B------:R3:W-:Y:S01]  /*5f20*/  LDGSTS.E [R139+0xa800], [R148.64], !P1 ;  /* 0x0a800000948b7fae */ /* 0x0007e2000c921848 */
[----:B--2---:R-:W-:Y:S01]  /*5f30*/  IMAD.WIDE R140, R0, 0x4, R18 ;  /* 0x00000004008c7825 */ /* 0x004fe200078e0212 */
        /* <DEDUP_REMOVED lines=70> */
[----:B--2---:R-:W-:Y:S01]  /*63a0*/  IMAD.WIDE R144, R172, 0x4, R16 ;  /* 0x00000004ac907825 */ /* 0x004fe200078e0210 */
[----:B------:R-:W-:Y:S01]  /*63b0*/  IADD3 R0, R138, -0x7, RZ ;  /* 0xfffffff98a007810 */ /* 0x000fe20007ffe0ff */
[----:B------:R2:W-:Y:S04]  /*63c0*/  LDGSTS.E [R139+0x14800], [R148.64], !P5 ;  /* 0x14800000948b7fae */ /* 0x0005e8000e921848 */
[----:B------:R3:W-:Y:S01]  /*63d0*/  LDGSTS.E [R139+0x14a00], [R146.64], !P5 ;  /* 0x14a00000928b7fae */ /* 0x0007e2000e921848 */
[----:B-1----:R-:W-:-:S03]  /*63e0*/  IMAD.WIDE R140, R172, 0x4, R18 ;  /* 0x00000004ac8c7825 */ /* 0x002fc600078e0212 */
[----:B------:R1:W-:Y:S01]  /*63f0*/  LDGSTS.E [R139+0x14c00], [R144.64], !P5 ;  /* 0x14c00000908b7fae */ /* 0x0003e2000e921848 */
[----:B------:R-:W-:-:S03]  /*6400*/  IMAD.WIDE R172, R178, 0x4, R20 ;  /* 0x00000004b2ac7825 */ /* 0x000fc600078e0214 */
        /* <DEDUP_REMOVED lines=26> */
[----:B------:R-:W-:Y:S01]  /*65b0*/  ISETP.GE.U32.AND P3, PT, R0, 0x7fffffaa, PT ;  /* 0x7fffffaa0000780c */ /* 0x000fe20003f66070 */
[----:B------:R-:W-:-:S02]  /*65c0*/  IMAD.SHL.U32 R0, R252, 0x2, RZ ;  /* 0x00000002fc007824 */ /* 0x000fc400078e00ff */
[----:B------:R2:W-:Y:S04]  /*65d0*/  STL.64 [R1+0x50], R148 ;  /* 0x0000509401007387 */ /* 0x0005e80000100a00 */
[----:B------:R1:W-:Y:S04]  /*65e0*/  LDGSTS.E [R139+0x1e800], [R204.64], !P2 ;  /* 0x1e800000cc8b7fae */ /* 0x0003e8000d121848 */
[----:B------:R3:W-:Y:S04]  /*65f0*/  STL.64 [R1+0x48], R146 ;  /* 0x0000489201007387 */ /* 0x0007e80000100a00 */
[----:B------:R1:W-:Y:S01]  /*6600*/  LDGSTS.E [R139+0x1ea00], [R206.64], !P2 ;  /* 0x1ea00000ce8b7fae */ /* 0x0003e2000d121848 */
[----:B--2---:R-:W-:-:S03]  /*6610*/  IMAD.WIDE R148, R0, 0x4, R20 ;  /* 0x0000000400947825 */ /* 0x004fc600078e0214 */
[----:B------:R1:W-:Y:S04]  /*6620*/  STL.64 [R1+0x40], R144 ;  /* 0x0000409001007387 */ /* 0x0003e80000100a00 */
[----:B------:R2:W-:Y:S01]  /*6630*/  LDGSTS.E [R139+0x1ec00], [R208.64], !P2 ;  /* 0x1ec00000d08b7fae */ /* 0x0005e2000d121848 */
[----:B---3--:R-:W-:-:S03]  /*6640*/  IMAD.WIDE R146, R0, 0x4, R14 ;  /* 0x0000000400927825 */ /* 0x008fc600078e020e */
[----:B------:R3:W-:Y:S04]  /*6650*/  STL.64 [R1+0x38], R140 ;  /* 0x0000388c01007387 */ /* 0x0007e80000100a00 */
[----:B------:R2:W-:Y:S01]  /*6660*/  LDGSTS.E [R139+0x1ee00], [R210.64], !P2 ;  /* 0x1ee00000d28b7fae */ /* 0x0005e2000d121848 */
[----:B-1----:R-:W-:Y:S01]  /*6670*/  IMAD.WIDE R144, R0, 0x4, R16 ;  /* 0x0000000400907825 */ /* 0x002fe200078e0210 */
[----:B------:R-:W-:Y:S02]  /*6680*/  ISETP.GE.U32.AND P2, PT, R212, 0x7fffffa6, PT ;  /* 0x7fffffa6d400780c */ /* 0x000fe40003f46070 */
[----:B------:R1:W-:Y:S01]  /*6690*/  LDGSTS.E [R142+0x1000], [R148.64], !P4 ;  /* 0x01000000948e7fae */ /* 0x0003e2000e121848 */
[----:B------:R-:W-:Y:S02]  /*66a0*/  IMAD R212, R252, 0x6, RZ ;  /* 0x00000006fcd47824 */ /* 0x000fe400078e02ff */
[----:B---3--:R-:W-:Y:S01]  /*66b0*/  IMAD.WIDE R140, R0, 0x4, R18 ;  /* 0x00000004008c7825 */ /* 0x008fe200078e0212 */
[C---:B------:R-:W-:Y:S01]  /*66c0*/  IADD3 R0, R138.reuse, -0x1f, RZ ;  /* 0xffffffe18a007810 */ /* 0x040fe20007ffe0ff */
[----:B------:R3:W-:Y:S01]  /*66d0*/  LDGSTS.E [R142+0x1200], [R146.64], !P4 ;  /* 0x01200000928e7fae */ /* 0x0007e2000e121848 */
[----:B--2---:R-:W-:-:S03]  /*66e0*/  IADD3 R139, R138, -0x1c, RZ ;  /* 0xffffffe48a8b7810 */ /* 0x004fc60007ffe0ff */
        /* <DEDUP_REMOVED lines=133> */
[----:B--2---:R-:W-:-:S03]  /*6f40*/  IMAD.WIDE R140, R212, 0x4, R18 ;  /* 0x00000004d48c7825 */ /* 0x004fc600078e0212 */
[----:B------:R1:W-:Y:S01]  /*6f50*/  STL.64 [R1+0x88], R146 ;  /* 0x0000889201007387 */ /* 0x0003e20000100a00 */
[----:B------:R-:W-:-:S03]  /*6f60*/  IADD3 R212, R138, -0x4, RZ ;  /* 0xfffffffc8ad47810 */ /* 0x000fc60007ffe0ff */
        /* <DEDUP_REMOVED lines=8> */
[----:B------:R-:W-:Y:S02]  /*6ff0*/  IMAD.WIDE R212, R218, 0x4, R20 ;  /* 0x00000004dad47825 */ /* 0x000fe400078e0214 */
[----:B------:R-:W-:Y:S02]  /*7000*/  STL.64 [R1+0x30], R148 ;  /* 0x0000309401007387 */ /* 0x000fe40000100a00 */
[----:B--2---:R-:W-:-:S02]  /*7010*/  IMAD.WIDE R144, R0, 0x4, R16 ;  /* 0x0000000400907825 */ /* 0x004fc400078e0210 */
[----:B------:R2:W-:Y:S02]  /*7020*/  LDGSTS.E [R142+0x15000], [R148.64], !P1 ;  /* 0x15000000948e7fae */ /* 0x0005e4000c921848 */
[----:B-1----:R-:W-:Y:S02]  /*7030*/  IMAD.WIDE R140, R0, 0x4, R18 ;  /* 0x00000004008c7825 */ /* 0x002fe400078e0212 */
[----:B------:R1:W-:Y:S01]  /*7040*/  STL.64 [R1+0x28], R146 ;  /* 0x0000289201007387 */ /* 0x0003e20000100a00 */
[----:B------:R-:W-:-:S03]  /*7050*/  IADD3 R0, R138, -0x8, RZ ;  /* 0xfffffff88a007810 */ /* 0x000fc60007ffe0ff */
[----:B------:R1:W-:Y:S04]  /*7060*/  LDGSTS.E [R142+0x15200], [R146.64], !P1 ;  /* 0x15200000928e7fae */ /* 0x0003e8000c921848 */
[----:B------:R-:W-:Y:S04]  /*7070*/  STL.64 [R1+0x20], R144 ;  /* 0x0000209001007387 */ /* 0x000fe80000100a00 */
[----:B------:R3:W-:Y:S04]  /*7080*/  LDGSTS.E [R142+0x15400], [R144.64], !P1 ;  /* 0x15400000908e7fae */ /* 0x0007e8000c921848 */
[----:B------:R2:W-:Y:S01]  /*7090*/  STL.64 [R1+0x18], R140 ;  /* 0x0000188c01007387 */ /* 0x0005e20000100a00 */
[----:B-1----:R-:W-:Y:S01]  /*70a0*/  LOP3.LUT R146, R143, 0x60, RZ, 0x3c, !PT ;  /* 0x000000608f927812 */ /* 0x002fe200078e3cff */
[----:B------:R-:W-:-:S02]  /*70b0*/  IMAD R147, R252, 0x3f, RZ ;  /* 0x0000003ffc937824 */ /* 0x000fc400078e02ff */
[----:B------:R2:W-:Y:S01]  /*70c0*/  LDGSTS.E [R142+0x15600], [R140.64], !P1 ;  /* 0x156000008c8e7fae */ /* 0x0005e2000c921848 */
[----:B------:R-:W-:Y:S02]  /*70d0*/  ISETP.GE.U32.AND P1, PT, R0, 0x7fffffb9, PT ;  /* 0x7fffffb90000780c */ /* 0x000fe40003f26070 */
[----:B------:R-:W-:Y:S01]  /*70e0*/  IADD3 R0, R138, -0xc, RZ ;  /* 0xfffffff48a007810 */ /* 0x000fe20007ffe0ff */
[----:B------:R1:W-:Y:S01]  /*70f0*/  LDGSTS.E [R142+0x17000], [R212.64], !P0 ;  /* 0x17000000d48e7fae */ /* 0x0003e2000c121848 */
[----:B--2---:R-:W-:Y:S02]  /*7100*/  IMAD.MOV.U32 R140, RZ, RZ, R214 ;  /* 0x000000ffff8c7224 */ /* 0x004fe400078e00d6 */
[----:B------:R-:W-:Y:S02]  /*7110*/  IMAD.MOV.U32 R141, RZ, RZ, R215 ;  /* 0x000000ffff8d7224 */ /* 0x000fe400078e00d7 */
[----:B------:R-:W-:-:S04]  /*7120*/  IMAD.WIDE R214, R218, 0x4, R14 ;  /* 0x00000004dad67825 */ /* 0x000fc800078e020e */
[----:B------:R-:W-:Y:S01]  /*7130*/  IMAD.WIDE R218, R218, 0x4, R18 ;  /* 0x00000004dada7825 */ /* 0x000fe200078e0212 */
        /* <DEDUP_REMOVED lines=22> */
[----:B------:R-:W-:-:S02]  /*72a0*/  IMAD R0, R252, 0x3, RZ ;  /* 0x00000003fc007824 */ /* 0x000fc400078e02ff */
[----:B------:R1:W-:Y:S02]  /*72b0*/  LDGSTS.E [R142+0x1f000], [R244.64], !P5 ;  /* 0x1f000000f48e7fae */ /* 0x0003e4000e921848 */
[C---:B----4-:R-:W-:Y:S02]  /*72c0*/  IMAD.WIDE R150, R0.reuse, 0x4, R20 ;  /* 0x0000000400967825 */ /* 0x050fe400078e0214 */
[----:B------:R1:W-:Y:S02]  /*72d0*/  LDGSTS.E [R142+0x1f200], [R246.64], !P5 ;  /* 0x1f200000f68e7fae */ /* 0x0003e4000e921848 */
[C---:B------:R-:W-:Y:S02]  /*72e0*/  IMAD.WIDE R148, R0.reuse, 0x4, R14 ;  /* 0x0000000400947825 */ /* 0x040fe400078e020e */
[----:B------:R1:W-:Y:S02]  /*72f0*/  LDGSTS.E [R142+0x1f400], [R248.64], !P5 ;  /* 0x1f400000f88e7fae */ /* 0x0003e4000e921848 */
[----:B---3--:R-:W-:-:S02]  /*7300*/  IMAD.WIDE R144, R0, 0x4, R16 ;  /* 0x0000000400907825 */ /* 0x008fc400078e0210 */
[----:B------:R1:W-:Y:S01]  /*7310*/  LDGSTS.E [R142+0x1f600], [R250.64], !P5 ;  /* 0x1f600000fa8e7fae */ /* 0x0003e2000e921848 */
[----:B------:R-:W-:Y:S01]  /*7320*/  ISETP.GE.U32.AND P5, PT, R139, 0x7fffffa5, PT ;  /* 0x7fffffa58b00780c */ /* 0x000fe20003fa6070 */
[----:B------:R-:W-:Y:S02]  /*7330*/  IMAD R139, R252, 0x7, RZ ;  /* 0x00000007fc8b7824 */ /* 0x000fe400078e02ff */
[----:B------:R2:W-:Y:S04]  /*7340*/  STL.64 [R1+0x3d8], R150 ;  /* 0x0003d89601007387 */ /* 0x0005e80000100a00 */
[----:B------:R2:W-:Y:S01]  /*7350*/  LDGSTS.E [R146+0x1800], [R150.64], !P6 ;  /* 0x0180000096927fae */ /* 0x0005e2000f121848 */
[----:B-1----:R-:W-:Y:S01]  /*7360*/  IMAD.WIDE R142, R0, 0x4, R18 ;  /* 0x00000004008e7825 */ /* 0x002fe200078e0212 */
[----:B------:R-:W-:-:S02]  /*7370*/  IADD3 R0, R138, -0x20, RZ ;  /* 0xffffffe08a007810 */ /* 0x000fc40007ffe0ff */
[----:B------:R1:W-:Y:S04]  /*7380*/  STL.64 [R1+0x420], R148 ;  /* 0x0004209401007387 */ /* 0x0003e80000100a00 */
[----:B------:R1:W-:Y:S01]  /*7390*/  LDGSTS.E [R146+0x1a00], [R148.64], !P6 ;  /* 0x01a0000094927fae */ /* 0x0003e2000f121848 */
[----:B--2---:R-:W-:-:S03]  /*73a0*/  IMAD.WIDE R150, R139, 0x4, R20 ;  /* 0x000000048b967825 */ /* 0x004fc600078e0214 */
        /* <DEDUP_REMOVED lines=25> */
[----:B----4-:R-:W-:Y:S01]  /*7540*/  IMAD.WIDE R142, R0, 0x4, R18 ;  /* 0x00000004008e7825 */ /* 0x010fe200078e0212 */
[----:B------:R-:W-:Y:S02]  /*7550*/  IADD3 R0, R138, -0x28, RZ ;  /* 0xffffffd88a007810 */ /* 0x000fe40007ffe0ff */
        /* <DEDUP_REMOVED lines=69> */
[----:B--2---:R-:W-:Y:S02]  /*79b0*/  IMAD.WIDE R144, R139, 0x4, R16 ;  /* 0x000000048b907825 */ /* 0x004fe400078e0210 */
[----:B------:R-:W-:Y:S01]  /*79c0*/  STL.64 [R1+0x4b0], R150 ;  /* 0x0004b09601007387 */ /* 0x000fe20000100a00 */
[----:B------:R-:W-:-:S03]  /*79d0*/  IADD3 R0, R138, -0x3c, RZ ;  /* 0xffffffc48a007810 */ /* 0x000fc60007ffe0ff */
[----:B------:R2:W-:Y:S01]  /*79e0*/  LDGSTS.E [R146+0xf800], [R150.64], !P6 ;  /* 0x0f80000096927fae */ /* 0x0005e2000f121848 */
[----:B-1----:R-:W-:-:S03]  /*79f0*/  IMAD.WIDE R142, R139, 0x4, R18 ;  /* 0x000000048b8e7825 */ /* 0x002fc600078e0212 */
[----:B------:R-:W-:Y:S01]  /*7a00*/  STL.64 [R1+0x4a8], R148 ;  /* 0x0004a89401007387 */ /* 0x000fe20000100a00 */
[----:B------:R-:W-:-:S03]  /*7a10*/  IMAD R139, R252, 0x2b, RZ ;  /* 0x0000002bfc8b7824 */ /* 0x000fc600078e02ff */
[----:B------:R1:W-:Y:S04]  /*7a20*/  LDGSTS.E [R146+0xfa00], [R148.64], !P6 ;  /* 0x0fa0000094927fae */ /* 0x0003e8000f121848 */
[----:B------:R-:W-:Y:S04]  /*7a30*/  STL.64 [R1+0x4a0], R144 ;  /* 0x0004a09001007387 */ /* 0x000fe80000100a00 */
[----:B------:R3:W-:Y:S04]  /*7a40*/  LDGSTS.E [R146+0xfc00], [R144.64], !P6 ;  /* 0x0fc0000090927fae */ /* 0x0007e8000f121848 */
[----:B------:R4:W-:Y:S04]  /*7a50*/  STL.64 [R1+0x498], R142 ;  /* 0x0004988e01007387 */ /* 0x0009e80000100a00 */
[----:B------:R4:W-:Y:S01]  /*7a60*/  LDGSTS.E [R146+0xfe00], [R142.64], !P6 ;  /* 0x0fe000008e927fae */ /* 0x0009e2000f121848 */
[----:B------:R-:W-:Y:S01]  /*7a70*/  ISETP.GE.U32.AND P6, PT, R0, 0x7fffff85, PT ;  /* 0x7fffff850000780c */ /* 0x000fe20003fc6070 */
[----:B------:R-:W-:-:S04]  /*7a80*/  IMAD R0, R252, 0x23, RZ ;  /* 0x00000023fc007824 */ /* 0x000fc800078e02ff */
[----:B------:R-:W-:-:S04]  /*7a90*/  IMAD.WIDE R160, R0, 0x4, R20 ;  /* 0x0000000400a07825 */ /* 0x000fc800078e0214 */
[----:B------:R-:W-:Y:S01]  /*7aa0*/  IMAD.WIDE R158, R0, 0x4, R14 ;  /* 0x00000004009e7825 */ /* 0x000fe200078e020e */
[----:B------:R-:W-:Y:S01]  /*7ab0*/  STL.64 [R1+0x490], R160 ;  /* 0x000490a001007387 */ /* 0x000fe20000100a00 */
[----:B----4-:R-:W-:Y:S02]  /*7ac0*/  MOV R142, R140 ;  /* 0x0000008c008e7202 */ /* 0x010fe40000000f00 */
[----:B------:R-:W-:Y:S01]  /*7ad0*/  IMAD R140, R252, 0x27, RZ ;  /* 0x00000027fc8c7824 */ /* 0x000fe200078e02ff */
[----:B------:R3:W-:Y:S01]  /*7ae0*/  LDGSTS.E [R146+0x11800], [R160.64], !P1 ;  /* 0x11800000a0927fae */ /* 0x0007e2000c921848 */
[----:B------:R-:W-:-:S03]  /*7af0*/  IMAD.WIDE R156, R0, 0x4, R16 ;  /* 0x00000004009c7825 */ /* 0x000fc600078e0210 */
[----:B------:R3:W-:Y:S01]  /*7b00*/  LDGSTS.E [R146+0x11a00], [R158.64], !P1 ;  /* 0x11a000009e927fae */ /* 0x0007e2000c921848 */
[----:B------:R-:W-:-:S03]  /*7b10*/  IMAD.WIDE R152, R140, 0x4, R20 ;  /* 0x000000048c987825 */ /* 0x000fc600078e0214 */
[----:B------:R3:W-:Y:S01]  /*7b20*/  LDGSTS.E [R146+0x11c00], [R156.64], !P1 ;  /* 0x11c000009c927fae */ /* 0x0007e2000c921848 */
[----:B--2---:R-:W-:-:S03]  /*7b30*/  IMAD.WIDE R150, R140, 0x4, R14 ;  /* 0x000000048c967825 */ /* 0x004fc600078e020e */
[----:B------:R2:W-:Y:S01]  /*7b40*/  STL.64 [R1+0x950], R152 ;  /* 0x0009509801007387 */ /* 0x0005e20000100a00 */
[----:B-1----:R-:W-:-:S03]  /*7b50*/  IMAD.WIDE R148, R140, 0x4, R16 ;  /* 0x000000048c947825 */ /* 0x002fc600078e0210 */
[----:B------:R-:W-:Y:S01]  /*7b60*/  STL.64 [R1+0x488], R158 ;  /* 0x0004889e01007387 */ /* 0x000fe20000100a00 */
[----:B---3--:R-:W-:-:S03]  /*7b70*/  IMAD.WIDE R144, R140, 0x4, R18 ;  /* 0x000000048c907825 */ /* 0x008fc600078e0212 */
[----:B------:R-:W1:Y:S01]  /*7b80*/  S2R R140, SR_TID.X ;  /* 0x00000000008c7919 */ /* 0x000e620000002100 */
[----:B------:R-:W-:-:S03]  /*7b90*/  IMAD.WIDE R154, R0, 0x4, R18 ;  /* 0x00000004009a7825 */ /* 0x000fc600078e0212 */
[----:B------:R-:W-:Y:S01]  /*7ba0*/  STL.64 [R1+0x480], R156 ;  /* 0x0004809c01007387 */ /* 0x000fe20000100a00 */
[----:B------:R-:W-:Y:S02]  /*7bb0*/  IMAD R0, R252, 0x2f, RZ ;  /* 0x0000002ffc007824 */ /* 0x000fe400078e02ff */
[----:B------:R-:W-:Y:S01]  /*7bc0*/  IMAD.MOV.U32 R143, RZ, RZ, R141 ;  /* 0x000000ffff8f7224 */ /* 0x000fe200078e008d */
[----:B------:R3:W-:Y:S01]  /*7bd0*/  LDGSTS.E [R146+0x11e00], [R154.64], !P1 ;  /* 0x11e000009a927fae */ /* 0x0007e2000c921848 */
[----:B------:R-:W-:-:S03]  /*7be0*/  IADD3 R141, R138, -0x40, RZ ;  /* 0xffffffc08a8d7810 */ /* 0x000fc60007ffe0ff */
[----:B------:R-:W-:Y:S01]  /*7bf0*/  STL.64 [R1+0x478], R154 ;  /* 0x0004789a01007387 */ /* 0x000fe20000100a00 */
[----:B------:R-:W-:-:S03]  /*7c00*/  ISETP.GE.U32.AND P1, PT, R141, 0x7fffff81, PT ;  /* 0x7fffff818d00780c */ /* 0x000fc60003f26070 */
[----:B------:R2:W-:Y:S04]  /*7c10*/  LDGSTS.E [R146+0x13800], [R152.64], !P0 ;  /* 0x1380000098927fae */ /* 0x0005e8000c121848 */
[----:B------:R3:W-:Y:S04]  /*7c20*/  STL.64 [R1+0x960], R150 ;  /* 0x0009609601007387 */ /* 0x0007e80000100a00 */
[----:B------:R3:W-:Y:S01]  /*7c30*/  LDGSTS.E [R146+0x13a00], [R150.64], !P0 ;  /* 0x13a0000096927fae */ /* 0x0007e2000c121848 */
[----:B-1----:R-:W-:Y:S01]  /*7c40*/  LOP3.LUT R140, R140, 0x3f, RZ, 0xc0, !PT ;  /* 0x0000003f8c8c7812 */ /* 0x002fe200078ec0ff */
[----:B--2---:R-:W-:-:S02]  /*7c50*/  IMAD.WIDE R152, R139, 0x4, R20 ;  /* 0x000000048b987825 */ /* 0x004fc400078e0214 */
[----:B------:R1:W-:Y:S04]  /*7c60*/  STL.64 [R1+0x968], R148 ;  /* 0x0009689401007387 */ /* 0x0003e80000100a00 */
[----:B------:R1:W-:Y:S01]  /*7c70*/  LDGSTS.E [R146+0x13c00], [R148.64], !P0 ;  /* 0x13c0000094927fae */ /* 0x0003e2000c121848 */
[----:B---3--:R-:W-:-:S03]  /*7c80*/  IMAD.WIDE R150, R139, 0x4, R14 ;  /* 0x000000048b967825 */ /* 0x008fc600078e020e */
[----:B------:R2:W-:Y:S04]  /*7c90*/  STL.64 [R1+0x970], R144 ;  /* 0x0009709001007387 */ /* 0x0005e80000100a00 */
[----:B------:R2:W-:Y:S01]  /*7ca0*/  LDGSTS.E [R146+0x13e00], [R144.64], !P0 ;  /* 0x13e0000090927fae */ /* 0x0005e2000c121848 */
[----:B------:R-:W-:Y:S01]  /*7cb0*/  ISETP.GE.AND P0, PT, R140, R141, PT ;  /* 0x0000008d8c00720c */ /* 0x000fe20003f06270 */
[----:B------:R-:W-:Y:S02]  /*7cc0*/  IMAD R141, R252, 0x3b, RZ ;  /* 0x0000003bfc8d7824 */ /* 0x000fe400078e02ff */
[----:B-1----:R-:W-:Y:S01]  /*7cd0*/  IMAD.WIDE R148, R139, 0x4, R16 ;  /* 0x000000048b947825 */ /* 0x002fe200078e0210 */
[----:B------:R1:W-:Y:S03]  /*7ce0*/  STL.64 [R1+0x958], R152 ;  /* 0x0009589801007387 */ /* 0x0003e60000100a00 */
[----:B------:R-:W-:Y:S01]  /*7cf0*/  IMAD.WIDE R154, R141, 0x4, R20 ;  /* 0x000000048d9a7825 */ /* 0x000fe200078e0214 */
[----:B------:R1:W-:Y:S03]  /*7d00*/  LDGSTS.E [R146+0x15800], [R152.64], !P3 ;  /* 0x1580000098927fae */ /* 0x0003e6000d921848 */
[----:B--2---:R-:W-:Y:S01]  /*7d10*/  IMAD.WIDE R144, R139, 0x4, R18 ;  /* 0x000000048b907825 */ /* 0x004fe200078e0212 */
[----:B------:R-:W-:Y:S01]  /*7d20*/  IADD3 R139, R138, -0x41, RZ ;  /* 0xffffffbf8a8b7810 */ /* 0x000fe20007ffe0ff */
[----:B------:R2:W-:Y:S04]  /*7d30*/  STL.64 [R1+0x978], R150 ;  /* 0x0009789601007387 */ /* 0x0005e80000100a00 */
[----:B------:R2:W-:Y:S01]  /*7d40*/  LDGSTS.E [R146+0x15a00], [R150.64], !P3 ;  /* 0x15a0000096927fae */ /* 0x0005e2000d921848 */
[----:B-1----:R-:W-:-:S03]  /*7d50*/  IMAD.WIDE R152, R0, 0x4, R20 ;  /* 0x0000000400987825 */ /* 0x002fc600078e0214 */
[----:B------:R1:W-:Y:S04]  /*7d60*/  STL.64 [R1+0x980], R148 ;  /* 0x0009809401007387 */ /* 0x0003e80000100a00 */
[----:B------:R1:W-:Y:S01]  /*7d70*/  LDGSTS.E [R146+0x15c00], [R148.64], !P3 ;  /* 0x15c0000094927fae */ /* 0x0003e2000d921848 */
[----:B--2---:R-:W-:-:S03]  /*7d80*/  IMAD.WIDE R150, R0, 0x4, R14 ;  /* 0x0000000400967825 */ /* 0x004fc600078e020e */
        /* <DEDUP_REMOVED lines=16> */
[C---:B------:R-:W-:Y:S01]  /*7e90*/  IMAD R0, R252.reuse, 0x37, RZ ;  /* 0x00000037fc007824 */ /* 0x040fe200078e02ff */
[----:B------:R-:W-:Y:S01]  /*7ea0*/  SHF.L.U32 R252, R252, 0x6, RZ ;  /* 0x00000006fcfc7819 */ /* 0x000fe200000006ff */
[C---:B---3--:R-:W-:Y:S01]  /*7eb0*/  IMAD.WIDE R150, R139.reuse, 0x4, R14 ;  /* 0x000000048b967825 */ /* 0x048fe200078e020e */
[----:B------:R1:W-:Y:S04]  /*7ec0*/  STL.64 [R1+0x9c8], R144 ;  /* 0x0009c89001007387 */ /* 0x0003e80000100a00 */
[----:B------:R3:W-:Y:S01]  /*7ed0*/  STL.64 [R1+0x998], R152 ;  /* 0x0009989801007387 */ /* 0x0007e20000100a00 */
[----:B--2---:R-:W-:-:S03]  /*7ee0*/  IMAD.WIDE R148, R139, 0x4, R16 ;  /* 0x000000048b947825 */ /* 0x004fc600078e0210 */
[----:B------:R3:W-:Y:S01]  /*7ef0*/  LDGSTS.E [R146+0x19800], [R152.64], !P4 ;  /* 0x1980000098927fae */ /* 0x0007e2000e121848 */
[----:B-1----:R-:W-:-:S03]  /*7f00*/  IMAD.WIDE R144, R139, 0x4, R18 ;  /* 0x000000048b907825 */ /* 0x002fc600078e0212 */
        /* <DEDUP_REMOVED lines=10> */
[----:B------:R-:W-:Y:S02]  /*7fb0*/  IMAD.MOV.U32 R139, RZ, RZ, 0x3f ;  /* 0x0000003fff8b7424 */ /* 0x000fe400078e00ff */
[C---:B--2---:R-:W-:Y:S01]  /*7fc0*/  IMAD.WIDE R148, R0.reuse, 0x4, R16 ;  /* 0x0000000400947825 */ /* 0x044fe200078e0210 */
[----:B------:R2:W-:Y:S04]  /*7fd0*/  STL.64 [R1+0x9a0], R152 ;  /* 0x0009a09801007387 */ /* 0x0005e80000100a00 */
[----:B------:R2:W-:Y:S01]  /*7fe0*/  LDGSTS.E [R146+0x1b800], [R152.64], !P5 ;  /* 0x1b80000098927fae */ /* 0x0005e2000e921848 */
[----:B-1----:R-:W-:-:S03]  /*7ff0*/  IMAD.WIDE R144, R0, 0x4, R18 ;  /* 0x0000000400907825 */ /* 0x002fc600078e0212 */
[----:B------:R1:W-:Y:S01]  /*8000*/  STL.64 [R1+0x9e8], R150 ;  /* 0x0009e89601007387 */ /* 0x0003e20000100a00 */
[----:B------:R-:W-:-:S03]  /*8010*/  IADD3 R0, R138, -0x4d, RZ ;  /* 0xffffffb38a007810 */ /* 0x000fc60007ffe0ff */
        /* <DEDUP_REMOVED lines=9> */
[----:B------:R2:W-:Y:S04]  /*80b0*/  STL.64 [R1+0x9a8], R154 ;  /* 0x0009a89a01007387 */ /* 0x0005e80000100a00 */
[----:B------:R2:W-:Y:S01]  /*80c0*/  LDGSTS.E [R146+0x1d800], [R154.64], !P6 ;  /* 0x1d8000009a927fae */ /* 0x0005e2000f121848 */
[----:B-1----:R-:W-:-:S03]  /*80d0*/  IADD3 R144, R139, c[0x0][0x180], RZ ;  /* 0x000060008b907a10 */ /* 0x002fc60007ffe0ff */
        /* <DEDUP_REMOVED lines=9> */
[----:B------:R-:W-:Y:S01]  /*8170*/  ISETP.GT.AND P6, PT, R144, 0x3f, PT ;  /* 0x0000003f9000780c */ /* 0x000fe20003fc4270 */
[C---:B--2---:R-:W-:Y:S02]  /*8180*/  IMAD.WIDE R150, R147.reuse, 0x4, R16 ;  /* 0x0000000493967825 */ /* 0x044fe400078e0210 */
[----:B------:R-:W-:Y:S04]  /*8190*/  STL.64 [R1+0x9b0], R154 ;  /* 0x0009b09a01007387 */ /* 0x000fe80000100a00 */
[----:B------:R2:W-:Y:S01]  /*81a0*/  LDGSTS.E [R146+0x1f800], [R154.64], !P1 ;  /* 0x1f8000009a927fae */ /* 0x0005e2000c921848 */
[----:B-1----:R-:W-:-:S03]  /*81b0*/  IMAD.WIDE R148, R147, 0x4, R18 ;  /* 0x0000000493947825 */ /* 0x002fc600078e0212 */
[----:B------:R-:W-:Y:S04]  /*81c0*/  STL.64 [R1+0xa18], R152 ;  /* 0x000a189801007387 */ /* 0x000fe80000100a00 */
[----:B------:R1:W-:Y:S04]  /*81d0*/  LDGSTS.E [R146+0x1fa00], [R152.64], !P1 ;  /* 0x1fa0000098927fae */ /* 0x0003e8000c921848 */
[----:B------:R-:W-:Y:S04]  /*81e0*/  STL.64 [R1+0xa20], R150 ;  /* 0x000a209601007387 */ /* 0x000fe80000100a00 */
[----:B------:R3:W-:Y:S04]  /*81f0*/  LDGSTS.E [R146+0x1fc00], [R150.64], !P1 ;  /* 0x1fc0000096927fae */ /* 0x0007e8000c921848 */
[----:B------:R1:W-:Y:S04]  /*8200*/  STL.64 [R1+0xa28], R148 ;  /* 0x000a289401007387 */ /* 0x0003e80000100a00 */
[----:B------:R1:W-:Y:S01]  /*8210*/  LDGSTS.E [R146+0x1fe00], [R148.64], !P1 ;  /* 0x1fe0000094927fae */ /* 0x0003e2000c921848 */
[----:B------:R-:W-:-:S03]  /*8220*/  ISETP.GE.U32.AND P1, PT, R145, 0x7fffff70, PT ;  /* 0x7fffff709100780c */ /* 0x000fc60003f26070 */
[----:B------:R-:W3:Y:S04]  /*8230*/  S2R R139, SR_TID.X ;  /* 0x00000000008b7919 */ /* 0x000ee80000002100 */
[----:B------:R-:W0:Y:S01]  /*8240*/  LDGDEPBAR ;  /* 0x00000000000079af */ /* 0x000e220000000000 */
[----:B-1----:R-:W-:Y:S02]  /*8250*/  IMAD.MOV.U32 R148, RZ, RZ, R142 ;  /* 0x000000ffff947224 */ /* 0x002fe400078e008e */
[----:B------:R-:W-:Y:S02]  /*8260*/  IMAD.MOV.U32 R149, RZ, RZ, R143 ;  /* 0x000000ffff957224 */ /* 0x000fe400078e008f */
[----:B------:R-:W4:Y:S04]  /*8270*/  LDL.LU.64 R142, [R1+0x3c8] ;  /* 0x0003c800018e7983 */ /* 0x000f280000300a00 */
[----:B------:R-:W4:Y:S01]  /*8280*/  LDL.LU.64 R152, [R1+0x3c0] ;  /* 0x0003c00001987983 */ /* 0x000f220000300a00 */
[----:B--2---:R-:W-:-:S03]  /*8290*/  IADD3 R154, R138, -0x5d, RZ ;  /* 0xffffffa38a9a7810 */ /* 0x004fc60007ffe0ff */
[----:B---3--:R-:W2:Y:S01]  /*82a0*/  LDL.LU.64 R150, [R1+0x3b8] ;  /* 0x0003b80001967983 */ /* 0x008ea20000300a00 */
[----:B------:R-:W-:-:S04]  /*82b0*/  SHF.R.S32.HI R0, RZ, 0x6, R139 ;  /* 0x00000006ff007819 */ /* 0x000fc8000001148b */
[----:B------:R-:W-:Y:S02]  /*82c0*/  SGXT R141, R0, 0x1 ;  /* 0x00000001008d781a */ /* 0x000fe40000000200 */
[----:B------:R-:W-:Y:S02]  /*82d0*/  SEL R0, RZ, 0x4, !P6 ;  /* 0x00000004ff007807 */ /* 0x000fe40007000000 */
[C---:B------:R-:W-:Y:S01]  /*82e0*/  ISETP.GE.AND P6, PT, R140.reuse, c[0x0][0x180], PT ;  /* 0x000060008c007a0c */ /* 0x040fe20003fc6270 */
[----:B------:R-:W-:-:S03]  /*82f0*/  IMAD.SHL.U32 R140, R140, 0x4, RZ ;  /* 0x000000048c8c7824 */ /* 0x000fc600078e00ff */
[----:B------:R-:W-:Y:S02]  /*8300*/  SEL R0, R0, RZ, !P6 ;  /* 0x000000ff00007207 */ /* 0x000fe40007000000 */
[----:B------:R-:W-:Y:S02]  /*8310*/  LOP3.LUT R147, R140, 0x110, R141, 0x78, !PT ;  /* 0x000001108c937812 */ /* 0x000fe400078e788d */
[----:B------:R-:W-:Y:S02]  /*8320*/  ISETP.NE.U32.AND P6, PT, R0, RZ, PT ;  /* 0x000000ff0000720c */ /* 0x000fe40003fc5070 */
[C---:B------:R-:W-:Y:S02]  /*8330*/  LOP3.LUT R146, R147.reuse, 0x20, RZ, 0x3c, !PT ;  /* 0x0000002093927812 */ /* 0x040fe400078e3cff */
[----:B------:R-:W-:Y:S02]  /*8340*/  LOP3.LUT R145, R147, 0x40, RZ, 0x3c, !PT ;  /* 0x0000004093917812 */ /* 0x000fe400078e3cff */
[----:B------:R-:W-:-:S02]  /*8350*/  SEL R0, RZ, 0x4, P0 ;  /* 0x00000004ff007807 */ /* 0x000fc40000000000 */
[----:B------:R-:W-:Y:S02]  /*8360*/  ISETP.GT.AND P0, PT, R144, 0x7f, PT ;  /* 0x0000007f9000780c */ /* 0x000fe40003f04270 */
[----:B------:R-:W-:Y:S02]  /*8370*/  LOP3.LUT R144, R147, 0x60, RZ, 0x3c, !PT ;  /* 0x0000006093907812 */ /* 0x000fe400078e3cff */
[C---:B------:R-:W-:Y:S01]  /*8380*/  IADD3 R141, R138.reuse, -0x55, RZ ;  /* 0xffffffab8a8d7810 */ /* 0x040fe20007ffe0ff */
[----:B------:R1:W-:Y:S01]  /*8390*/  LDGSTS.E [R147+0x40000], [R34.64], P6 ;  /* 0x4000000022937fae */ /* 0x0003e2000b121848 */
[----:B------:R-:W-:-:S03]  /*83a0*/  IADD3 R140, R138, -0x59, RZ ;  /* 0xffffffa78a8c7810 */ /* 0x000fc60007ffe0ff */
[----:B------:R1:W-:Y:S04]  /*83b0*/  LDGSTS.E [R147+0x40800], [R42.64], P6 ;  /* 0x408000002a937fae */ /* 0x0003e8000b121848 */
        /* <DEDUP_REMOVED lines=62> */
[----:B------:R-:W0:Y:S01]  /*87a0*/  LDGDEPBAR ;  /* 0x00000000000079af */ /* 0x000e220000000000 */
[----:B-1----:R-:W-:Y:S01]  /*87b0*/  IMAD.WIDE R146, R252, 0x4, R20 ;  /* 0x00000004fc927825 */ /* 0x002fe200078e0214 */
[----:B------:R-:W-:-:S02]  /*87c0*/  SEL R0, R0, RZ, P0 ;  /* 0x000000ff00007207 */ /* 0x000fc40000000000 */
[----:B------:R-:W-:Y:S02]  /*87d0*/  ISETP.GE.U32.AND P6, PT, R141, 0x7fffff6c, PT ;  /* 0x7fffff6c8d00780c */ /* 0x000fe40003fc6070 */
[----:B------:R-:W-:Y:S01]  /*87e0*/  ISETP.GE.U32.AND P0, PT, R140, 0x7fffff68, PT ;  /* 0x7fffff688c00780c */ /* 0x000fe20003f06070 */
[----:B---3--:R-:W-:Y:S01]  /*87f0*/  IMAD.WIDE R144, R252, 0x4, R14 ;  /* 0x00000004fc907825 */ /* 0x008fe200078e020e */
[----:B------:R-:W3:Y:S01]  /*8800*/  LDL.LU.64 R140, [R1+0x370] ;  /* 0x00037000018c7983 */ /* 0x000ee20000300a00 */
[----:B------:R-:W-:-:S03]  /*8810*/  LOP3.LUT R15, R139, 0x7f, RZ, 0xc0, !PT ;  /* 0x0000007f8b0f7812 */ /* 0x000fc600078ec0ff */
[----:B------:R-:W3:Y:S04]  /*8820*/  LDL.LU.64 R138, [R1+0x368] ;  /* 0x00036800018a7983 */ /* 0x000ee80000300a00 */
[----:B------:R1:W-:Y:S04]  /*8830*/  STL.64 [R1+0xa30], R146 ;  /* 0x000a309201007387 */ /* 0x0003e80000100a00 */
[----:B------:R-:W3:Y:S04]  /*8840*/  LDL.LU.64 R158, [R1+0x360] ;  /* 0x00036000019e7983 */ /* 0x000ee80000300a00 */
[----:B------:R1:W-:Y:S04]  /*8850*/  STL.64 [R1+0xa38], R144 ;  /* 0x000a389001007387 */ /* 0x0003e80000100a00 */
[----:B------:R-:W3:Y:S01]  /*8860*/  LDL.LU.64 R156, [R1+0x358] ;  /* 0x00035800019c7983 */ /* 0x000ee20000300a00 */
[----:B------:R-:W-:-:S04]  /*8870*/  IMAD.WIDE R16, R252, 0x4, R16 ;  /* 0x00000004fc107825 */ /* 0x000fc800078e0210 */
[----:B------:R-:W-:Y:S01]  /*8880*/  IMAD.SHL.U32 R21, R15, 0x4, RZ ;  /* 0x000000040f157824 */ /* 0x000fe200078e00ff */
[----:B------:R-:W-:Y:S01]  /*8890*/  BAR.SYNC.DEFER_BLOCKING 0x0 ;  /* 0x0000000000007b1d */ /* 0x000fe20000010000 */
[----:B------:R-:W-:-:S04]  /*88a0*/  IMAD.WIDE R18, R252, 0x4, R18 ;  /* 0x00000004fc127825 */ /* 0x000fc800078e0212 */
[----:B------:R-:W-:Y:S01]  /*88b0*/  IMAD.WIDE R148, R252, 0x4, R148 ;  /* 0x00000004fc947825 */ /* 0x000fe200078e0294 */
[----:B------:R-:W-:Y:S04]  /*88c0*/  STL.64 [R1+0xa40], R16 ;  /* 0x000a401001007387 */ /* 0x000fe80000100a00 */
[----:B------:R4:W-:Y:S04]  /*88d0*/  STL.64 [R1+0xa48], R18 ;  /* 0x000a481201007387 */ /* 0x0009e80000100a00 */
[----:B------:R-:W-:Y:S01]  /*88e0*/  @!PT LDS RZ, [RZ] ;  /* 0x00000000fffff984 */ /* 0x000fe20000000800 */
[----:B------:R-:W-:Y:S01]  /*88f0*/  @!PT LDS RZ, [RZ] ;  /* 0x00000000fffff984 */ /* 0x000fe20000000800 */
[----:B------:R-:W-:Y:S01]  /*8900*/  @!PT LDS RZ, [RZ] ;  /* 0x00000000fffff984 */ /* 0x000fe20000000800 */
[----:B------:R1:W-:Y:S04]  /*8910*/  LDGSTS.E [R21+0x20000], [R146.64], !P3 ;  /* 0x2000000092157fae */ /* 0x0003e8000d921848 */
[----:B------:R2:W-:Y:S04]  /*8920*/  LDGSTS.E [R21+0x20200], [R144.64], !P3 ;  /* 0x2020000090157fae */ /* 0x0005e8000d921848 */
[----:B------:R2:W-:Y:S04]  /*8930*/  LDGSTS.E [R21+0x20400], [R16.64], !P3 ;  /* 0x2040000010157fae */ /* 0x0005e8000d921848 */
[----:B-1----:R-:W3:Y:S04]  /*8940*/  LDL.LU.64 R146, [R1+0x310] ;  /* 0x0003100001927983 */ /* 0x002ee80000300a00 */
[----:B------:R4:W-:Y:S01]  /*8950*/  LDGSTS.E [R21+0x20600], [R18.64], !P3 ;  /* 0x2060000012157fae */ /* 0x0009e2000d921848 */
[----:B------:R-:W-:-:S03]  /*8960*/  ISETP.GE.U32.AND P3, PT, R154, 0x7fffff64, PT ;  /* 0x7fffff649a00780c */ /* 0x000fc60003f66070 */
[----:B--2---:R-:W2:Y:S04]  /*8970*/  LDL.LU.64 R144, [R1+0x308] ;  /* 0x0003080001907983 */ /* 0x004ea80000300a00 */
[----:B------:R-:W-:Y:S01]  /*8980*/  STL.64 [R1+0x3d0], R148 ;  /* 0x0003d09401007387 */ /* 0x000fe20000100a00 */
[----:B----4-:R-:W-:-:S03]  /*8990*/  IMAD.WIDE R18, R252, 0x4, R152 ;  /* 0x00000004fc127825 */ /* 0x010fc600078e0298 */
[----:B------:R-:W4:Y:S04]  /*89a0*/  LDL.LU.64 R154, [R1+0x300] ;  /* 0x00030000019a7983 */ /* 0x000f280000300a00 */
[----:B------:R-:W4:Y:S01]  /*89b0*/  LDL.LU.64 R152, [R1+0x2f8] ;  /* 0x0002f80001987983 */ /* 0x000f220000300a00 */
[----:B------:R-:W-:-:S03]  /*89c0*/  IMAD.WIDE R142, R252, 0x4, R142 ;  /* 0x00000004fc8e7825 */ /* 0x000fc600078e028e */
[----:B------:R3:W-:Y:S01]  /*89d0*/  LDGSTS.E [R21+0x22000], [R148.64], !P2 ;  /* 0x2200000094157fae */ /* 0x0007e2000d121848 */
[----:B------:R-:W-:-:S03]  /*89e0*/  IMAD.WIDE R16, R252, 0x4, R150 ;  /* 0x00000004fc107825 */ /* 0x000fc600078e0296 */
[----:B------:R1:W-:Y:S04]  /*89f0*/  STL.64 [R1+0x538], R142 ;  /* 0x0005388e01007387 */ /* 0x0003e80000100a00 */
[----:B------:R1:W-:Y:S04]  /*8a00*/  STL.64 [R1+0x540], R18 ;  /* 0x0005401201007387 */ /* 0x0003e80000100a00 */
[----:B------:R1:W-:Y:S04]  /*8a10*/  LDGSTS.E [R21+0x22200], [R142.64], !P2 ;  /* 0x222000008e157fae */ /* 0x0003e8000d121848 */
[----:B------:R3:W-:Y:S04]  /*8a20*/  STL.64 [R1+0x3b8], R16 ;  /* 0x0003b81001007387 */ /* 0x0007e80000100a00 */
[----:B------:R3:W-:Y:S04]  /*8a30*/  LDGSTS.E [R21+0x22400], [R18.64], !P2 ;  /* 0x2240000012157fae */ /* 0x0007e8000d121848 */
[----:B-1----:R-:W4:Y:S04]  /*8a40*/  LDL.LU.64 R142, [R1+0x2b0] ;  /* 0x0002b000018e7983 */ /* 0x002f280000300a00 */
[----:B------:R1:W-:Y:S01]  /*8a50*/  LDGSTS.E [R21+0x22600], [R16.64], !P2 ;  /* 0x2260000010157fae */ /* 0x0003e2000d121848 */
[----:B---3--:R-:W-:-:S03]  /*8a60*/  IMAD.WIDE R148, R252, 0x4, R140 ;  /* 0x00000004fc947825 */ /* 0x008fc600078e028c */
[----:B------:R-:W3:Y:S01]  /*8a70*/  LDL.LU.64 R140, [R1+0x2a8] ;  /* 0x0002a800018c7983 */ /* 0x000ee20000300a00 */
[----:B------:R-:W-:-:S03]  /*8a80*/  IMAD.WIDE R138, R252, 0x4, R138 ;  /* 0x00000004fc8a7825 */ /* 0x000fc600078e028a */
[----:B------:R-:W3:Y:S04]  /*8a90*/  LDL.LU.64 R160, [R1+0x2a0] ;  /* 0x0002a00001a07983 */ /* 0x000ee80000300a00 */
[----:B------:R-:W-:Y:S01]  /*8aa0*/  STL.64 [R1+0x370], R148 ;  /* 0x0003709401007387 */ /* 0x000fe20000100a00 */
[----:B------:R-:W-:-:S03]  /*8ab0*/  IMAD.WIDE R18, R252, 0x4, R158 ;  /* 0x00000004fc127825 */ /* 0x000fc600078e029e */
[----:B------:R-:W3:Y:S01]  /*8ac0*/  LDL.LU.64 R150, [R1+0x298] ;  /* 0x0002980001967983 */ /* 0x000ee20000300a00 */
[----:B-1----:R-:W-:-:S03]  /*8ad0*/  IMAD.WIDE R16, R252, 0x4, R156 ;  /* 0x00000004fc107825 */ /* 0x002fc600078e029c */
[----:B------:R1:W-:Y:S04]  /*8ae0*/  STL.64 [R1+0x368], R138 ;  /* 0x0003688a01007387 */ /* 0x0003e80000100a00 */
[----:B------:R1:W-:Y:S04]  /*8af0*/  LDGSTS.E [R21+0x24000], [R148.64], !P4 ;  /* 0x2400000094157fae */ /* 0x0003e8000e121848 */
[----:B------:R4:W-:Y:S04]  /*8b00*/  STL.64 [R1+0x360], R18 ;  /* 0x0003601201007387 */ /* 0x0009e80000100a00 */
[----:B------:R1:W-:Y:S04]  /*8b10*/  LDGSTS.E [R21+0x24200], [R138.64], !P4 ;  /* 0x242000008a157fae */ /* 0x0003e8000e121848 */
[----:B------:R2:W-:Y:S04]  /*8b20*/  STL.64 [R1+0x548], R16 ;  /* 0x0005481001007387 */ /* 0x0005e80000100a00 */
[----:B------:R4:W-:Y:S04]  /*8b30*/  LDGSTS.E [R21+0x24400], [R18.64], !P4 ;  /* 0x2440000012157fae */ /* 0x0009e8000e121848 */
[----:B-1----:R-:W3:Y:S04]  /*8b40*/  LDL.LU.64 R138, [R1+0x250] ;  /* 0x00025000018a7983 */ /* 0x002ee80000300a00 */
[----:B------:R-:W3:Y:S04]  /*8b50*/  LDL.LU.64 R148, [R1+0x248] ;  /* 0x0002480001947983 */ /* 0x000ee80000300a00 */
[----:B------:R-:W3:Y:S04]  /*8b60*/  LDL.LU.64 R158, [R1+0x240] ;  /* 0x00024000019e7983 */ /* 0x000ee80000300a00 */
[----:B------:R1:W-:Y:S01]  /*8b70*/  LDGSTS.E [R21+0x24600], [R16.64], !P4 ;  /* 0x2460000010157fae */ /* 0x0003e2000e121848 */
[----:B------:R-:W-:-:S05]  /*8b80*/  IMAD.WIDE R146, R252, 0x4, R146 ;  /* 0x00000004fc927825 */ /* 0x000fca00078e0292 */
[----:B------:R1:W-:Y:S01]  /*8b90*/  STL.64 [R1+0x550], R146 ;  /* 0x0005509201007387 */ /* 0x0003e20000100a00 */
[----:B--2---:R-:W-:-:S03]  /*8ba0*/  IMAD.WIDE R144, R252, 0x4, R144 ;  /* 0x00000004fc907825 */ /* 0x004fc600078e0290 */
[----:B------:R-:W2:Y:S04]  /*8bb0*/  LDL.LU.64 R156, [R1+0x238] ;  /* 0x00023800019c7983 */ /* 0x000ea80000300a00 */
[----:B------:R4:W-:Y:S02]  /*8bc0*/  STL.64 [R1+0x558], R144 ;  /* 0x0005589001007387 */ /* 0x0009e40000100a00 */
[C---:B----4-:R-:W-:Y:S02]  /*8bd0*/  IMAD.WIDE R18, R252.reuse, 0x4, R154 ;  /* 0x00000004fc127825 */ /* 0x050fe400078e029a */
[----:B------:R4:W-:Y:S02]  /*8be0*/  LDGSTS.E [R21+0x26000], [R146.64], !P5 ;  /* 0x2600000092157fae */ /* 0x0009e4000e921848 */
[----:B-1----:R-:W-:-:S02]  /*8bf0*/  IMAD.WIDE R16, R252, 0x4, R152 ;  /* 0x00000004fc107825 */ /* 0x002fc400078e0298 */
[----:B------:R1:W-:Y:S04]  /*8c00*/  STL.64 [R1+0x580], R18 ;  /* 0x0005801201007387 */ /* 0x0003e80000100a00 */
[----:B------:R1:W-:Y:S04]  /*8c10*/  STL.64 [R1+0x5b8], R16 ;  /* 0x0005b81001007387 */ /* 0x0003e80000100a00 */
[----:B----4-:R-:W2:Y:S04]  /*8c20*/  LDL.LU.64 R146, [R1+0x1f0] ;  /* 0x0001f00001927983 */ /* 0x010ea80000300a00 */
[----:B------:R1:W-:Y:S04]  /*8c30*/  LDGSTS.E [R21+0x26200], [R144.64], !P5 ;  /* 0x2620000090157fae */ /* 0x0003e8000e921848 */
[----:B------:R3:W-:Y:S04]  /*8c40*/  LDGSTS.E [R21+0x26400], [R18.64], !P5 ;  /* 0x2640000012157fae */ /* 0x0007e8000e921848 */
[----:B------:R3:W-:Y:S04]  /*8c50*/  LDGSTS.E [R21+0x26600], [R16.64], !P5 ;  /* 0x2660000010157fae */ /* 0x0007e8000e921848 */
[----:B-1----:R-:W2:Y:S01]  /*8c60*/  LDL.LU.64 R144, [R1+0x1e8] ;  /* 0x0001e80001907983 */ /* 0x002ea20000300a00 */
[----:B------:R-:W-:-:S03]  /*8c70*/  IMAD.WIDE R142, R252, 0x4, R142 ;  /* 0x00000004fc8e7825 */ /* 0x000fc600078e028e */
[----:B------:R-:W2:Y:S04]  /*8c80*/  LDL.LU.64 R154, [R1+0x1e0] ;  /* 0x0001e000019a7983 */ /* 0x000ea80000300a00 */
[----:B------:R-:W2:Y:S04]  /*8c90*/  LDL.LU.64 R152, [R1+0x1d8] ;  /* 0x0001d80001987983 */ /* 0x000ea80000300a00 */
[----:B------:R1:W-:Y:S04]  /*8ca0*/  STL.64 [R1+0x600], R142 ;  /* 0x0006008e01007387 */ /* 0x0003e80000100a00 */
[----:B------:R1:W-:Y:S01]  /*8cb0*/  LDGSTS.E [R21+0x28000], [R142.64], !P1 ;  /* 0x280000008e157fae */ /* 0x0003e2000c921848 */
[----:B---3--:R-:W-:-:S04]  /*8cc0*/  IMAD.WIDE R140, R252, 0x4, R140 ;  /* 0x00000004fc8c7825 */ /* 0x008fc800078e028c */
[C---:B------:R-:W-:Y:S01]  /*8cd0*/  IMAD.WIDE R18, R252.reuse, 0x4, R160 ;  /* 0x00000004fc127825 */ /* 0x040fe200078e02a0 */
[----:B------:R3:W-:Y:S03]  /*8ce0*/  STL.64 [R1+0x628], R140 ;  /* 0x0006288c01007387 */ /* 0x0007e60000100a00 */
[C---:B------:R-:W-:Y:S01]  /*8cf0*/  IMAD.WIDE R16, R252.reuse, 0x4, R150 ;  /* 0x00000004fc107825 */ /* 0x040fe200078e0296 */
[----:B------:R1:W-:Y:S04]  /*8d00*/  STL.64 [R1+0x640], R18 ;  /* 0x0006401201007387 */ /* 0x0003e80000100a00 */
[----:B------:R2:W-:Y:S04]  /*8d10*/  STL.64 [R1+0x688], R16 ;  /* 0x0006881001007387 */ /* 0x0005e80000100a00 */
[----:B------:R-:W4:Y:S04]  /*8d20*/  LDL.LU.64 R160, [R1+0x190] ;  /* 0x0001900001a07983 */ /* 0x000f280000300a00 */
[----:B------:R3:W-:Y:S04]  /*8d30*/  LDGSTS.E [R21+0x28200], [R140.64], !P1 ;  /* 0x282000008c157fae */ /* 0x0007e8000c921848 */
[----:B-1----:R-:W4:Y:S04]  /*8d40*/  LDL.LU.64 R142, [R1+0x188] ;  /* 0x00018800018e7983 */ /* 0x002f280000300a00 */
[----:B------:R1:W-:Y:S04]  /*8d50*/  LDGSTS.E [R21+0x28400], [R18.64], !P1 ;  /* 0x2840000012157fae */ /* 0x0003e8000c921848 */
[----:B---3--:R-:W3:Y:S04]  /*8d60*/  LDL.LU.64 R140, [R1+0x180] ;  /* 0x00018000018c7983 */ /* 0x008ee80000300a00 */
[----:B------:R2:W-:Y:S01]  /*8d70*/  LDGSTS.E [R21+0x28600], [R16.64], !P1 ;  /* 0x2860000010157fae */ /* 0x0005e2000c921848 */
[----:B------:R-:W-:-:S05]  /*8d80*/  IMAD.WIDE R150, R252, 0x4, R138 ;  /* 0x00000004fc967825 */ /* 0x000fca00078e028a */
[----:B------:R-:W-:Y:S04]  /*8d90*/  STL.64 [R1+0x8e0], R150 ;  /* 0x0008e09601007387 */ /* 0x000fe80000100a00 */
[----:B------:R-:W3:Y:S01]  /*8da0*/  LDL.LU.64 R138, [R1+0x178] ;  /* 0x00017800018a7983 */ /* 0x000ee20000300a00 */
[----:B------:R-:W-:-:S03]  /*8db0*/  IMAD.WIDE R148, R252, 0x4, R148 ;  /* 0x00000004fc947825 */ /* 0x000fc600078e0294 */
[----:B------:R2:W-:Y:S01]  /*8dc0*/  LDGSTS.E [R21+0x2a000], [R150.64], !P6 ;  /* 0x2a00000096157fae */ /* 0x0005e2000f121848 */
[----:B-1----:R-:W-:-:S03]  /*8dd0*/  IMAD.WIDE R18, R252, 0x4, R158 ;  /* 0x00000004fc127825 */ /* 0x002fc600078e029e */
[----:B------:R1:W-:Y:S04]  /*8de0*/  STL.64 [R1+0x8f8], R148 ;  /* 0x0008f89401007387 */ /* 0x0003e80000100a00 */
[----:B------:R1:W-:Y:S04]  /*8df0*/  STL.64 [R1+0x910], R18 ;  /* 0x0009101201007387 */ /* 0x0003e80000100a00 */
[----:B------:R1:W-:Y:S01]  /*8e00*/  LDGSTS.E [R21+0x2a200], [R148.64], !P6 ;  /* 0x2a20000094157fae */ /* 0x0003e2000f121848 */
[----:B--2---:R-:W-:-:S03]  /*8e10*/  IMAD.WIDE R16, R252, 0x4, R156 ;  /* 0x00000004fc107825 */ /* 0x004fc600078e029c */
[----:B------:R2:W-:Y:S04]  /*8e20*/  LDGSTS.E [R21+0x2a400], [R18.64], !P6 ;  /* 0x2a40000012157fae */ /* 0x0005e8000f121848 */
[----:B------:R2:W-:Y:S04]  /*8e30*/  STL.64 [R1+0xa70], R16 ;  /* 0x000a701001007387 */ /* 0x0005e80000100a00 */
[----:B-1----:R-:W3:Y:S04]  /*8e40*/  LDL.LU.64 R148, [R1+0x130] ;  /* 0x0001300001947983 */ /* 0x002ee80000300a00 */
[----:B------:R1:W-:Y:S01]  /*8e50*/  LDGSTS.E [R21+0x2a600], [R16.64], !P6 ;  /* 0x2a60000010157fae */ /* 0x0003e2000f121848 */
[----:B------:R-:W-:-:S03]  /*8e60*/  IMAD.WIDE R150, R252, 0x4, R146 ;  /* 0x00000004fc967825 */ /* 0x000fc600078e0292 */
[----:B------:R-:W3:Y:S04]  /*8e70*/  LDL.LU.64 R146, [R1+0x128] ;  /* 0x0001280001927983 */ /* 0x000ee80000300a00 */
[----:B------:R1:W-:Y:S04]  /*8e80*/  STL.64 [R1+0xad8], R150 ;  /* 0x000ad89601007387 */ /* 0x0003e80000100a00 */
[----:B------:R1:W-:Y:S01]  /*8e90*/  LDGSTS.E [R21+0x2c000], [R150.64], !P0 ;  /* 0x2c00000096157fae */ /* 0x0003e2000c121848 */
[----:B------:R-:W-:-:S04]  /*8ea0*/  IMAD.WIDE R144, R252, 0x4, R144 ;  /* 0x00000004fc907825 */ /* 0x000fc800078e0290 */
[C---:B--2---:R-:W-:Y:S01]  /*8eb0*/  IMAD.WIDE R18, R252.reuse, 0x4, R154 ;  /* 0x00000004fc127825 */ /* 0x044fe200078e029a */
[----:B------:R2:W-:Y:S03]  /*8ec0*/  STL.64 [R1+0xae0], R144 ;  /* 0x000ae09001007387 */ /* 0x0005e60000100a00 */
[C---:B-1----:R-:W-:Y:S01]  /*8ed0*/  IMAD.WIDE R16, R252.reuse, 0x4, R152 ;  /* 0x00000004fc107825 */ /* 0x042fe200078e0298 */
[----:B------:R4:W-:Y:S04]  /*8ee0*/  STL.64 [R1+0xae8], R18 ;  /* 0x000ae81201007387 */ /* 0x0009e80000100a00 */
[----:B------:R-:W3:Y:S04]  /*8ef0*/  LDL.LU.64 R158, [R1+0x120] ;  /* 0x00012000019e7983 */ /* 0x000ee80000300a00 */
[----:B------:R1:W-:Y:S04]  /*8f00*/  STL.64 [R1+0xaf0], R16 ;  /* 0x000af01001007387 */ /* 0x0003e80000100a00 */
[----:B------:R-:W3:Y:S04]  /*8f10*/  LDL.LU.64 R156, [R1+0x118] ;  /* 0x00011800019c7983 */ /* 0x000ee80000300a00 */
[----:B------:R2:W-:Y:S04]  /*8f20*/  LDGSTS.E [R21+0x2c200], [R144.64], !P0 ;  /* 0x2c20000090157fae */ /* 0x0005e8000c121848 */
[----:B------:R4:W-:Y:S04]  /*8f30*/  LDGSTS.E [R21+0x2c400], [R18.64], !P0 ;  /* 0x2c40000012157fae */ /* 0x0009e8000c121848 */
[----:B------:R-:W3:Y:S04]  /*8f40*/  LDL.LU.64 R154, [R1+0xd0] ;  /* 0x0000d000019a7983 */ /* 0x000ee80000300a00 */
[----:B------:R-:W3:Y:S04]  /*8f50*/  LDL.LU.64 R152, [R1+0xc8] ;  /* 0x0000c80001987983 */ /* 0x000ee80000300a00 */
[----:B------:R1:W-:Y:S04]  /*8f60*/  LDGSTS.E [R21+0x2c600], [R16.64], !P0 ;  /* 0x2c60000010157fae */ /* 0x0003e8000c121848 */
[----:B------:R-:W3:Y:S04]  /*8f70*/  LDL.LU.64 R150, [R1+0xc0] ;  /* 0x0000c00001967983 */ /* 0x000ee80000300a00 */
[----:B--2---:R-:W3:Y:S01]  /*8f80*/  LDL.LU.64 R144, [R1+0xb8] ;  /* 0x0000b80001907983 */ /* 0x004ee20000300a00 */
[----:B----4-:R-:W-:-:S04]  /*8f90*/  IMAD.WIDE R18, R252, 0x4, R160 ;  /* 0x00000004fc127825 */ /* 0x010fc800078e02a0 */
[C---:B------:R-:W-:Y:S01]  /*8fa0*/  IMAD.WIDE R162, R252.reuse, 0x4, R142 ;  /* 0x00000004fca27825 */ /* 0x040fe200078e028e */
[----:B------:R4:W-:Y:S03]  /*8fb0*/  STL.64 [R1+0xb58], R18 ;  /* 0x000b581201007387 */ /* 0x0009e60000100a00 */
[C---:B---3--:R-:W-:Y:S01]  /*8fc0*/  IMAD.WIDE R160, R252.reuse, 0x4, R140 ;  /* 0x00000004fca07825 */ /* 0x048fe200078e028c */
[----:B------:R3:W-:Y:S04]  /*8fd0*/  STL.64 [R1+0xb60], R162 ;  /* 0x000b60a201007387 */ /* 0x0007e80000100a00 */
[----:B------:R3:W-:Y:S04]  /*8fe0*/  STL.64 [R1+0xb68], R160 ;  /* 0x000b68a001007387 */ /* 0x0007e80000100a00 */
[----:B------:R-:W2:Y:S04]  /*8ff0*/  LDL.LU.64 R142, [R1+0x70] ;  /* 0x00007000018e7983 */ /* 0x000ea80000300a00 */
[----:B------:R4:W-:Y:S01]  /*9000*/  LDGSTS.E [R21+0x2e000], [R18.64], !P3 ;  /* 0x2e00000012157fae */ /* 0x0009e2000d921848 */
[----:B-1----:R-:W-:-:S03]  /*9010*/  IMAD.WIDE R16, R252, 0x4, R138 ;  /* 0x00000004fc107825 */ /* 0x002fc600078e028a */
[----:B------:R3:W-:Y:S04]  /*9020*/  LDGSTS.E [R21+0x2e200], [R162.64], !P3 ;  /* 0x2e200000a2157fae */ /* 0x0007e8000d921848 */
[----:B------:R1:W-:Y:S04]  /*9030*/  STL.64 [R1+0xb70], R16 ;  /* 0x000b701001007387 */ /* 0x0003e80000100a00 */
[----:B------:R-:W2:Y:S04]  /*9040*/  LDL.LU.64 R140, [R1+0x68] ;  /* 0x00006800018c7983 */ /* 0x000ea80000300a00 */
[----:B------:R-:W2:Y:S04]  /*9050*/  LDL.LU.64 R138, [R1+0x60] ;  /* 0x00006000018a7983 */ /* 0x000ea80000300a00 */
[----:B----4-:R-:W4:Y:S04]  /*9060*/  LDL.LU.64 R18, [R1+0x58] ;  /* 0x0000580001127983 */ /* 0x010f280000300a00 */
[----:B------:R1:W-:Y:S04]  /*9070*/  LDGSTS.E [R21+0x2e400], [R160.64], !P3 ;  /* 0x2e400000a0157fae */ /* 0x0003e8000d921848 */
[----:B------:R1:W-:Y:S01]  /*9080*/  LDGSTS.E [R21+0x2e600], [R16.64], !P3 ;  /* 0x2e60000010157fae */ /* 0x0003e2000d921848 */
[----:B---3--:R-:W-:-:S04]  /*9090*/  IMAD.WIDE R162, R252, 0x4, R148 ;  /* 0x00000004fca27825 */ /* 0x008fc800078e0294 */
[----:B-1----:R-:W-:Y:S02]  /*90a0*/  IMAD.WIDE R160, R252, 0x4, R146 ;  /* 0x00000004fca07825 */ /* 0x002fe400078e0292 */
[----:B------:R-:W3:Y:S04]  /*90b0*/  LDL.LU.64 R146, [R1+0x10] ;  /* 0x0000100001927983 */ /* 0x000ee80000300a00 */
[----:B------:R-:W3:Y:S04]  /*90c0*/  LDL.LU.64 R148, [R1+0x8] ;  /* 0x0000080001947983 */ /* 0x000ee80000300a00 */
[----:B------:R1:W-:Y:S04]  /*90d0*/  STL.64 [R1+0xbd8], R162 ;  /* 0x000bd8a201007387 */ /* 0x0003e80000100a00 */
[----:B------:R-:W3:Y:S01]  /*90e0*/  LDL.LU.64 R16, [R1] ;  /* 0x0000000001107983 */ /* 0x000ee20000300a00 */
[----:B------:R-:W-:-:S04]  /*90f0*/  MOV R20, c[0x0][0x180] ;  /* 0x0000600000147a02 */ /* 0x000fc80000000f00 */
[----:B------:R-:W-:-:S04]  /*9100*/  IADD3 R14, R20, -0x61, RZ ;  /* 0xffffff9f140e7810 */ /* 0x000fc80007ffe0ff */
[----:B------:R-:W-:Y:S02]  /*9110*/  ISETP.GE.U32.AND P2, PT, R14, 0x7fffff60, PT ;  /* 0x7fffff600e00780c */ /* 0x000fe40003f46070 */
[----:B------:R-:W-:Y:S01]  /*9120*/  IADD3 R14, R20, -0x65, RZ ;  /* 0xffffff9b140e7810 */ /* 0x000fe20007ffe0ff */
[----:B------:R-:W-:-:S03]  /*9130*/  IMAD.WIDE R158, R252, 0x4, R158 ;  /* 0x00000004fc9e7825 */ /* 0x000fc600078e029e */
[----:B------:R-:W-:Y:S01]  /*9140*/  ISETP.GE.U32.AND P4, PT, R14, 0x7fffff5c, PT ;  /* 0x7fffff5c0e00780c */ /* 0x000fe20003f86070 */
[----:B------:R1:W-:Y:S01]  /*9150*/  STL.64 [R1+0xbe0], R160 ;  /* 0x000be0a001007387 */ /* 0x0003e20000100a00 */
[----:B------:R-:W-:Y:S01]  /*9160*/  IADD3 R14, R20, -0x69, RZ ;  /* 0xffffff97140e7810 */ /* 0x000fe20007ffe0ff */
[----:B------:R-:W-:-:S04]  /*9170*/  IMAD.WIDE R156, R252, 0x4, R156 ;  /* 0x00000004fc9c7825 */ /* 0x000fc800078e029c */
[----:B------:R1:W-:Y:S01]  /*9180*/  LDGSTS.E [R21+0x30000], [R162.64], !P2 ;  /* 0x30000000a2157fae */ /* 0x0003e2000d121848 */
[----:B------:R-:W-:-:S03]  /*9190*/  ISETP.GE.U32.AND P5, PT, R14, 0x7fffff58, PT ;  /* 0x7fffff580e00780c */ /* 0x000fc60003fa6070 */
[----:B------:R1:W-:Y:S04]  /*91a0*/  LDGSTS.E [R21+0x30200], [R160.64], !P2 ;  /* 0x30200000a0157fae */ /* 0x0003e8000d121848 */
[----:B------:R1:W-:Y:S01]  /*91b0*/  LDGSTS.E [R21+0x30400], [R158.64], !P2 ;  /* 0x304000009e157fae */ /* 0x0003e2000d121848 */
[----:B------:R-:W-:-:S03]  /*91c0*/  IMAD.WIDE R154, R252, 0x4, R154 ;  /* 0x00000004fc9a7825 */ /* 0x000fc600078e029a */
[----:B-1----:R-:W3:Y:S01]  /*91d0*/  LDL.LU.64 R162, [R1+0x1590] ;  /* 0x0015900001a27983 */ /* 0x002ee20000300a00 */
[----:B------:R-:W-:-:S03]  /*91e0*/  IMAD.WIDE R152, R252, 0x4, R152 ;  /* 0x00000004fc987825 */ /* 0x000fc600078e0298 */
[----:B------:R1:W-:Y:S04]  /*91f0*/  STL.64 [R1+0xbe8], R158 ;  /* 0x000be89e01007387 */ /* 0x0003e80000100a00 */
[----:B------:R-:W3:Y:S01]  /*9200*/  LDL.LU.64 R160, [R1+0x1588] ;  /* 0x0015880001a07983 */ /* 0x000ee20000300a00 */
[----:B------:R-:W-:-:S03]  /*9210*/  IMAD.WIDE R150, R252, 0x4, R150 ;  /* 0x00000004fc967825 */ /* 0x000fc600078e0296 */
[----:B------:R1:W-:Y:S04]  /*9220*/  STL.64 [R1+0xbf0], R156 ;  /* 0x000bf09c01007387 */ /* 0x0003e80000100a00 */
[----:B-1----:R-:W3:Y:S01]  /*9230*/  LDL.LU.64 R158, [R1+0x1580] ;  /* 0x00158000019e7983 */ /* 0x002ee20000300a00 */
[----:B------:R-:W-:-:S03]  /*9240*/  IMAD.WIDE R144, R252, 0x4, R144 ;  /* 0x00000004fc907825 */ /* 0x000fc600078e0290 */
[----:B------:R1:W-:Y:S01]  /*9250*/  LDGSTS.E [R21+0x30600], [R156.64], !P2 ;  /* 0x306000009c157fae */ /* 0x0003e2000d121848 */
[----:B------:R-:W-:-:S03]  /*9260*/  IADD3 R14, R20, -0x6d, RZ ;  /* 0xffffff93140e7810 */ /* 0x000fc60007ffe0ff */
[----:B------:R1:W-:Y:S01]  /*9270*/  LDGSTS.E [R21+0x32000], [R154.64], !P4 ;  /* 0x320000009a157fae */ /* 0x0003e2000e121848 */
[----:B------:R-:W-:-:S03]  /*9280*/  ISETP.GE.U32.AND P1, PT, R14, 0x7fffff54, PT ;  /* 0x7fffff540e00780c */ /* 0x000fc60003f26070 */
[----:B------:R1:W-:Y:S04]  /*9290*/  LDGSTS.E [R21+0x32200], [R152.64], !P4 ;  /* 0x3220000098157fae */ /* 0x0003e8000e121848 */
[----:B-1----:R-:W3:Y:S04]  /*92a0*/  LDL.LU.64 R156, [R1+0x1578] ;  /* 0x00157800019c7983 */ /* 0x002ee80000300a00 */
[----:B------:R1:W-:Y:S04]  /*92b0*/  STL.64 [R1+0xc58], R154 ;  /* 0x000c589a01007387 */ /* 0x0003e80000100a00 */
[----:B------:R1:W-:Y:S04]  /*92c0*/  STL.64 [R1+0xc60], R152 ;  /* 0x000c609801007387 */ /* 0x0003e80000100a00 */
[----:B------:R1:W-:Y:S04]  /*92d0*/  LDGSTS.E [R21+0x32400], [R150.64], !P4 ;  /* 0x3240000096157fae */ /* 0x0003e8000e121848 */
[----:B-1----:R-:W3:Y:S04]  /*92e0*/  LDL.LU.64 R154, [R1+0x1570] ;  /* 0x00157000019a7983 */ /* 0x002ee80000300a00 */
[----:B------:R1:W-:Y:S04]  /*92f0*/  STL.64 [R1+0xc68], R150 ;  /* 0x000c689601007387 */ /* 0x0003e80000100a00 */
[----:B------:R-:W3:Y:S04]  /*9300*/  LDL.LU.64 R152, [R1+0x1568] ;  /* 0x0015680001987983 */ /* 0x000ee80000300a00 */
[----:B------:R1:W-:Y:S04]  /*9310*/  STL.64 [R1+0xc70], R144 ;  /* 0x000c709001007387 */ /* 0x0003e80000100a00 */
[----:B-1----:R-:W3:Y:S04]  /*9320*/  LDL.LU.64 R150, [R1+0x1560] ;  /* 0x0015600001967983 */ /* 0x002ee80000300a00 */
[----:B------:R1:W-:Y:S04]  /*9330*/  LDGSTS.E [R21+0x32600], [R144.64], !P4 ;  /* 0x3260000090157fae */ /* 0x0003e8000e121848 */
[----:B-1----:R-:W3:Y:S01]  /*9340*/  LDL.LU.64 R144, [R1+0x1558] ;  /* 0x0015580001907983 */ /* 0x002ee20000300a00 */
[----:B--2---:R-:W-:-:S05]  /*9350*/  IMAD.WIDE R142, R252, 0x4, R142 ;  /* 0x00000004fc8e7825 */ /* 0x004fca00078e028e */
[----:B------:R1:W-:Y:S04]  /*9360*/  STL.64 [R1+0xcd8], R142 ;  /* 0x000cd88e01007387 */ /* 0x0003e80000100a00 */
[----:B------:R1:W-:Y:S01]  /*9370*/  LDGSTS.E [R21+0x34000], [R142.64], !P5 ;  /* 0x340000008e157fae */ /* 0x0003e2000e921848 */
[----:B------:R-:W-:-:S04]  /*9380*/  IMAD.WIDE R140, R252, 0x4, R140 ;  /* 0x00000004fc8c7825 */ /* 0x000fc800078e028c */
[C---:B------:R-:W-:Y:S01]  /*9390*/  IMAD.WIDE R138, R252.reuse, 0x4, R138 ;  /* 0x00000004fc8a7825 */ /* 0x040fe200078e028a */
[----:B------:R2:W-:Y:S03]  /*93a0*/  STL.64 [R1+0xce0], R140 ;  /* 0x000ce08c01007387 */ /* 0x0005e60000100a00 */
[C---:B----4-:R-:W-:Y:S01]  /*93b0*/  IMAD.WIDE R18, R252.reuse, 0x4, R18 ;  /* 0x00000004fc127825 */ /* 0x050fe200078e0212 */
[----:B-1----:R-:W4:Y:S04]  /*93c0*/  LDL.LU.64 R142, [R1+0x1550] ;  /* 0x00155000018e7983 */ /* 0x002f280000300a00 */
[----:B------:R1:W-:Y:S04]  /*93d0*/  STL.64 [R1+0xce8], R138 ;  /* 0x000ce88a01007387 */ /* 0x0003e80000100a00 */
[----:B------:R2:W-:Y:S04]  /*93e0*/  LDGSTS.E [R21+0x34200], [R140.64], !P5 ;  /* 0x342000008c157fae */ /* 0x0005e8000e921848 */
[----:B------:R1:W-:Y:S04]  /*93f0*/  LDGSTS.E [R21+0x34400], [R138.64], !P5 ;  /* 0x344000008a157fae */ /* 0x0003e8000e921848 */
[----:B------:R1:W-:Y:S04]  /*9400*/  LDGSTS.E [R21+0x34600], [R18.64], !P5 ;  /* 0x3460000012157fae */ /* 0x0003e8000e921848 */
[----:B--2---:R-:W2:Y:S01]  /*9410*/  LDL.LU.64 R140, [R1+0x1548] ;  /* 0x00154800018c7983 */ /* 0x004ea20000300a00 */
[----:B---3--:R-:W-:-:S03]  /*9420*/  IMAD.WIDE R146, R252, 0x4, R146 ;  /* 0x00000004fc927825 */ /* 0x008fc600078e0292 */
[----:B------:R3:W-:Y:S01]  /*9430*/  STL.64 [R1+0xcf0], R18 ;  /* 0x000cf01201007387 */ /* 0x0007e20000100a00 */
[----:B------:R-:W-:-:S03]  /*9440*/  IMAD.WIDE R148, R252, 0x4, R148 ;  /* 0x00000004fc947825 */ /* 0x000fc600078e0294 */
[----:B-1----:R-:W4:Y:S04]  /*9450*/  LDL.LU.64 R138, [R1+0x1540] ;  /* 0x00154000018a7983 */ /* 0x002f280000300a00 */
[----:B------:R1:W-:Y:S01]  /*9460*/  STL.64 [R1+0xd58], R146 ;  /* 0x000d589201007387 */ /* 0x0003e20000100a00 */
[----:B---3--:R-:W-:-:S03]  /*9470*/  IMAD.WIDE R18, R252, 0x4, R16 ;  /* 0x00000004fc127825 */ /* 0x008fc600078e0210 */
[----:B------:R3:W-:Y:S04]  /*9480*/  STL.64 [R1+0xd60], R148 ;  /* 0x000d609401007387 */ /* 0x0007e80000100a00 */
[----:B------:R1:W-:Y:S04]  /*9490*/  LDGSTS.E [R21+0x36000], [R146.64], !P1 ;  /* 0x3600000092157fae */ /* 0x0003e8000c921848 */
[----:B------:R3:W-:Y:S01]  /*94a0*/  LDGSTS.E [R21+0x36200], [R148.64], !P1 ;  /* 0x3620000094157fae */ /* 0x0007e2000c921848 */
[----:B------:R-:W-:-:S03]  /*94b0*/  IADD3 R14, R20, -0x71, RZ ;  /* 0xffffff8f140e7810 */ /* 0x000fc60007ffe0ff */
[----:B------:R3:W-:Y:S04]  /*94c0*/  LDGSTS.E [R21+0x36400], [R18.64], !P1 ;  /* 0x3640000012157fae */ /* 0x0007e8000c921848 */
[----:B-1----:R-:W4:Y:S04]  /*94d0*/  LDL.LU.64 R146, [R1+0x1538] ;  /* 0x0015380001927983 */ /* 0x002f280000300a00 */
[----:B------:R1:W-:Y:S04]  /*94e0*/  STL.64 [R1+0xd68], R18 ;  /* 0x000d681201007387 */ /* 0x0003e80000100a00 */
[----:B---3--:R-:W3:Y:S01]  /*94f0*/  LDL.LU.64 R148, [R1+0x1530] ;  /* 0x0015300001947983 */ /* 0x008ee20000300a00 */
[----:B------:R-:W-:-:S02]  /*9500*/  ISETP.GE.U32.AND P6, PT, R14, 0x7fffff50, PT ;  /* 0x7fffff500e00780c */ /* 0x000fc40003fc6070 */
[----:B------:R-:W-:-:S04]  /*9510*/  IADD3 R14, R20, -0x75, RZ ;  /* 0xffffff8b140e7810 */ /* 0x000fc80007ffe0ff */
[----:B------:R-:W-:Y:S01]  /*9520*/  ISETP.GE.U32.AND P0, PT, R14, 0x7fffff4c, PT ;  /* 0x7fffff4c0e00780c */ /* 0x000fe20003f06070 */
[----:B-1----:R-:W-:-:S04]  /*9530*/  IMAD.WIDE R18, R252, 0x4, R144 ;  /* 0x00000004fc127825 */ /* 0x002fc800078e0290 */
[----:B--2---:R-:W-:-:S04]  /*9540*/  IMAD.WIDE R140, R252, 0x4, R140 ;  /* 0x00000004fc8c7825 */ /* 0x004fc800078e028c */
[----:B----4-:R-:W-:-:S04]  /*9550*/  IMAD.WIDE R16, R252, 0x4, R138 ;  /* 0x00000004fc107825 */ /* 0x010fc800078e028a */
[C---:B------:R-:W-:Y:S01]  /*9560*/  IMAD.WIDE R138, R252.reuse, 0x4, R142 ;  /* 0x00000004fc8a7825 */ /* 0x040fe200078e028e */
[----:B------:R1:W-:Y:S04]  /*9570*/  STL.64 [R1+0xd70], R16 ;  /* 0x000d701001007387 */ /* 0x0003e80000100a00 */
[----:B------:R1:W-:Y:S04]  /*9580*/  LDGSTS.E [R21+0x36600], [R16.64], !P1 ;  /* 0x3660000010157fae */ /* 0x0003e8000c921848 */
[----:B------:R3:W-:Y:S04]  /*9590*/  STL.64 [R1+0xdd8], R140 ;  /* 0x000dd88c01007387 */ /* 0x0007e80000100a00 */
[----:B------:R3:W-:Y:S04]  /*95a0*/  LDGSTS.E [R21+0x38000], [R140.64], !P6 ;  /* 0x380000008c157fae */ /* 0x0007e8000f121848 */
[----:B------:R2:W-:Y:S01]  /*95b0*/  STL.64 [R1+0xde0], R138 ;  /* 0x000de08a01007387 */ /* 0x0005e20000100a00 */
[----:B-1----:R-:W-:-:S03]  /*95c0*/  IMAD.WIDE R16, R252, 0x4, R146 ;  /* 0x00000004fc107825 */ /* 0x002fc600078e0292 */
[----:B------:R2:W-:Y:S04]  /*95d0*/  LDGSTS.E [R21+0x38200], [R138.64], !P6 ;  /* 0x382000008a157fae */ /* 0x0005e8000f121848 */
[----:B------:R1:W-:Y:S01]  /*95e0*/  STL.64 [R1+0xde8], R18 ;  /* 0x000de81201007387 */ /* 0x0003e20000100a00 */
[----:B---3--:R-:W-:-:S03]  /*95f0*/  IMAD.WIDE R140, R252, 0x4, R148 ;  /* 0x00000004fc8c7825 */ /* 0x008fc600078e0294 */
[----:B------:R1:W-:Y:S01]  /*9600*/  LDGSTS.E [R21+0x38400], [R18.64], !P6 ;  /* 0x3840000012157fae */ /* 0x0003e2000f121848 */
[----:B--2---:R-:W-:-:S03]  /*9610*/  IMAD.WIDE R138, R252, 0x4, R150 ;  /* 0x00000004fc8a7825 */ /* 0x004fc600078e0296 */
[----:B------:R2:W-:Y:S04]  /*9620*/  STL.64 [R1+0xdf0], R16 ;  /* 0x000df01001007387 */ /* 0x0005e80000100a00 */
[----:B------:R2:W-:Y:S01]  /*9630*/  LDGSTS.E [R21+0x38600], [R16.64], !P6 ;  /* 0x3860000010157fae */ /* 0x0005e2000f121848 */
[----:B-1----:R-:W-:-:S03]  /*9640*/  IMAD.WIDE R18, R252, 0x4, R152 ;  /* 0x00000004fc127825 */ /* 0x002fc600078e0298 */
[----:B------:R1:W-:Y:S04]  /*9650*/  STL.64 [R1+0xe58], R140 ;  /* 0x000e588c01007387 */ /* 0x0003e80000100a00 */
[----:B------:R3:W-:Y:S01]  /*9660*/  STL.64 [R1+0xe60], R138 ;  /* 0x000e608a01007387 */ /* 0x0007e20000100a00 */
[----:B--2---:R-:W-:-:S03]  /*9670*/  IMAD.WIDE R16, R252, 0x4, R154 ;  /* 0x00000004fc107825 */ /* 0x004fc600078e029a */
[----:B------:R2:W-:Y:S04]  /*9680*/  STL.64 [R1+0xe68], R18 ;  /* 0x000e681201007387 */ /* 0x0005e80000100a00 */
[----:B------:R2:W-:Y:S04]  /*9690*/  STL.64 [R1+0xe70], R16 ;  /* 0x000e701001007387 */ /* 0x0005e80000100a00 */
[----:B------:R-:W4:Y:S04]  /*96a0*/  LDL.LU.64 R152, [R1+0x410] ;  /* 0x0004100001987983 */ /* 0x000f280000300a00 */
[----:B------:R1:W-:Y:S04]  /*96b0*/  LDGSTS.E [R21+0x3a000], [R140.64], !P0 ;  /* 0x3a0000008c157fae */ /* 0x0003e8000c121848 */
[----:B------:R-:W4:Y:S04]  /*96c0*/  LDL.LU.64 R150, [R1+0x408] ;  /* 0x0004080001967983 */ /* 0x000f280000300a00 */
[----:B------:R-:W4:Y:S01]  /*96d0*/  LDL.LU.64 R148, [R1+0x400] ;  /* 0x0004000001947983 */ /* 0x000f220000300a00 */
[----:B-1----:R-:W-:Y:S01]  /*96e0*/  IMAD.WIDE R140, R252, 0x4, R156 ;  /* 0x00000004fc8c7825 */ /* 0x002fe200078e029c */
[----:B------:R-:W-:-:S02]  /*96f0*/  IADD3 R14, R20, -0x79, RZ ;  /* 0xffffff87140e7810 */ /* 0x000fc40007ffe0ff */
[----:B------:R-:W4:Y:S02]  /*9700*/  LDL.LU.64 R156, [R1+0x418] ;  /* 0x00041800019c7983 */ /* 0x000f240000300a00 */
[----:B------:R-:W-:Y:S02]  /*9710*/  ISETP.GE.U32.AND P3, PT, R14, 0x7fffff48, PT ;  /* 0x7fffff480e00780c */ /* 0x000fe40003f66070 */
[----:B------:R3:W-:Y:S01]  /*9720*/  LDGSTS.E [R21+0x3a200], [R138.64], !P0 ;  /* 0x3a2000008a157fae */ /* 0x0007e2000c121848 */
[----:B------:R-:W-:-:S03]  /*9730*/  IADD3 R14, R20, -0x7d, RZ ;  /* 0xffffff83140e7810 */ /* 0x000fc60007ffe0ff */
[----:B------:R2:W-:Y:S01]  /*9740*/  LDGSTS.E [R21+0x3a400], [R18.64], !P0 ;  /* 0x3a40000012157fae */ /* 0x0005e2000c121848 */
[----:B------:R-:W-:-:S03]  /*9750*/  ISETP.GE.U32.AND P2, PT, R14, 0x7fffff44, PT ;  /* 0x7fffff440e00780c */ /* 0x000fc60003f46070 */
[----:B------:R1:W-:Y:S01]  /*9760*/  LDGSTS.E [R21+0x3a600], [R16.64], !P0 ;  /* 0x3a60000010157fae */ /* 0x0003e2000c121848 */
[----:B---3--:R-:W-:-:S03]  /*9770*/  IMAD.WIDE R138, R252, 0x4, R158 ;  /* 0x00000004fc8a7825 */ /* 0x008fc600078e029e */
[----:B------:R-:W-:Y:S01]  /*9780*/  STL.64 [R1+0xed8], R140 ;  /* 0x000ed88c01007387 */ /* 0x000fe20000100a00 */
[----:B--2---:R-:W-:-:S03]  /*9790*/  IMAD.WIDE R18, R252, 0x4, R160 ;  /* 0x00000004fc127825 */ /* 0x004fc600078e02a0 */
[----:B------:R2:W-:Y:S01]  /*97a0*/  LDGSTS.E [R21+0x3c000], [R140.64], !P3 ;  /* 0x3c0000008c157fae */ /* 0x0005e2000d921848 */
[----:B-1----:R-:W-:-:S03]  /*97b0*/  IMAD.WIDE R16, R252, 0x4, R162 ;  /* 0x00000004fc107825 */ /* 0x002fc600078e02a2 */
[----:B------:R-:W-:Y:S04]  /*97c0*/  STL.64 [R1+0xee0], R138 ;  /* 0x000ee08a01007387 */ /* 0x000fe80000100a00 */
[----:B------:R1:W-:Y:S04]  /*97d0*/  LDGSTS.E [R21+0x3c200], [R138.64], !P3 ;  /* 0x3c2000008a157fae */ /* 0x0003e8000d921848 */
[----:B------:R-:W-:Y:S04]  /*97e0*/  STL.64 [R1+0xee8], R18 ;  /* 0x000ee81201007387 */ /* 0x000fe80000100a00 */
[----:B------:R3:W-:Y:S04]  /*97f0*/  LDGSTS.E [R21+0x3c400], [R18.64], !P3 ;  /* 0x3c40000012157fae */ /* 0x0007e8000d921848 */
[----:B------:R1:W-:Y:S04]  /*9800*/  STL.64 [R1+0xef0], R16 ;  /* 0x000ef01001007387 */ /* 0x0003e80000100a00 */
[----:B------:R1:W-:Y:S04]  /*9810*/  LDGSTS.E [R21+0x3c600], [R16.64], !P3 ;  /* 0x3c60000010157fae */ /* 0x0003e8000d921848 */
[----:B------:R-:W4:Y:S04]  /*9820*/  LDL.LU.64 R146, [R1+0x3b0] ;  /* 0x0003b00001927983 */ /* 0x000f280000300a00 */
[----:B------:R-:W4:Y:S01]  /*9830*/  LDL.LU.64 R144, [R1+0x3a8] ;  /* 0x0003a80001907983 */ /* 0x000f220000300a00 */
[----:B-1----:R-:W-:-:S03]  /*9840*/  IMAD.WIDE R16, R252, 0x4, R164 ;  /* 0x00000004fc107825 */ /* 0x002fc600078e02a4 */
[----:B------:R-:W4:Y:S04]  /*9850*/  LDL.LU.64 R142, [R1+0x3a0] ;  /* 0x0003a000018e7983 */ /* 0x000f280000300a00 */
[----:B------:R-:W4:Y:S04]  /*9860*/  LDL.LU.64 R154, [R1+0x398] ;  /* 0x00039800019a7983 */ /* 0x000f280000300a00 */
[----:B------:R1:W-:Y:S04]  /*9870*/  STL.64 [R1+0xf58], R16 ;  /* 0x000f581001007387 */ /* 0x0003e80000100a00 */
[----:B------:R1:W-:Y:S04]  /*9880*/  LDGSTS.E [R21+0x3e000], [R16.64], !P2 ;  /* 0x3e00000010157fae */ /* 0x0003e8000d121848 */
[----:B-1----:R-:W1:Y:S01]  /*9890*/  S2R R17, SR_TID.X ;  /* 0x0000000000117919 */ /* 0x002e620000002100 */
[----:B--2---:R-:W-:-:S04]  /*98a0*/  IMAD.WIDE R140, R252, 0x4, R166 ;  /* 0x00000004fc8c7825 */ /* 0x004fc800078e02a6 */
[C---:B------:R-:W-:Y:S01]  /*98b0*/  IMAD.WIDE R138, R252.reuse, 0x4, R168 ;  /* 0x00000004fc8a7825 */ /* 0x040fe200078e02a8 */
[----:B------:R2:W-:Y:S03]  /*98c0*/  STL.64 [R1+0xf60], R140 ;  /* 0x000f608c01007387 */ /* 0x0005e60000100a00 */
[----:B---3--:R-:W-:Y:S01]  /*98d0*/  IMAD.WIDE R18, R252, 0x4, R170 ;  /* 0x00000004fc127825 */ /* 0x008fe200078e02aa */
[----:B------:R1:W-:Y:S04]  /*98e0*/  STL.64 [R1+0xf68], R138 ;  /* 0x000f688a01007387 */ /* 0x0003e80000100a00 */
[----:B------:R3:W-:Y:S04]  /*98f0*/  STL.64 [R1+0xf70], R18 ;  /* 0x000f701201007387 */ /* 0x0007e80000100a00 */
[----:B------:R2:W-:Y:S04]  /*9900*/  LDGSTS.E [R21+0x3e200], [R140.64], !P2 ;  /* 0x3e2000008c157fae */ /* 0x0005e8000d121848 */
[----:B------:R1:W-:Y:S04]  /*9910*/  LDGSTS.E [R21+0x3e400], [R138.64], !P2 ;  /* 0x3e4000008a157fae */ /* 0x0003e8000d121848 */
[----:B------:R3:W-:Y:S04]  /*9920*/  LDGSTS.E [R21+0x3e600], [R18.64], !P2 ;  /* 0x3e60000012157fae */ /* 0x0007e8000d121848 */
[----:B--2---:R-:W2:Y:S01]  /*9930*/  LDL.LU.64 R140, [R1+0x350] ;  /* 0x00035000018c7983 */ /* 0x004ea20000300a00 */
[----:B-1----:R-:W-:-:S03]  /*9940*/  LOP3.LUT R139, R17, 0x7f, RZ, 0xc0, !PT ;  /* 0x0000007f118b7812 */ /* 0x002fc600078ec0ff */
[----:B------:R-:W2:Y:S04]  /*9950*/  LDL.LU.64 R16, [R1+0x348] ;  /* 0x0003480001107983 */ /* 0x000ea80000300a00 */
[----:B---3--:R-:W3:Y:S01]  /*9960*/  LDL.LU.64 R18, [R1+0x340] ;  /* 0x0003400001127983 */ /* 0x008ee20000300a00 */
[----:B----4-:R-:W-:-:S04]  /*9970*/  IMAD.WIDE R158, R252, 0x4, R156 ;  /* 0x00000004fc9e7825 */ /* 0x010fc800078e029c */
[----:B------:R-:W-:Y:S01]  /*9980*/  IMAD.WIDE R156, R252, 0x4, R152 ;  /* 0x00000004fc9c7825 */ /* 0x000fe200078e0298 */
[----:B------:R1:W-:Y:S04]  /*9990*/  STL.64 [R1+0xb8], R158 ;  /* 0x0000b89e01007387 */ /* 0x0003e80000100a00 */
[----:B------:R-:W4:Y:S01]  /*99a0*/  LDL.LU.64 R152, [R1+0x338] ;  /* 0x0003380001987983 */ /* 0x000f220000300a00 */
[----:B------:R-:W-:Y:S01]  /*99b0*/  IADD3 R14, R20, -0x42, RZ ;  /* 0xffffffbe140e7810 */ /* 0x000fe20007ffe0ff */
[----:B------:R-:W-:-:S03]  /*99c0*/  IMAD.SHL.U32 R139, R139, 0x4, RZ ;  /* 0x000000048b8b7824 */ /* 0x000fc600078e00ff */
[----:B------:R-:W-:Y:S02]  /*99d0*/  ISETP.GE.U32.AND P4, PT, R14, 0x7fffff7f, PT ;  /* 0x7fffff7f0e00780c */ /* 0x000fe40003f86070 */
[----:B------:R-:W-:Y:S01]  /*99e0*/  IADD3 R14, R20, -0x46, RZ ;  /* 0xffffffba140e7810 */ /* 0x000fe20007ffe0ff */
[----:B------:R-:W-:Y:S01]  /*99f0*/  IMAD.WIDE R150, R252, 0x4, R150 ;  /* 0x00000004fc967825 */ /* 0x000fe200078e0296 */
[----:B------:R-:W-:Y:S02]  /*9a00*/  LOP3.LUT R139, R139, 0x20, RZ, 0x3c, !PT ;  /* 0x000000208b8b7812 */ /* 0x000fe400078e3cff */
[----:B------:R-:W-:Y:S01]  /*9a10*/  ISETP.GE.U32.AND P5, PT, R14, 0x7fffff7b, PT ;  /* 0x7fffff7b0e00780c */ /* 0x000fe20003fa6070 */
[----:B------:R-:W-:Y:S01]  /*9a20*/  IMAD.WIDE R148, R252, 0x4, R148 ;  /* 0x00000004fc947825 */ /* 0x000fe200078e0294 */
[----:B------:R-:W-:Y:S04]  /*9a30*/  STL.64 [R1+0xc0], R156 ;  /* 0x0000c09c01007387 */ /* 0x000fe80000100a00 */
[----:B------:R1:W-:Y:S04]  /*9a40*/  STL.64 [R1+0x118], R150 ;  /* 0x0001189601007387 */ /* 0x0003e80000100a00 */
[----:B------:R1:W-:Y:S04]  /*9a50*/  LDGSTS.E [R139+0x20800], [R158.64], !P4 ;  /* 0x208000009e8b7fae */ /* 0x0003e8000e121848 */
[----:B------:R1:W-:Y:S04]  /*9a60*/  LDGSTS.E [R139+0x20a00], [R156.64], !P4 ;  /* 0x20a000009c8b7fae */ /* 0x0003e8000e121848 */
[----:B------:R1:W-:Y:S04]  /*9a70*/  STL.64 [R1+0x130], R148 ;  /* 0x0001309401007387 */ /* 0x0003e80000100a00 */
[----:B------:R1:W-:Y:S01]  /*9a80*/  LDGSTS.E [R139+0x20c00], [R150.64], !P4 ;  /* 0x20c00000968b7fae */ /* 0x0003e2000e121848 */
[----:B------:R-:W-:-:S03]  /*9a90*/  IADD3 R14, R20, -0x4a, RZ ;  /* 0xffffffb6140e7810 */ /* 0x000fc60007ffe0ff */
[----:B------:R1:W-:Y:S02]  /*9aa0*/  LDGSTS.E [R139+0x20e00], [R148.64], !P4 ;  /* 0x20e00000948b7fae */ /* 0x0003e4000e121848 */
[----:B-1----:R-:W-:-:S04]  /*9ab0*/  IMAD.WIDE R158, R252, 0x4, R146 ;  /* 0x00000004fc9e7825 */ /* 0x002fc800078e0292 */
[C---:B------:R-:W-:Y:S01]  /*9ac0*/  IMAD.WIDE R144, R252.reuse, 0x4, R144 ;  /* 0x00000004fc907825 */ /* 0x040fe200078e0290 */
[----:B------:R-:W4:Y:S04]  /*9ad0*/  LDL.LU.64 R150, [R1+0x2f0] ;  /* 0x0002f00001967983 */ /* 0x000f280000300a00 */
[----:B------:R-:W4:Y:S01]  /*9ae0*/  LDL.LU.64 R146, [R1+0x2e8] ;  /* 0x0002e80001927983 */ /* 0x000f220000300a00 */
[----:B------:R-:W-:-:S03]  /*9af0*/  IMAD.WIDE R142, R252, 0x4, R142 ;  /* 0x00000004fc8e7825 */ /* 0x000fc600078e028e */
[----:B------:R-:W4:Y:S01]  /*9b00*/  LDL.LU.64 R156, [R1+0x2e0] ;  /* 0x0002e000019c7983 */ /* 0x000f220000300a00 */
[----:B------:R-:W-:-:S03]  /*9b10*/  IMAD.WIDE R154, R252, 0x4, R154 ;  /* 0x00000004fc9a7825 */ /* 0x000fc600078e029a */
[----:B------:R-:W-:Y:S04]  /*9b20*/  STL.64 [R1+0x180], R158 ;  /* 0x0001809e01007387 */ /* 0x000fe80000100a00 */
[----:B------:R-:W4:Y:S01]  /*9b30*/  LDL.LU.64 R148, [R1+0x2d8] ;  /* 0x0002d80001947983 */ /* 0x000f220000300a00 */
[----:B------:R-:W-:-:S03]  /*9b40*/  ISETP.GE.U32.AND P1, PT, R14, 0x7fffff77, PT ;  /* 0x7fffff770e00780c */ /* 0x000fc60003f26070 */
[----:B------:R1:W-:Y:S04]  /*9b50*/  STL.64 [R1+0x188], R144 ;  /* 0x0001889001007387 */ /* 0x0003e80000100a00 */
[----:B------:R2:W-:Y:S04]  /*9b60*/  LDGSTS.E [R139+0x22800], [R158.64], !P5 ;  /* 0x228000009e8b7fae */ /* 0x0005e8000e921848 */
[----:B------:R1:W-:Y:S04]  /*9b70*/  STL.64 [R1+0x1e0], R142 ;  /* 0x0001e08e01007387 */ /* 0x0003e80000100a00 */
[----:B------:R1:W-:Y:S04]  /*9b80*/  LDGSTS.E [R139+0x22a00], [R144.64], !P5 ;  /* 0x22a00000908b7fae */ /* 0x0003e8000e921848 */
[----:B------:R3:W-:Y:S04]  /*9b90*/  STL.64 [R1+0x1e8], R154 ;  /* 0x0001e89a01007387 */ /* 0x0007e80000100a00 */
[----:B------:R2:W-:Y:S04]  /*9ba0*/  LDGSTS.E [R139+0x22c00], [R142.64], !P5 ;  /* 0x22c000008e8b7fae */ /* 0x0005e8000e921848 */
[----:B-1----:R-:W4:Y:S04]  /*9bb0*/  LDL.LU.64 R144, [R1+0x290] ;  /* 0x0002900001907983 */ /* 0x002f280000300a00 */
[----:B------:R3:W-:Y:S04]  /*9bc0*/  LDGSTS.E [R139+0x22e00], [R154.64], !P5 ;  /* 0x22e000009a8b7fae */ /* 0x0007e8000e921848 */
[----:B--2---:R-:W2:Y:S01]  /*9bd0*/  LDL.LU.64 R142, [R1+0x288] ;  /* 0x00028800018e7983 */ /* 0x004ea20000300a00 */
[----:B------:R-:W-:-:S03]  /*9be0*/  IMAD.WIDE R158, R252, 0x4, R140 ;  /* 0x00000004fc9e7825 */ /* 0x000fc600078e028c */
[----:B------:R-:W2:Y:S04]  /*9bf0*/  LDL.LU.64 R140, [R1+0x280] ;  /* 0x00028000018c7983 */ /* 0x000ea80000300a00 */
[----:B------:R-:W-:Y:S01]  /*9c00*/  STL.64 [R1+0x1f0], R158 ;  /* 0x0001f09e01007387 */ /* 0x000fe20000100a00 */
[----:B------:R-:W-:-:S03]  /*9c10*/  IMAD.WIDE R16, R252, 0x4, R16 ;  /* 0x00000004fc107825 */ /* 0x000fc600078e0210 */
[----:B------:R1:W-:Y:S01]  /*9c20*/  LDGSTS.E [R139+0x24800], [R158.64], !P1 ;  /* 0x248000009e8b7fae */ /* 0x0003e2000c921848 */
[----:B---3--:R-:W-:-:S03]  /*9c30*/  IMAD.WIDE R154, R252, 0x4, R18 ;  /* 0x00000004fc9a7825 */ /* 0x008fc600078e0212 */
[----:B------:R-:W2:Y:S04]  /*9c40*/  LDL.LU.64 R18, [R1+0x278] ;  /* 0x0002780001127983 */ /* 0x000ea80000300a00 */
[----:B------:R1:W-:Y:S04]  /*9c50*/  STL.64 [R1+0x238], R16 ;  /* 0x0002381001007387 */ /* 0x0003e80000100a00 */
[----:B------:R1:W-:Y:S04]  /*9c60*/  STL.64 [R1+0x298], R154 ;  /* 0x0002989a01007387 */ /* 0x0003e80000100a00 */
[----:B------:R1:W-:Y:S01]  /*9c70*/  LDGSTS.E [R139+0x24a00], [R16.64], !P1 ;  /* 0x24a00000108b7fae */ /* 0x0003e2000c921848 */
[----:B----4-:R-:W-:Y:S01]  /*9c80*/  IMAD.WIDE R152, R252, 0x4, R152 ;  /* 0x00000004fc987825 */ /* 0x010fe200078e0298 */
[----:B------:R-:W-:-:S02]  /*9c90*/  IADD3 R14, R20, -0x4e, RZ ;  /* 0xffffffb2140e7810 */ /* 0x000fc40007ffe0ff */
[----:B------:R4:W-:Y:S04]  /*9ca0*/  LDGSTS.E [R139+0x24c00], [R154.64], !P1 ;  /* 0x24c000009a8b7fae */ /* 0x0009e8000c921848 */
[----:B------:R4:W-:Y:S04]  /*9cb0*/  STL.64 [R1+0x2a0], R152 ;  /* 0x0002a09801007387 */ /* 0x0009e80000100a00 */
[----:B-1----:R-:W3:Y:S01]  /*9cc0*/  LDL.LU.64 R16, [R1+0x230] ;  /* 0x0002300001107983 */ /* 0x002ee20000300a00 */
[----:B------:R-:W-:Y:S02]  /*9cd0*/  ISETP.GE.U32.AND P6, PT, R14, 0x7fffff73, PT ;  /* 0x7fffff730e00780c */ /* 0x000fe40003fc6070 */
[----:B------:R-:W-:Y:S01]  /*9ce0*/  IADD3 R14, R20, -0x52, RZ ;  /* 0xffffffae140e7810 */ /* 0x000fe20007ffe0ff */
[----:B------:R1:W-:Y:S03]  /*9cf0*/  LDGSTS.E [R139+0x24e00], [R152.64], !P1 ;  /* 0x24e00000988b7fae */ /* 0x0003e6000c921848 */
[----:B------:R-:W-:Y:S01]  /*9d00*/  ISETP.GE.U32.AND P0, PT, R14, 0x7fffff6f, PT ;  /* 0x7fffff6f0e00780c */ /* 0x000fe20003f06070 */
[----:B----4-:R-:W4:Y:S04]  /*9d10*/  LDL.LU.64 R154, [R1+0x228] ;  /* 0x00022800019a7983 */ /* 0x010f280000300a00 */
[----:B-1----:R-:W4:Y:S01]  /*9d20*/  LDL.LU.64 R152, [R1+0x220] ;  /* 0x0002200001987983 */ /* 0x002f220000300a00 */
[----:B------:R-:W-:-:S03]  /*9d30*/  IMAD.WIDE R158, R252, 0x4, R150 ;  /* 0x00000004fc9e7825 */ /* 0x000fc600078e0296 */
[----:B------:R-:W4:Y:S01]  /*9d40*/  LDL.LU.64 R150, [R1+0x218] ;  /* 0x0002180001967983 */ /* 0x000f220000300a00 */
[----:B------:R-:W-:-:S04]  /*9d50*/  IMAD.WIDE R146, R252, 0x4, R146 ;  /* 0x00000004fc927825 */ /* 0x000fc800078e0292 */
[C---:B------:R-:W-:Y:S01]  /*9d60*/  IMAD.WIDE R156, R252.reuse, 0x4, R156 ;  /* 0x00000004fc9c7825 */ /* 0x040fe200078e029c */
[----:B------:R-:W-:Y:S04]  /*9d70*/  STL.64 [R1+0x2f0], R158 ;  /* 0x0002f09e01007387 */ /* 0x000fe80000100a00 */
[----:B------:R1:W-:Y:S01]  /*9d80*/  STL.64 [R1+0x2e8], R146 ;  /* 0x0002e89201007387 */ /* 0x0003e20000100a00 */
[----:B------:R-:W-:-:S03]  /*9d90*/  IMAD.WIDE R148, R252, 0x4, R148 ;  /* 0x00000004fc947825 */ /* 0x000fc600078e0294 */
[----:B------:R1:W-:Y:S04]  /*9da0*/  LDGSTS.E [R139+0x26800], [R158.64], !P6 ;  /* 0x268000009e8b7fae */ /* 0x0003e8000f121848 */
[----:B------:R2:W-:Y:S04]  /*9db0*/  STL.64 [R1+0x2e0], R156 ;  /* 0x0002e09c01007387 */ /* 0x0005e80000100a00 */
[----:B------:R1:W-:Y:S04]  /*9dc0*/  LDGSTS.E [R139+0x26a00], [R146.64], !P6 ;  /* 0x26a00000928b7fae */ /* 0x0003e8000f121848 */
[----:B------:R2:W-:Y:S04]  /*9dd0*/  STL.64 [R1+0x300], R148 ;  /* 0x0003009401007387 */ /* 0x0005e80000100a00 */
[----:B------:R2:W-:Y:S04]  /*9de0*/  LDGSTS.E [R139+0x26c00], [R156.64], !P6 ;  /* 0x26c000009c8b7fae */ /* 0x0005e8000f121848 */
[----:B-1----:R-:W4:Y:S04]  /*9df0*/  LDL.LU.64 R146, [R1+0x1d0] ;  /* 0x0001d00001927983 */ /* 0x002f280000300a00 */
[----:B------:R1:W-:Y:S01]  /*9e00*/  LDGSTS.E [R139+0x26e00], [R148.64], !P6 ;  /* 0x26e00000948b7fae */ /* 0x0003e2000f121848 */
[----:B------:R-:W-:-:S03]  /*9e10*/  IMAD.WIDE R158, R252, 0x4, R144 ;  /* 0x00000004fc9e7825 */ /* 0x000fc600078e0290 */
[----:B------:R-:W4:Y:S04]  /*9e20*/  LDL.LU.64 R144, [R1+0x1c8] ;  /* 0x0001c80001907983 */ /* 0x000f280000300a00 */
[----:B------:R2:W-:Y:S02]  /*9e30*/  LDGSTS.E [R139+0x28800], [R158.64], !P0 ;  /* 0x288000009e8b7fae */ /* 0x0005e4000c121848 */
[C---:B--2---:R-:W-:Y:S02]  /*9e40*/  IMAD.WIDE R156, R252.reuse, 0x4, R142 ;  /* 0x00000004fc9c7825 */ /* 0x044fe400078e028e */
[----:B-1----:R-:W2:Y:S04]  /*9e50*/  LDL.LU.64 R148, [R1+0x1c0] ;  /* 0x0001c00001947983 */ /* 0x002ea80000300a00 */
[----:B------:R-:W-:Y:S01]  /*9e60*/  STL.64 [R1+0x338], R158 ;  /* 0x0003389e01007387 */ /* 0x000fe20000100a00 */
[----:B------:R-:W-:-:S03]  /*9e70*/  IMAD.WIDE R140, R252, 0x4, R140 ;  /* 0x00000004fc8c7825 */ /* 0x000fc600078e028c */
[----:B------:R-:W2:Y:S04]  /*9e80*/  LDL.LU.64 R142, [R1+0x1b8] ;  /* 0x0001b800018e7983 */ /* 0x000ea80000300a00 */
[----:B------:R-:W-:Y:S01]  /*9e90*/  STL.64 [R1+0x340], R156 ;  /* 0x0003409c01007387 */ /* 0x000fe20000100a00 */
[----:B------:R-:W-:-:S03]  /*9ea0*/  IMAD.WIDE R18, R252, 0x4, R18 ;  /* 0x00000004fc127825 */ /* 0x000fc600078e0212 */
[----:B------:R1:W-:Y:S04]  /*9eb0*/  STL.64 [R1+0x358], R140 ;  /* 0x0003588c01007387 */ /* 0x0003e80000100a00 */
[----:B------:R3:W-:Y:S04]  /*9ec0*/  LDGSTS.E [R139+0x28a00], [R156.64], !P0 ;  /* 0x28a000009c8b7fae */ /* 0x0007e8000c121848 */
[----:B------:R1:W-:Y:S04]  /*9ed0*/  STL.64 [R1+0x3b0], R18 ;  /* 0x0003b01201007387 */ /* 0x0003e80000100a00 */
[----:B------:R1:W-:Y:S04]  /*9ee0*/  LDGSTS.E [R139+0x28c00], [R140.64], !P0 ;  /* 0x28c000008c8b7fae */ /* 0x0003e8000c121848 */
[----:B------:R1:W-:Y:S04]  /*9ef0*/  LDGSTS.E [R139+0x28e00], [R18.64], !P0 ;  /* 0x28e00000128b7fae */ /* 0x0003e8000c121848 */
[----:B-1----:R-:W2:Y:S04]  /*9f00*/  LDL.LU.64 R140, [R1+0x170] ;  /* 0x00017000018c7983 */ /* 0x002ea80000300a00 */
[----:B------:R-:W2:Y:S01]  /*9f10*/  LDL.LU.64 R18, [R1+0x168] ;  /* 0x0001680001127983 */ /* 0x000ea20000300a00 */
[----:B---3--:R-:W-:-:S03]  /*9f20*/  IMAD.WIDE R156, R252, 0x4, R16 ;  /* 0x00000004fc9c7825 */ /* 0x008fc600078e0210 */
[----:B------:R-:W3:Y:S01]  /*9f30*/  LDL.LU.64 R16, [R1+0x160] ;  /* 0x0001600001107983 */ /* 0x000ee20000300a00 */
[----:B------:R-:W-:-:S04]  /*9f40*/  IADD3 R14, R20, -0x56, RZ ;  /* 0xffffffaa140e7810 */ /* 0x000fc80007ffe0ff */
[----:B------:R-:W-:Y:S01]  /*9f50*/  ISETP.GE.U32.AND P3, PT, R14, 0x7fffff6b, PT ;  /* 0x7fffff6b0e00780c */ /* 0x000fe20003f66070 */
[----:B----4-:R-:W-:Y:S01]  /*9f60*/  IMAD.WIDE R154, R252, 0x4, R154 ;  /* 0x00000004fc9a7825 */ /* 0x010fe200078e029a */
[----:B------:R-:W-:Y:S01]  /*9f70*/  IADD3 R14, R20, -0x5a, RZ ;  /* 0xffffffa6140e7810 */ /* 0x000fe20007ffe0ff */
[----:B------:R1:W-:Y:S03]  /*9f80*/  STL.64 [R1+0x408], R156 ;  /* 0x0004089c01007387 */ /* 0x0003e60000100a00 */
[----:B------:R-:W-:Y:S01]  /*9f90*/  ISETP.GE.U32.AND P2, PT, R14, 0x7fffff67, PT ;  /* 0x7fffff670e00780c */ /* 0x000fe20003f46070 */
[C---:B------:R-:W-:Y:S01]  /*9fa0*/  IMAD.WIDE R152, R252.reuse, 0x4, R152 ;  /* 0x00000004fc987825 */ /* 0x040fe200078e0298 */
[----:B------:R4:W-:Y:S04]  /*9fb0*/  STL.64 [R1+0x418], R154 ;  /* 0x0004189a01007387 */ /* 0x0009e80000100a00 */
[----:B------:R1:W-:Y:S04]  /*9fc0*/  STL.64 [R1+0x578], R152 ;  /* 0x0005789801007387 */ /* 0x0003e80000100a00 */
[----:B------:R1:W-:Y:S04]  /*9fd0*/  LDGSTS.E [R139+0x2a800], [R156.64], !P3 ;  /* 0x2a8000009c8b7fae */ /* 0x0003e8000d921848 */
[----:B------:R4:W-:Y:S04]  /*9fe0*/  LDGSTS.E [R139+0x2aa00], [R154.64], !P3 ;  /* 0x2aa000009a8b7fae */ /* 0x0009e8000d921848 */
[----:B------:R1:W-:Y:S01]  /*9ff0*/  LDGSTS.E [R139+0x2ac00], [R152.64], !P3 ;  /* 0x2ac00000988b7fae */ /* 0x0003e2000d921848 */
[----:B------:R-:W-:-:S05]  /*a000*/  IMAD.WIDE R150, R252, 0x4, R150 ;  /* 0x00000004fc967825 */ /* 0x000fca00078e0296 */
[----:B------:R1:W-:Y:S04]  /*a010*/  STL.64 [R1+0x5b0], R150 ;  /* 0x0005b09601007387 */ /* 0x0003e80000100a00 */
[----:B------:R-:W3:Y:S04]  /*a020*/  LDL.LU.64 R160, [R1+0x158] ;  /* 0x0001580001a07983 */ /* 0x000ee80000300a00 */
[----:B------:R-:W3:Y:S04]  /*a030*/  LDL.LU.64 R158, [R1+0x110] ;  /* 0x00011000019e7983 */ /* 0x000ee80000300a00 */
[----:B-1----:R-:W3:Y:S04]  /*a040*/  LDL.LU.64 R156, [R1+0x108] ;  /* 0x00010800019c7983 */ /* 0x002ee80000300a00 */
[----:B----4-:R-:W4:Y:S04]  /*a050*/  LDL.LU.64 R154, [R1+0x100] ;  /* 0x00010000019a7983 */ /* 0x010f280000300a00 */
[----:B------:R1:W-:Y:S01]  /*a060*/  LDGSTS.E [R139+0x2ae00], [R150.64], !P3 ;  /* 0x2ae00000968b7fae */ /* 0x0003e2000d921848 */
[----:B------:R-:W-:-:S05]  /*a070*/  IMAD.WIDE R146, R252, 0x4, R146 ;  /* 0x00000004fc927825 */ /* 0x000fca00078e0292 */
[----:B------:R1:W-:Y:S01]  /*a080*/  STL.64 [R1+0x5c8], R146 ;  /* 0x0005c89201007387 */ /* 0x0003e20000100a00 */
[----:B------:R-:W-:-:S03]  /*a090*/  IMAD.WIDE R144, R252, 0x4, R144 ;  /* 0x00000004fc907825 */ /* 0x000fc600078e0290 */
[----:B------:R-:W4:Y:S01]  /*a0a0*/  LDL.LU.64 R152, [R1+0xf8] ;  /* 0x0000f80001987983 */ /* 0x000f220000300a00 */
[----:B--2---:R-:W-:-:S03]  /*a0b0*/  IMAD.WIDE R162, R252, 0x4, R148 ;  /* 0x00000004fca27825 */ /* 0x004fc600078e0294 */
[----:B------:R2:W-:Y:S01]  /*a0c0*/  STL.64 [R1+0x620], R144 ;  /* 0x0006209001007387 */ /* 0x0005e20000100a00 */
[----:B------:R-:W-:-:S03]  /*a0d0*/  IMAD.WIDE R142, R252, 0x4, R142 ;  /* 0x00000004fc8e7825 */ /* 0x000fc600078e028e */
[----:B------:R-:W-:Y:S04]  /*a0e0*/  STL.64 [R1+0x638], R162 ;  /* 0x000638a201007387 */ /* 0x000fe80000100a00 */
[----:B------:R2:W-:Y:S04]  /*a0f0*/  STL.64 [R1+0x680], R142 ;  /* 0x0006808e01007387 */ /* 0x0005e80000100a00 */
[----:B------:R1:W-:Y:S04]  /*a100*/  LDGSTS.E [R139+0x2c800], [R146.64], !P2 ;  /* 0x2c800000928b7fae */ /* 0x0003e8000d121848 */
[----:B-1----:R-:W4:Y:S04]  /*a110*/  LDL.LU.64 R150, [R1+0xb0] ;  /* 0x0000b00001967983 */ /* 0x002f280000300a00 */
[----:B------:R2:W-:Y:S04]  /*a120*/  LDGSTS.E [R139+0x2ca00], [R144.64], !P2 ;  /* 0x2ca00000908b7fae */ /* 0x0005e8000d121848 */
[----:B------:R-:W4:Y:S04]  /*a130*/  LDL.LU.64 R148, [R1+0xa8] ;  /* 0x0000a80001947983 */ /* 0x000f280000300a00 */
[----:B------:R-:W4:Y:S04]  /*a140*/  LDL.LU.64 R146, [R1+0xa0] ;  /* 0x0000a00001927983 */ /* 0x000f280000300a00 */
[----:B------:R3:W-:Y:S04]  /*a150*/  LDGSTS.E [R139+0x2cc00], [R162.64], !P2 ;  /* 0x2cc00000a28b7fae */ /* 0x0007e8000d121848 */
[----:B--2---:R-:W2:Y:S01]  /*a160*/  LDL.LU.64 R144, [R1+0x98] ;  /* 0x0000980001907983 */ /* 0x004ea20000300a00 */
[----:B------:R-:W-:-:S03]  /*a170*/  IMAD.WIDE R166, R252, 0x4, R140 ;  /* 0x00000004fca67825 */ /* 0x000fc600078e028c */
[----:B------:R1:W-:Y:S01]  /*a180*/  LDGSTS.E [R139+0x2ce00], [R142.64], !P2 ;  /* 0x2ce000008e8b7fae */ /* 0x0003e2000d121848 */
[----:B------:R-:W-:-:S03]  /*a190*/  IMAD.WIDE R164, R252, 0x4, R18 ;  /* 0x00000004fca47825 */ /* 0x000fc600078e0212 */
[----:B-1----:R-:W2:Y:S04]  /*a1a0*/  LDL.LU.64 R142, [R1+0x50] ;  /* 0x00005000018e7983 */ /* 0x002ea80000300a00 */
[----:B------:R-:W-:Y:S04]  /*a1b0*/  STL.64 [R1+0x6c8], R166 ;  /* 0x0006c8a601007387 */ /* 0x000fe80000100a00 */
[----:B------:R-:W2:Y:S04]  /*a1c0*/  LDL.LU.64 R140, [R1+0x48] ;  /* 0x00004800018c7983 */ /* 0x000ea80000300a00 */
[----:B------:R-:W-:Y:S04]  /*a1d0*/  STL.64 [R1+0x8f0], R164 ;  /* 0x0008f0a401007387 */ /* 0x000fe80000100a00 */
[----:B------:R-:W2:Y:S01]  /*a1e0*/  LDL.LU.64 R18, [R1+0x40] ;  /* 0x0000400001127983 */ /* 0x000ea20000300a00 */
[----:B---3--:R-:W-:-:S05]  /*a1f0*/  IMAD.WIDE R162, R252, 0x4, R16 ;  /* 0x00000004fca27825 */ /* 0x008fca00078e0210 */
[----:B------:R-:W-:Y:S04]  /*a200*/  STL.64 [R1+0x908], R162 ;  /* 0x000908a201007387 */ /* 0x000fe80000100a00 */
[----:B------:R-:W3:Y:S01]  /*a210*/  LDL.LU.64 R16, [R1+0x38] ;  /* 0x0000380001107983 */ /* 0x000ee20000300a00 */
[----:B------:R-:W-:-:S04]  /*a220*/  IADD3 R14, R20, -0x5e, RZ ;  /* 0xffffffa2140e7810 */ /* 0x000fc80007ffe0ff */
[----:B------:R-:W-:Y:S02]  /*a230*/  ISETP.GE.U32.AND P4, PT, R14, 0x7fffff63, PT ;  /* 0x7fffff630e00780c */ /* 0x000fe40003f86070 */
[----:B------:R-:W-:-:S04]  /*a240*/  IADD3 R14, R20, -0x62, RZ ;  /* 0xffffff9e140e7810 */ /* 0x000fc80007ffe0ff */
[----:B------:R-:W-:Y:S02]  /*a250*/  ISETP.GE.U32.AND P5, PT, R14, 0x7fffff5f, PT ;  /* 0x7fffff5f0e00780c */ /* 0x000fe40003fa6070 */
[----:B------:R-:W-:-:S04]  /*a260*/  IADD3 R14, R20, -0x66, RZ ;  /* 0xffffff9a140e7810 */ /* 0x000fc80007ffe0ff */
[----:B------:R-:W-:Y:S01]  /*a270*/  ISETP.GE.U32.AND P1, PT, R14, 0x7fffff5b, PT ;  /* 0x7fffff5b0e00780c */ /* 0x000fe20003f26070 */
[----:B------:R1:W-:Y:S01]  /*a280*/  LDGSTS.E [R139+0x2e800], [R166.64], !P4 ;  /* 0x2e800000a68b7fae */ /* 0x0003e2000e121848 */
[----:B------:R-:W-:-:S03]  /*a290*/  IADD3 R14, R20, -0x6a, RZ ;  /* 0xffffff96140e7810 */ /* 0x000fc60007ffe0ff */
[----:B------:R1:W-:Y:S01]  /*a2a0*/  LDGSTS.E [R139+0x2ea00], [R164.64], !P4 ;  /* 0x2ea00000a48b7fae */ /* 0x0003e2000e121848 */
[----:B------:R-:W-:Y:S02]  /*a2b0*/  ISETP.GE.U32.AND P6, PT, R14, 0x7fffff57, PT ;  /* 0x7fffff570e00780c */ /* 0x000fe40003fc6070 */
[----:B------:R-:W-:Y:S01]  /*a2c0*/  IADD3 R14, R20, -0x6e, RZ ;  /* 0xffffff92140e7810 */ /* 0x000fe20007ffe0ff */
[----:B------:R1:W-:Y:S01]  /*a2d0*/  LDGSTS.E [R139+0x2ec00], [R162.64], !P4 ;  /* 0x2ec00000a28b7fae */ /* 0x0003e2000e121848 */
[----:B------:R-:W-:-:S04]  /*a2e0*/  IMAD.WIDE R160, R252, 0x4, R160 ;  /* 0x00000004fca07825 */ /* 0x000fc800078e02a0 */
[C---:B------:R-:W-:Y:S01]  /*a2f0*/  IMAD.WIDE R158, R252.reuse, 0x4, R158 ;  /* 0x00000004fc9e7825 */ /* 0x040fe200078e029e */
[----:B------:R-:W-:Y:S03]  /*a300*/  STL.64 [R1+0x928], R160 ;  /* 0x000928a001007387 */ /* 0x000fe60000100a00 */
[C---:B------:R-:W-:Y:S01]  /*a310*/  IMAD.WIDE R156, R252.reuse, 0x4, R156 ;  /* 0x00000004fc9c7825 */ /* 0x040fe200078e029c */
[----:B------:R1:W-:Y:S03]  /*a320*/  LDGSTS.E [R139+0x2ee00], [R160.64], !P4 ;  /* 0x2ee00000a08b7fae */ /* 0x0003e6000e121848 */
[----:B----4-:R-:W-:Y:S01]  /*a330*/  IMAD.WIDE R154, R252, 0x4, R154 ;  /* 0x00000004fc9a7825 */ /* 0x010fe200078e029a */
[----:B------:R-:W-:Y:S01]  /*a340*/  STL.64 [R1+0xbf8], R158 ;  /* 0x000bf89e01007387 */ /* 0x000fe20000100a00 */
[----:B------:R-:W-:-:S03]  /*a350*/  ISETP.GE.U32.AND P0, PT, R14, 0x7fffff53, PT ;  /* 0x7fffff530e00780c */ /* 0x000fc60003f06070 */
[----:B------:R1:W-:Y:S01]  /*a360*/  LDGSTS.E [R139+0x30800], [R158.64], !P5 ;  /* 0x308000009e8b7fae */ /* 0x0003e2000e921848 */
[----:B------:R-:W-:-:S03]  /*a370*/  IADD3 R14, R20, -0x72, RZ ;  /* 0xffffff8e140e7810 */ /* 0x000fc60007ffe0ff */
[----:B------:R-:W-:Y:S04]  /*a380*/  STL.64 [R1+0xc00], R156 ;  /* 0x000c009c01007387 */ /* 0x000fe80000100a00 */
[----:B------:R1:W-:Y:S04]  /*a390*/  LDGSTS.E [R139+0x30a00], [R156.64], !P5 ;  /* 0x30a000009c8b7fae */ /* 0x0003e8000e921848 */
[----:B------:R-:W-:Y:S04]  /*a3a0*/  STL.64 [R1+0xc08], R154 ;  /* 0x000c089a01007387 */ /* 0x000fe80000100a00 */
[----:B------:R2:W-:Y:S01]  /*a3b0*/  LDGSTS.E [R139+0x30c00], [R154.64], !P5 ;  /* 0x30c000009a8b7fae */ /* 0x0005e2000e921848 */
[----:B------:R-:W-:Y:S01]  /*a3c0*/  IMAD.WIDE R152, R252, 0x4, R152 ;  /* 0x00000004fc987825 */ /* 0x000fe200078e0298 */
[----:B------:R-:W-:-:S04]  /*a3d0*/  ISETP.GE.U32.AND P3, PT, R14, 0x7fffff4f, PT ;  /* 0x7fffff4f0e00780c */ /* 0x000fc80003f66070 */
[----:B------:R-:W-:Y:S04]  /*a3e0*/  STL.64 [R1+0xc10], R152 ;  /* 0x000c109801007387 */ /* 0x000fe80000100a00 */
[----:B------:R1:W-:Y:S01]  /*a3f0*/  LDGSTS.E [R139+0x30e00], [R152.64], !P5 ;  /* 0x30e00000988b7fae */ /* 0x0003e2000e921848 */
[----:B------:R-:W-:Y:S01]  /*a400*/  IADD3 R14, R20, -0x76, RZ ;  /* 0xffffff8a140e7810 */ /* 0x000fe20007ffe0ff */
[----:B------:R-:W-:-:S04]  /*a410*/  IMAD.WIDE R150, R252, 0x4, R150 ;  /* 0x00000004fc967825 */ /* 0x000fc800078e0296 */
[C---:B------:R-:W-:Y:S01]  /*a420*/  IMAD.WIDE R148, R252.reuse, 0x4, R148 ;  /* 0x00000004fc947825 */ /* 0x040fe200078e0294 */
[----:B------:R-:W-:Y:S03]  /*a430*/  STL.64 [R1+0xc78], R150 ;  /* 0x000c789601007387 */ /* 0x000fe60000100a00 */
[C---:B------:R-:W-:Y:S01]  /*a440*/  IMAD.WIDE R146, R252.reuse, 0x4, R146 ;  /* 0x00000004fc927825 */ /* 0x040fe200078e0292 */
[----:B------:R1:W-:Y:S04]  /*a450*/  LDGSTS.E [R139+0x32800], [R150.64], !P1 ;  /* 0x32800000968b7fae */ /* 0x0003e8000c921848 */
[----:B------:R-:W-:Y:S01]  /*a460*/  STL.64 [R1+0xc80], R148 ;  /* 0x000c809401007387 */ /* 0x000fe20000100a00 */
[----:B--2---:R-:W-:-:S03]  /*a470*/  IMAD.WIDE R144, R252, 0x4, R144 ;  /* 0x00000004fc907825 */ /* 0x004fc600078e0290 */
[----:B------:R2:W-:Y:S04]  /*a480*/  LDGSTS.E [R139+0x32a00], [R148.64], !P1 ;  /* 0x32a00000948b7fae */ /* 0x0005e8000c921848 */
[----:B------:R-:W-:Y:S04]  /*a490*/  STL.64 [R1+0xc88], R146 ;  /* 0x000c889201007387 */ /* 0x000fe80000100a00 */
[----:B------:R1:W-:Y:S01]  /*a4a0*/  LDGSTS.E [R139+0x32c00], [R146.64], !P1 ;  /* 0x32c00000928b7fae */ /* 0x0003e2000c921848 */
[----:B------:R-:W-:-:S03]  /*a4b0*/  IMAD.WIDE R142, R252, 0x4, R142 ;  /* 0x00000004fc8e7825 */ /* 0x000fc600078e028e */
[----:B------:R-:W-:Y:S04]  /*a4c0*/  STL.64 [R1+0xc90], R144 ;  /* 0x000c909001007387 */ /* 0x000fe80000100a00 */
[----:B------:R1:W-:Y:S01]  /*a4d0*/  LDGSTS.E [R139+0x32e00], [R144.64], !P1 ;  /* 0x32e00000908b7fae */ /* 0x0003e2000c921848 */
[----:B------:R-:W-:-:S03]  /*a4e0*/  IMAD.WIDE R140, R252, 0x4, R140 ;  /* 0x00000004fc8c7825 */ /* 0x000fc600078e028c */
[----:B------:R1:W-:Y:S04]  /*a4f0*/  STL.64 [R1+0xcf8], R142 ;  /* 0x000cf88e01007387 */ /* 0x0003e80000100a00 */
[----:B------:R1:W-:Y:S01]  /*a500*/  LDGSTS.E [R139+0x34800], [R142.64], !P6 ;  /* 0x348000008e8b7fae */ /* 0x0003e2000f121848 */
[----:B------:R-:W-:-:S03]  /*a510*/  IMAD.WIDE R18, R252, 0x4, R18 ;  /* 0x00000004fc127825 */ /* 0x000fc600078e0212 */
[----:B------:R2:W-:Y:S04]  /*a520*/  STL.64 [R1+0xd00], R140 ;  /* 0x000d008c01007387 */ /* 0x0005e80000100a00 */
[----:B------:R2:W-:Y:S01]  /*a530*/  LDGSTS.E [R139+0x34a00], [R140.64], !P6 ;  /* 0x34a000008c8b7fae */ /* 0x0005e2000f121848 */
[----:B-1----:R-:W-:-:S03]  /*a540*/  IMAD.WIDE R142, R252, 0x4, R172 ;  /* 0x00000004fc8e7825 */ /* 0x002fc600078e02ac */
[----:B------:R1:W-:Y:S04]  /*a550*/  STL.64 [R1+0xd08], R18 ;  /* 0x000d081201007387 */ /* 0x0003e80000100a00 */
[----:B------:R1:W-:Y:S01]  /*a560*/  LDGSTS.E [R139+0x34c00], [R18.64], !P6 ;  /* 0x34c00000128b7fae */ /* 0x0003e2000f121848 */
[----:B--2---:R-:W-:Y:S01]  /*a570*/  IMAD.WIDE R140, R252, 0x4, R174 ;  /* 0x00000004fc8c7825 */ /* 0x004fe200078e02ae */
[----:B------:R-:W-:-:S03]  /*a580*/  ISETP.GE.U32.AND P2, PT, R14, 0x7fffff4b, PT ;  /* 0x7fffff4b0e00780c */ /* 0x000fc60003f46070 */
[----:B-1----:R-:W-:-:S04]  /*a590*/  IMAD.WIDE R18, R252, 0x4, R176 ;  /* 0x00000004fc127825 */ /* 0x002fc800078e02b0 */
[----:B---3--:R-:W-:-:S05]  /*a5a0*/  IMAD.WIDE R16, R252, 0x4, R16 ;  /* 0x00000004fc107825 */ /* 0x008fca00078e0210 */
[----:B------:R1:W-:Y:S04]  /*a5b0*/  STL.64 [R1+0xd10], R16 ;  /* 0x000d101001007387 */ /* 0x0003e80000100a00 */
[----:B------:R1:W-:Y:S04]  /*a5c0*/  LDGSTS.E [R139+0x34e00], [R16.64], !P6 ;  /* 0x34e00000108b7fae */ /* 0x0003e8000f121848 */
        /* <DEDUP_REMOVED lines=19> */
[----:B------:R2:W-:Y:S04]  /*a700*/  LDGSTS.E [R139+0x38c00], [R18.64], !P3 ;  /* 0x38c00000128b7fae */ /* 0x0005e8000d921848 */
[----:B------:R3:W-:Y:S01]  /*a710*/  STL.64 [R1+0xe10], R16 ;  /* 0x000e101001007387 */ /* 0x0007e20000100a00 */
[----:B-1----:R-:W-:-:S03]  /*a720*/  IMAD.WIDE R140, R252, 0x4, R194 ;  /* 0x00000004fc8c7825 */ /* 0x002fc600078e02c2 */
[----:B------:R3:W-:Y:S01]  /*a730*/  LDGSTS.E [R139+0x38e00], [R16.64], !P3 ;  /* 0x38e00000108b7fae */ /* 0x0007e2000d921848 */
[----:B--2---:R-:W-:-:S03]  /*a740*/  IMAD.WIDE R18, R252, 0x4, R190 ;  /* 0x00000004fc127825 */ /* 0x004fc600078e02be */
[----:B------:R-:W-:Y:S01]  /*a750*/  STL.64 [R1+0xe78], R142 ;  /* 0x000e788e01007387 */ /* 0x000fe20000100a00 */
[----:B---3--:R-:W-:-:S03]  /*a760*/  IMAD.WIDE R16, R252, 0x4, R192 ;  /* 0x00000004fc107825 */ /* 0x008fc600078e02c0 */
[----:B------:R1:W-:Y:S04]  /*a770*/  STL.64 [R1+0xe80], R18 ;  /* 0x000e801201007387 */ /* 0x0003e80000100a00 */
[----:B------:R2:W-:Y:S04]  /*a780*/  LDGSTS.E [R139+0x3a800], [R142.64], !P2 ;  /* 0x3a8000008e8b7fae */ /* 0x0005e8000d121848 */
[----:B------:R3:W-:Y:S04]  /*a790*/  STL.64 [R1+0xe88], R16 ;  /* 0x000e881001007387 */ /* 0x0007e80000100a00 */
[----:B------:R1:W-:Y:S04]  /*a7a0*/  LDGSTS.E [R139+0x3aa00], [R18.64], !P2 ;  /* 0x3aa00000128b7fae */ /* 0x0003e8000d121848 */
[----:B------:R2:W-:Y:S04]  /*a7b0*/  STL.64 [R1+0xe90], R140 ;  /* 0x000e908c01007387 */ /* 0x0005e80000100a00 */
[----:B------:R3:W-:Y:S04]  /*a7c0*/  LDGSTS.E [R139+0x3ac00], [R16.64], !P2 ;  /* 0x3ac00000108b7fae */ /* 0x0007e8000d121848 */
[----:B-1----:R-:W4:Y:S01]  /*a7d0*/  LDL.LU.64 R18, [R1+0x3f8] ;  /* 0x0003f80001127983 */ /* 0x002f220000300a00 */
[----:B------:R-:W-:Y:S01]  /*a7e0*/  IADD3 R14, R20, -0x7a, RZ ;  /* 0xffffff86140e7810 */ /* 0x000fe20007ffe0ff */
[----:B------:R-:W-:-:S02]  /*a7f0*/  IMAD.WIDE R146, R252, 0x4, R196 ;  /* 0x00000004fc927825 */ /* 0x000fc400078e02c4 */
[----:B------:R1:W-:Y:S04]  /*a800*/  LDGSTS.E [R139+0x3ae00], [R140.64], !P2 ;  /* 0x3ae000008c8b7fae */ /* 0x0003e8000d121848 */
[----:B---3--:R-:W3:Y:S04]  /*a810*/  LDL.LU.64 R16, [R1+0x3f0] ;  /* 0x0003f00001107983 */ /* 0x008ee80000300a00 */
[----:B------:R-:W3:Y:S01]  /*a820*/  LDL.LU.64 R150, [R1+0x3e8] ;  /* 0x0003e80001967983 */ /* 0x000ee20000300a00 */
[----:B------:R-:W-:Y:S02]  /*a830*/  ISETP.GE.U32.AND P4, PT, R14, 0x7fffff47, PT ;  /* 0x7fffff470e00780c */ /* 0x000fe40003f86070 */
[----:B------:R-:W-:Y:S01]  /*a840*/  IADD3 R14, R20, -0x7e, RZ ;  /* 0xffffff82140e7810 */ /* 0x000fe20007ffe0ff */
[----:B------:R-:W-:Y:S01]  /*a850*/  IMAD.WIDE R144, R252, 0x4, R198 ;  /* 0x00000004fc907825 */ /* 0x000fe200078e02c6 */
[----:B------:R-:W3:Y:S02]  /*a860*/  LDL.LU.64 R148, [R1+0x3e0] ;  /* 0x0003e00001947983 */ /* 0x000ee40000300a00 */
[----:B------:R-:W-:Y:S01]  /*a870*/  ISETP.GE.U32.AND P5, PT, R14, 0x7fffff43, PT ;  /* 0x7fffff430e00780c */ /* 0x000fe20003fa6070 */
[C---:B--2---:R-:W-:Y:S01]  /*a880*/  IMAD.WIDE R142, R252.reuse, 0x4, R200 ;  /* 0x00000004fc8e7825 */ /* 0x044fe200078e02c8 */
[----:B------:R2:W-:Y:S03]  /*a890*/  STL.64 [R1+0xef8], R146 ;  /* 0x000ef89201007387 */ /* 0x0005e60000100a00 */
[C---:B-1----:R-:W-:Y:S01]  /*a8a0*/  IMAD.WIDE R140, R252.reuse, 0x4, R202 ;  /* 0x00000004fc8c7825 */ /* 0x042fe200078e02ca */
[----:B------:R1:W-:Y:S04]  /*a8b0*/  STL.64 [R1+0xf00], R144 ;  /* 0x000f009001007387 */ /* 0x0003e80000100a00 */
[----:B------:R2:W-:Y:S01]  /*a8c0*/  LDGSTS.E [R139+0x3c800], [R146.64], !P4 ;  /* 0x3c800000928b7fae */ /* 0x0005e2000e121848 */
[----:B------:R-:W-:-:S03]  /*a8d0*/  IMAD.WIDE R152, R252, 0x4, R204 ;  /* 0x00000004fc987825 */ /* 0x000fc600078e02cc */
[----:B------:R1:W-:Y:S01]  /*a8e0*/  LDGSTS.E [R139+0x3ca00], [R144.64], !P4 ;  /* 0x3ca00000908b7fae */ /* 0x0003e2000e121848 */
[----:B------:R-:W-:-:S03]  /*a8f0*/  IMAD.WIDE R154, R252, 0x4, R208 ;  /* 0x00000004fc9a7825 */ /* 0x000fc600078e02d0 */
[----:B------:R1:W-:Y:S04]  /*a900*/  STL.64 [R1+0xf08], R142 ;  /* 0x000f088e01007387 */ /* 0x0003e80000100a00 */
[----:B------:R1:W-:Y:S01]  /*a910*/  LDGSTS.E [R139+0x3cc00], [R142.64], !P4 ;  /* 0x3cc000008e8b7fae */ /* 0x0003e2000e121848 */
[----:B--2---:R-:W-:-:S03]  /*a920*/  IMAD.WIDE R146, R252, 0x4, R210 ;  /* 0x00000004fc927825 */ /* 0x004fc600078e02d2 */
[----:B------:R2:W-:Y:S04]  /*a930*/  STL.64 [R1+0xf10], R140 ;  /* 0x000f108c01007387 */ /* 0x0005e80000100a00 */
[----:B------:R2:W-:Y:S04]  /*a940*/  LDGSTS.E [R139+0x3ce00], [R140.64], !P4 ;  /* 0x3ce000008c8b7fae */ /* 0x0005e8000e121848 */
[----:B-1----:R-:W3:Y:S04]  /*a950*/  LDL.LU.64 R144, [R1+0x390] ;  /* 0x0003900001907983 */ /* 0x002ee80000300a00 */
[----:B------:R-:W3:Y:S01]  /*a960*/  LDL.LU.64 R142, [R1+0x388] ;  /* 0x00038800018e7983 */ /* 0x000ee20000300a00 */
[----:B--2---:R-:W-:-:S03]  /*a970*/  IMAD.WIDE R140, R252, 0x4, R206 ;  /* 0x00000004fc8c7825 */ /* 0x004fc600078e02ce */
[----:B------:R-:W-:Y:S04]  /*a980*/  STL.64 [R1+0xf78], R152 ;  /* 0x000f789801007387 */ /* 0x000fe80000100a00 */
[----:B------:R1:W-:Y:S04]  /*a990*/  STL.64 [R1+0xf80], R140 ;  /* 0x000f808c01007387 */ /* 0x0003e80000100a00 */
[----:B------:R2:W-:Y:S04]  /*a9a0*/  LDGSTS.E [R139+0x3e800], [R152.64], !P5 ;  /* 0x3e800000988b7fae */ /* 0x0005e8000e921848 */
[----:B------:R-:W-:Y:S04]  /*a9b0*/  STL.64 [R1+0xf88], R154 ;  /* 0x000f889a01007387 */ /* 0x000fe80000100a00 */
[----:B------:R1:W-:Y:S04]  /*a9c0*/  LDGSTS.E [R139+0x3ea00], [R140.64], !P5 ;  /* 0x3ea000008c8b7fae */ /* 0x0003e8000e921848 */
[----:B------:R4:W-:Y:S04]  /*a9d0*/  STL.64 [R1+0xf90], R146 ;  /* 0x000f909201007387 */ /* 0x0009e80000100a00 */
[----:B------:R2:W-:Y:S04]  /*a9e0*/  LDGSTS.E [R139+0x3ec00], [R154.64], !P5 ;  /* 0x3ec000009a8b7fae */ /* 0x0005e8000e921848 */
[----:B-1----:R-:W3:Y:S04]  /*a9f0*/  LDL.LU.64 R140, [R1+0x380] ;  /* 0x00038000018c7983 */ /* 0x002ee80000300a00 */
[----:B--2---:R-:W2:Y:S04]  /*aa00*/  LDL.LU.64 R152, [R1+0x378] ;  /* 0x0003780001987983 */ /* 0x004ea80000300a00 */
[----:B------:R1:W-:Y:S04]  /*aa10*/  LDGSTS.E [R139+0x3ee00], [R146.64], !P5 ;  /* 0x3ee00000928b7fae */ /* 0x0003e8000e921848 */
[----:B-1----:R-:W2:Y:S01]  /*aa20*/  LDL.LU.64 R138, [R1+0x330] ;  /* 0x00033000018a7983 */ /* 0x002ea20000300a00 */
[----:B----4-:R-:W-:-:S05]  /*aa30*/  IMAD.WIDE R146, R252, 0x4, R18 ;  /* 0x00000004fc927825 */ /* 0x010fca00078e0212 */
[----:B------:R1:W-:Y:S01]  /*aa40*/  STL.64 [R1+0x40], R146 ;  /* 0x0000409201007387 */ /* 0x0003e20000100a00 */
[----:B---3--:R-:W-:-:S03]  /*aa50*/  IMAD.WIDE R198, R252, 0x4, R16 ;  /* 0x00000004fcc67825 */ /* 0x008fc600078e0210 */
[----:B------:R-:W3:Y:S04]  /*aa60*/  LDL.LU.64 R16, [R1+0x328] ;  /* 0x0003280001107983 */ /* 0x000ee80000300a00 */
[----:B------:R-:W4:Y:S01]  /*aa70*/  LDL.LU.64 R18, [R1+0x320] ;  /* 0x0003200001127983 */ /* 0x000f220000300a00 */
[----:B------:R-:W-:-:S03]  /*aa80*/  IMAD.WIDE R196, R252, 0x4, R150 ;  /* 0x00000004fcc47825 */ /* 0x000fc600078e0296 */
[----:B------:R-:W4:Y:S01]  /*aa90*/  LDL.LU.64 R150, [R1+0x318] ;  /* 0x0003180001967983 */ /* 0x000f220000300a00 */
[----:B------:R-:W-:-:S04]  /*aaa0*/  IADD3 R14, R20, -0x43, RZ ;  /* 0xffffffbd140e7810 */ /* 0x000fc80007ffe0ff */
[----:B------:R-:W-:Y:S02]  /*aab0*/  ISETP.GE.U32.AND P1, PT, R14, 0x7fffff7e, PT ;  /* 0x7fffff7e0e00780c */ /* 0x000fe40003f26070 */
[----:B------:R-:W-:Y:S01]  /*aac0*/  IADD3 R14, R20, -0x47, RZ ;  /* 0xffffffb9140e7810 */ /* 0x000fe20007ffe0ff */
[----:B------:R-:W-:-:S03]  /*aad0*/  IMAD.SHL.U32 R15, R15, 0x4, RZ ;  /* 0x000000040f0f7824 */ /* 0x000fc600078e00ff */
[----:B------:R-:W-:Y:S01]  /*aae0*/  ISETP.GE.U32.AND P6, PT, R14, 0x7fffff7a, PT ;  /* 0x7fffff7a0e00780c */ /* 0x000fe20003fc6070 */
[----:B------:R-:W-:Y:S01]  /*aaf0*/  IMAD.WIDE R194, R252, 0x4, R148 ;  /* 0x00000004fcc27825 */ /* 0x000fe200078e0294 */
[----:B------:R-:W-:Y:S01]  /*ab00*/  LOP3.LUT R15, R15, 0x40, RZ, 0x3c, !PT ;  /* 0x000000400f0f7812 */ /* 0x000fe200078e3cff */
[----:B------:R-:W4:Y:S04]  /*ab10*/  LDL.LU.64 R148, [R1+0x2d0] ;  /* 0x0002d00001947983 */ /* 0x000f280000300a00 */
[----:B------:R-:W-:Y:S04]  /*ab20*/  STL.64 [R1+0x1378], R198 ;  /* 0x001378c601007387 */ /* 0x000fe80000100a00 */
[----:B------:R-:W-:Y:S04]  /*ab30*/  STL.64 [R1+0x1380], R196 ;  /* 0x001380c401007387 */ /* 0x000fe80000100a00 */
[----:B------:R-:W-:Y:S01]  /*ab40*/  STL.64 [R1+0x1388], R194 ;  /* 0x001388c201007387 */ /* 0x000fe20000100a00 */
[----:B------:R-:W-:-:S03]  /*ab50*/  IADD3 R14, R20, -0x4b, RZ ;  /* 0xffffffb5140e7810 */ /* 0x000fc60007ffe0ff */
[----:B------:R1:W-:Y:S04]  /*ab60*/  LDGSTS.E [R15+0x21000], [R146.64], !P1 ;  /* 0x21000000920f7fae */ /* 0x0003e8000c921848 */
[----:B------:R1:W-:Y:S01]  /*ab70*/  LDGSTS.E [R15+0x21200], [R198.64], !P1 ;  /* 0x21200000c60f7fae */ /* 0x0003e2000c921848 */
[----:B------:R-:W-:-:S03]  /*ab80*/  IMAD.WIDE R156, R252, 0x4, R144 ;  /* 0x00000004fc9c7825 */ /* 0x000fc600078e0290 */
[----:B------:R-:W4:Y:S01]  /*ab90*/  LDL.LU.64 R144, [R1+0x2c8] ;  /* 0x0002c80001907983 */ /* 0x000f220000300a00 */
[----:B------:R-:W-:-:S03]  /*aba0*/  IMAD.WIDE R142, R252, 0x4, R142 ;  /* 0x00000004fc8e7825 */ /* 0x000fc600078e028e */
[----:B------:R-:W4:Y:S04]  /*abb0*/  LDL.LU.64 R154, [R1+0x2c0] ;  /* 0x0002c000019a7983 */ /* 0x000f280000300a00 */
[----:B------:R-:W-:Y:S04]  /*abc0*/  STL.64 [R1+0x48], R156 ;  /* 0x0000489c01007387 */ /* 0x000fe80000100a00 */
[----:B------:R2:W-:Y:S04]  /*abd0*/  LDGSTS.E [R15+0x21400], [R196.64], !P1 ;  /* 0x21400000c40f7fae */ /* 0x0005e8000c921848 */
[----:B-1----:R-:W4:Y:S01]  /*abe0*/  LDL.LU.64 R146, [R1+0x2b8] ;  /* 0x0002b80001927983 */ /* 0x002f220000300a00 */
[----:B------:R-:W-:-:S03]  /*abf0*/  ISETP.GE.U32.AND P0, PT, R14, 0x7fffff76, PT ;  /* 0x7fffff760e00780c */ /* 0x000fc60003f06070 */
[----:B------:R1:W-:Y:S04]  /*ac00*/  LDGSTS.E [R15+0x21600], [R194.64], !P1 ;  /* 0x21600000c20f7fae */ /* 0x0003e8000c921848 */
[----:B------:R1:W-:Y:S04]  /*ac10*/  STL.64 [R1+0x50], R142 ;  /* 0x0000508e01007387 */ /* 0x0003e80000100a00 */
[----:B------:R1:W-:Y:S04]  /*ac20*/  LDGSTS.E [R15+0x23000], [R156.64], !P6 ;  /* 0x230000009c0f7fae */ /* 0x0003e8000f121848 */
[----:B------:R1:W-:Y:S01]  /*ac30*/  LDGSTS.E [R15+0x23200], [R142.64], !P6 ;  /* 0x232000008e0f7fae */ /* 0x0003e2000f121848 */
[----:B------:R-:W-:-:S04]  /*ac40*/  IMAD.WIDE R140, R252, 0x4, R140 ;  /* 0x00000004fc8c7825 */ /* 0x000fc800078e028c */
[C---:B--2---:R-:W-:Y:S01]  /*ac50*/  IMAD.WIDE R152, R252.reuse, 0x4, R152 ;  /* 0x00000004fc987825 */ /* 0x044fe200078e0298 */
[----:B------:R2:W-:Y:S04]  /*ac60*/  STL.64 [R1+0x58], R140 ;  /* 0x0000588c01007387 */ /* 0x0005e80000100a00 */
[----:B------:R4:W-:Y:S04]  /*ac70*/  STL.64 [R1+0xa0], R152 ;  /* 0x0000a09801007387 */ /* 0x0009e80000100a00 */
[----:B-1----:R-:W4:Y:S04]  /*ac80*/  LDL.LU.64 R142, [R1+0x270] ;  /* 0x00027000018e7983 */ /* 0x002f280000300a00 */
[----:B------:R2:W-:Y:S01]  /*ac90*/  LDGSTS.E [R15+0x23400], [R140.64], !P6 ;  /* 0x234000008c0f7fae */ /* 0x0005e2000f121848 */
[----:B------:R-:W-:-:S03]  /*aca0*/  IMAD.WIDE R156, R252, 0x4, R138 ;  /* 0x00000004fc9c7825 */ /* 0x000fc600078e028a */
[----:B------:R4:W-:Y:S04]  /*acb0*/  LDGSTS.E [R15+0x23600], [R152.64], !P6 ;  /* 0x23600000980f7fae */ /* 0x0009e8000f121848 */
[----:B------:R1:W-:Y:S04]  /*acc0*/  LDGSTS.E [R15+0x25000], [R156.64], !P0 ;  /* 0x250000009c0f7fae */ /* 0x0003e8000c121848 */
[----:B--2---:R-:W2:Y:S04]  /*acd0*/  LDL.LU.64 R140, [R1+0x268] ;  /* 0x00026800018c7983 */ /* 0x004ea80000300a00 */
[----:B------:R-:W2:Y:S04]  /*ace0*/  LDL.LU.64 R138, [R1+0x260] ;  /* 0x00026000018a7983 */ /* 0x000ea80000300a00 */
[----:B------:R-:W-:Y:S01]  /*acf0*/  STL.64 [R1+0xa8], R156 ;  /* 0x0000a89c01007387 */ /* 0x000fe20000100a00 */
[----:B---3--:R-:W-:-:S04]  /*ad00*/  IMAD.WIDE R16, R252, 0x4, R16 ;  /* 0x00000004fc107825 */ /* 0x008fc800078e0210 */
[C---:B----4-:R-:W-:Y:S01]  /*ad10*/  IMAD.WIDE R152, R252.reuse, 0x4, R18 ;  /* 0x00000004fc987825 */ /* 0x050fe200078e0212 */
[----:B------:R3:W-:Y:S04]  /*ad20*/  LDGSTS.E [R15+0x25200], [R16.64], !P0 ;  /* 0x25200000100f7fae */ /* 0x0007e8000c121848 */
[----:B------:R-:W4:Y:S01]  /*ad30*/  LDL.LU.64 R18, [R1+0x258] ;  /* 0x0002580001127983 */ /* 0x000f220000300a00 */
[----:B------:R-:W-:-:S03]  /*ad40*/  IMAD.WIDE R150, R252, 0x4, R150 ;  /* 0x00000004fc967825 */ /* 0x000fc600078e0296 */
[----:B------:R3:W-:Y:S04]  /*ad50*/  STL.64 [R1+0xb0], R16 ;  /* 0x0000b01001007387 */ /* 0x0007e80000100a00 */
[----:B------:R1:W-:Y:S04]  /*ad60*/  STL.64 [R1+0xd0], R152 ;  /* 0x0000d09801007387 */ /* 0x0003e80000100a00 */
[----:B------:R1:W-:Y:S04]  /*ad70*/  STL.64 [R1+0xf8], R150 ;  /* 0x0000f89601007387 */ /* 0x0003e80000100a00 */
[----:B---3--:R-:W3:Y:S01]  /*ad80*/  LDL.LU.64 R16, [R1+0x210] ;  /* 0x0002100001107983 */ /* 0x008ee20000300a00 */
[----:B------:R-:W-:Y:S01]  /*ad90*/  IADD3 R14, R20, -0x4f, RZ ;  /* 0xffffffb1140e7810 */ /* 0x000fe20007ffe0ff */
[----:B-1----:R-:W-:-:S02]  /*ada0*/  IMAD.WIDE R156, R252, 0x4, R148 ;  /* 0x00000004fc9c7825 */ /* 0x002fc400078e0294 */
[----:B------:R1:W-:Y:S01]  /*adb0*/  LDGSTS.E [R15+0x25400], [R152.64], !P0 ;  /* 0x25400000980f7fae */ /* 0x0003e2000c121848 */
[----:B------:R-:W-:Y:S02]  /*adc0*/  ISETP.GE.U32.AND P3, PT, R14, 0x7fffff72, PT ;  /* 0x7fffff720e00780c */ /* 0x000fe40003f66070 */
[----:B------:R-:W-:Y:S01]  /*add0*/  IADD3 R14, R20, -0x53, RZ ;  /* 0xffffffad140e7810 */ /* 0x000fe20007ffe0ff */
[----:B------:R1:W-:Y:S03]  /*ade0*/  LDGSTS.E [R15+0x25600], [R150.64], !P0 ;  /* 0x25600000960f7fae */ /* 0x0003e6000c121848 */
[----:B------:R-:W-:Y:S01]  /*adf0*/  ISETP.GE.U32.AND P2, PT, R14, 0x7fffff6e, PT ;  /* 0x7fffff6e0e00780c */ /* 0x000fe20003f46070 */
[----:B-1----:R-:W3:Y:S04]  /*ae00*/  LDL.LU.64 R152, [R1+0x208] ;  /* 0x0002080001987983 */ /* 0x002ee80000300a00 */
[----:B------:R-:W3:Y:S01]  /*ae10*/  LDL.LU.64 R150, [R1+0x200] ;  /* 0x0002000001967983 */ /* 0x000ee20000300a00 */
[----:B------:R-:W-:-:S03]  /*ae20*/  IMAD.WIDE R144, R252, 0x4, R144 ;  /* 0x00000004fc907825 */ /* 0x000fc600078e0290 */
[----:B------:R-:W3:Y:S01]  /*ae30*/  LDL.LU.64 R148, [R1+0x1f8] ;  /* 0x0001f80001947983 */ /* 0x000ee20000300a00 */
[----:B------:R-:W-:-:S03]  /*ae40*/  IMAD.WIDE R154, R252, 0x4, R154 ;  /* 0x00000004fc9a7825 */ /* 0x000fc600078e029a */
[----:B------:R-:W-:Y:S04]  /*ae50*/  STL.64 [R1+0x100], R156 ;  /* 0x0001009c01007387 */ /* 0x000fe80000100a00 */
[----:B------:R1:W-:Y:S04]  /*ae60*/  STL.64 [R1+0x108], R144 ;  /* 0x0001089001007387 */ /* 0x0003e80000100a00 */
[----:B------:R1:W-:Y:S01]  /*ae70*/  LDGSTS.E [R15+0x27000], [R156.64], !P3 ;  /* 0x270000009c0f7fae */ /* 0x0003e2000d921848 */
[----:B------:R-:W-:-:S03]  /*ae80*/  IMAD.WIDE R146, R252, 0x4, R146 ;  /* 0x00000004fc927825 */ /* 0x000fc600078e0292 */
[----:B------:R-:W-:Y:S04]  /*ae90*/  STL.64 [R1+0x110], R154 ;  /* 0x0001109a01007387 */ /* 0x000fe80000100a00 */
[----:B------:R1:W-:Y:S04]  /*aea0*/  LDGSTS.E [R15+0x27200], [R144.64], !P3 ;  /* 0x27200000900f7fae */ /* 0x0003e8000d921848 */
[----:B------:R1:W-:Y:S04]  /*aeb0*/  STL.64 [R1+0x1b8], R146 ;  /* 0x0001b89201007387 */ /* 0x0003e80000100a00 */
[----:B------:R2:W-:Y:S04]  /*aec0*/  LDGSTS.E [R15+0x27400], [R154.64], !P3 ;  /* 0x274000009a0f7fae */ /* 0x0005e8000d921848 */
[----:B-1----:R-:W3:Y:S04]  /*aed0*/  LDL.LU.64 R144, [R1+0x1b0] ;  /* 0x0001b00001907983 */ /* 0x002ee80000300a00 */
[----:B------:R1:W-:Y:S01]  /*aee0*/  LDGSTS.E [R15+0x27600], [R146.64], !P3 ;  /* 0x27600000920f7fae */ /* 0x0003e2000d921848 */
[----:B------:R-:W-:-:S03]  /*aef0*/  IMAD.WIDE R156, R252, 0x4, R142 ;  /* 0x00000004fc9c7825 */ /* 0x000fc600078e028e */
[----:B------:R-:W3:Y:S04]  /*af00*/  LDL.LU.64 R142, [R1+0x1a8] ;  /* 0x0001a800018e7983 */ /* 0x000ee80000300a00 */
[----:B-1----:R-:W3:Y:S04]  /*af10*/  LDL.LU.64 R146, [R1+0x1a0] ;  /* 0x0001a00001927983 */ /* 0x002ee80000300a00 */
[----:B------:R-:W-:Y:S04]  /*af20*/  STL.64 [R1+0x1c0], R156 ;  /* 0x0001c09c01007387 */ /* 0x000fe80000100a00 */
[----:B------:R1:W-:Y:S01]  /*af30*/  LDGSTS.E [R15+0x29000], [R156.64], !P2 ;  /* 0x290000009c0f7fae */ /* 0x0003e2000d121848 */
[----:B--2---:R-:W-:-:S03]  /*af40*/  IMAD.WIDE R154, R252, 0x4, R140 ;  /* 0x00000004fc9a7825 */ /* 0x004fc600078e028c */
[----:B------:R-:W3:Y:S01]  /*af50*/  LDL.LU.64 R140, [R1+0x198] ;  /* 0x00019800018c7983 */ /* 0x000ee20000300a00 */
[----:B------:R-:W-:-:S03]  /*af60*/  IMAD.WIDE R138, R252, 0x4, R138 ;  /* 0x00000004fc8a7825 */ /* 0x000fc600078e028a */
[----:B------:R-:W-:Y:S04]  /*af70*/  STL.64 [R1+0x1c8], R154 ;  /* 0x0001c89a01007387 */ /* 0x000fe80000100a00 */
[----:B------:R1:W-:Y:S04]  /*af80*/  STL.64 [R1+0x230], R138 ;  /* 0x0002308a01007387 */ /* 0x0003e80000100a00 */
[----:B------:R3:W-:Y:S04]  /*af90*/  LDGSTS.E [R15+0x29200], [R154.64], !P2 ;  /* 0x292000009a0f7fae */ /* 0x0007e8000d121848 */
[----:B------:R1:W-:Y:S01]  /*afa0*/  LDGSTS.E [R15+0x29400], [R138.64], !P2 ;  /* 0x294000008a0f7fae */ /* 0x0003e2000d121848 */
[----:B----4-:R-:W-:-:S05]  /*afb0*/  IMAD.WIDE R18, R252, 0x4, R18 ;  /* 0x00000004fc127825 */ /* 0x010fca00078e0212 */
[----:B------:R4:W-:Y:S04]  /*afc0*/  STL.64 [R1+0x290], R18 ;  /* 0x0002901201007387 */ /* 0x0009e80000100a00 */
[----:B-1----:R-:W2:Y:S04]  /*afd0*/  LDL.LU.64 R138, [R1+0x150] ;  /* 0x00015000018a7983 */ /* 0x002ea80000300a00 */
[----:B------:R4:W-:Y:S01]  /*afe0*/  LDGSTS.E [R15+0x29600], [R18.64], !P2 ;  /* 0x29600000120f7fae */ /* 0x0009e2000d121848 */
[----:B---3--:R-:W-:-:S03]  /*aff0*/  IMAD.WIDE R154, R252, 0x4, R16 ;  /* 0x00000004fc9a7825 */ /* 0x008fc600078e0210 */
[----:B----4-:R-:W3:Y:S04]  /*b000*/  LDL.LU.64 R18, [R1+0x148] ;  /* 0x0001480001127983 */ /* 0x010ee80000300a00 */
[----:B------:R-:W4:Y:S01]  /*b010*/  LDL.LU.64 R16, [R1+0x140] ;  /* 0x0001400001107983 */ /* 0x000f220000300a00 */
[----:B------:R-:W-:-:S04]  /*b020*/  IADD3 R14, R20, -0x57, RZ ;  /* 0xffffffa9140e7810 */ /* 0x000fc80007ffe0ff */
[----:B------:R-:W-:Y:S01]  /*b030*/  ISETP.GE.U32.AND P4, PT, R14, 0x7fffff6a, PT ;  /* 0x7fffff6a0e00780c */ /* 0x000fe20003f86070 */
[----:B------:R-:W-:Y:S01]  /*b040*/  IMAD.WIDE R152, R252, 0x4, R152 ;  /* 0x00000004fc987825 */ /* 0x000fe200078e0298 */
[----:B------:R-:W-:-:S03]  /*b050*/  IADD3 R14, R20, -0x5b, RZ ;  /* 0xffffffa5140e7810 */ /* 0x000fc60007ffe0ff */
[----:B------:R-:W-:Y:S01]  /*b060*/  IMAD.WIDE R150, R252, 0x4, R150 ;  /* 0x00000004fc967825 */ /* 0x000fe200078e0296 */
[----:B------:R-:W-:Y:S01]  /*b070*/  ISETP.GE.U32.AND P5, PT, R14, 0x7fffff66, PT ;  /* 0x7fffff660e00780c */ /* 0x000fe20003fa6070 */
[----:B------:R1:W-:Y:S02]  /*b080*/  STL.64 [R1+0x2b0], R154 ;  /* 0x0002b09a01007387 */ /* 0x0003e40000100a00 */
[C---:B------:R-:W-:Y:S02]  /*b090*/  IMAD.WIDE R148, R252.reuse, 0x4, R148 ;  /* 0x00000004fc947825 */ /* 0x040fe400078e0294 */
[----:B------:R1:W-:Y:S04]  /*b0a0*/  STL.64 [R1+0x2c0], R152 ;  /* 0x0002c09801007387 */ /* 0x0003e80000100a00 */
[----:B------:R1:W-:Y:S04]  /*b0b0*/  STL.64 [R1+0x2d0], R150 ;  /* 0x0002d09601007387 */ /* 0x0003e80000100a00 */
[----:B------:R1:W-:Y:S04]  /*b0c0*/  STL.64 [R1+0x2f8], R148 ;  /* 0x0002f89401007387 */ /* 0x0003e80000100a00 */
[----:B------:R-:W4:Y:S04]  /*b0d0*/  LDL.LU.64 R158, [R1+0x138] ;  /* 0x00013800019e7983 */ /* 0x000f280000300a00 */
[----:B------:R1:W-:Y:S04]  /*b0e0*/  LDGSTS.E [R15+0x2b000], [R154.64], !P4 ;  /* 0x2b0000009a0f7fae */ /* 0x0003e8000e121848 */
[----:B------:R-:W4:Y:S04]  /*b0f0*/  LDL.LU.64 R156, [R1+0xf0] ;  /* 0x0000f000019c7983 */ /* 0x000f280000300a00 */
[----:B------:R1:W-:Y:S01]  /*b100*/  LDGSTS.E [R15+0x2b200], [R152.64], !P4 ;  /* 0x2b200000980f7fae */ /* 0x0003e2000e121848 */
[----:B------:R-:W-:-:S03]  /*b110*/  IMAD.WIDE R144, R252, 0x4, R144 ;  /* 0x00000004fc907825 */ /* 0x000fc600078e0290 */
[----:B-1----:R-:W4:Y:S04]  /*b120*/  LDL.LU.64 R154, [R1+0xe8] ;  /* 0x0000e800019a7983 */ /* 0x002f280000300a00 */
[----:B------:R1:W-:Y:S04]  /*b130*/  LDGSTS.E [R15+0x2b400], [R150.64], !P4 ;  /* 0x2b400000960f7fae */ /* 0x0003e8000e121848 */
[----:B------:R-:W4:Y:S01]  /*b140*/  LDL.LU.64 R152, [R1+0xe0] ;  /* 0x0000e00001987983 */ /* 0x000f220000300a00 */
[----:B------:R-:W-:-:S03]  /*b150*/  IMAD.WIDE R142, R252, 0x4, R142 ;  /* 0x00000004fc8e7825 */ /* 0x000fc600078e028e */
[----:B------:R1:W-:Y:S01]  /*b160*/  STL.64 [R1+0x320], R144 ;  /* 0x0003209001007387 */ /* 0x0003e20000100a00 */
[----:B------:R-:W-:-:S03]  /*b170*/  IMAD.WIDE R160, R252, 0x4, R146 ;  /* 0x00000004fca07825 */ /* 0x000fc600078e0292 */
[----:B-1----:R-:W4:Y:S04]  /*b180*/  LDL.LU.64 R150, [R1+0xd8] ;  /* 0x0000d80001967983 */ /* 0x002f280000300a00 */
[----:B------:R1:W-:Y:S01]  /*b190*/  STL.64 [R1+0x330], R142 ;  /* 0x0003308e01007387 */ /* 0x0003e20000100a00 */
[----:B------:R-:W-:-:S03]  /*b1a0*/  IMAD.WIDE R140, R252, 0x4, R140 ;  /* 0x00000004fc8c7825 */ /* 0x000fc600078e028c */
[----:B------:R-:W-:Y:S04]  /*b1b0*/  STL.64 [R1+0x350], R160 ;  /* 0x000350a001007387 */ /* 0x000fe80000100a00 */
[----:B------:R1:W-:Y:S04]  /*b1c0*/  LDGSTS.E [R15+0x2b600], [R148.64], !P4 ;  /* 0x2b600000940f7fae */ /* 0x0003e8000e121848 */
[----:B------:R1:W-:Y:S04]  /*b1d0*/  STL.64 [R1+0x380], R140 ;  /* 0x0003808c01007387 */ /* 0x0003e80000100a00 */
[----:B------:R1:W-:Y:S04]  /*b1e0*/  LDGSTS.E [R15+0x2d000], [R144.64], !P5 ;  /* 0x2d000000900f7fae */ /* 0x0003e8000e921848 */
[----:B-1----:R-:W4:Y:S04]  /*b1f0*/  LDL.LU.64 R148, [R1+0x90] ;  /* 0x0000900001947983 */ /* 0x002f280000300a00 */
[----:B------:R1:W-:Y:S04]  /*b200*/  LDGSTS.E [R15+0x2d200], [R142.64], !P5 ;  /* 0x2d2000008e0f7fae */ /* 0x0003e8000e921848 */
[----:B------:R-:W4:Y:S04]  /*b210*/  LDL.LU.64 R146, [R1+0x88] ;  /* 0x0000880001927983 */ /* 0x000f280000300a00 */
[----:B------:R-:W4:Y:S04]  /*b220*/  LDL.LU.64 R144, [R1+0x80] ;  /* 0x0000800001907983 */ /* 0x000f280000300a00 */
[----:B------:R4:W-:Y:S04]  /*b230*/  LDGSTS.E [R15+0x2d400], [R160.64], !P5 ;  /* 0x2d400000a00f7fae */ /* 0x0009e8000e921848 */
[----:B-1----:R-:W4:Y:S04]  /*b240*/  LDL.LU.64 R142, [R1+0x78] ;  /* 0x00007800018e7983 */ /* 0x002f280000300a00 */
[----:B------:R1:W-:Y:S04]  /*b250*/  LDGSTS.E [R15+0x2d600], [R140.64], !P5 ;  /* 0x2d6000008c0f7fae */ /* 0x0003e8000e921848 */
[----:B-1----:R-:W4:Y:S01]  /*b260*/  LDL.LU.64 R140, [R1+0x30] ;  /* 0x00003000018c7983 */ /* 0x002f220000300a00 */
[----:B--2---:R-:W-:-:S05]  /*b270*/  IMAD.WIDE R164, R252, 0x4, R138 ;  /* 0x00000004fca47825 */ /* 0x004fca00078e028a */
[----:B------:R-:W-:Y:S04]  /*b280*/  STL.64 [R1+0x400], R164 ;  /* 0x000400a401007387 */ /* 0x000fe80000100a00 */
[----:B------:R-:W2:Y:S01]  /*b290*/  LDL.LU.64 R138, [R1+0x28] ;  /* 0x00002800018a7983 */ /* 0x000ea20000300a00 */
[----:B---3--:R-:W-:-:S04]  /*b2a0*/  IMAD.WIDE R162, R252, 0x4, R18 ;  /* 0x00000004fca27825 */ /* 0x008fc800078e0212 */
[----:B----4-:R-:W-:Y:S01]  /*b2b0*/  IMAD.WIDE R160, R252, 0x4, R16 ;  /* 0x00000004fca07825 */ /* 0x010fe200078e0210 */
[----:B------:R-:W-:Y:S04]  /*b2c0*/  STL.64 [R1+0x410], R162 ;  /* 0x000410a201007387 */ /* 0x000fe80000100a00 */
[----:B------:R-:W3:Y:S04]  /*b2d0*/  LDL.LU.64 R18, [R1+0x20] ;  /* 0x0000200001127983 */ /* 0x000ee80000300a00 */
[----:B------:R-:W-:Y:S04]  /*b2e0*/  STL.64 [R1+0x570], R160 ;  /* 0x000570a001007387 */ /* 0x000fe80000100a00 */
[----:B------:R-:W4:Y:S01]  /*b2f0*/  LDL.LU.64 R16, [R1+0x18] ;  /* 0x0000180001107983 */ /* 0x000f220000300a00 */
[----:B------:R-:W-:-:S04]  /*b300*/  IADD3 R14, R20, -0x5f, RZ ;  /* 0xffffffa1140e7810 */ /* 0x000fc80007ffe0ff */
[----:B------:R-:W-:Y:S02]  /*b310*/  ISETP.GE.U32.AND P1, PT, R14, 0x7fffff62, PT ;  /* 0x7fffff620e00780c */ /* 0x000fe40003f26070 */
[----:B------:R-:W-:-:S04]  /*b320*/  IADD3 R14, R20, -0x63, RZ ;  /* 0xffffff9d140e7810 */ /* 0x000fc80007ffe0ff */
[----:B------:R-:W-:Y:S02]  /*b330*/  ISETP.GE.U32.AND P6, PT, R14, 0x7fffff5e, PT ;  /* 0x7fffff5e0e00780c */ /* 0x000fe40003fc6070 */
[----:B------:R-:W-:-:S04]  /*b340*/  IADD3 R14, R20, -0x67, RZ ;  /* 0xffffff99140e7810 */ /* 0x000fc80007ffe0ff */
[----:B------:R-:W-:Y:S01]  /*b350*/  ISETP.GE.U32.AND P0, PT, R14, 0x7fffff5a, PT ;  /* 0x7fffff5a0e00780c */ /* 0x000fe20003f06070 */
[----:B------:R-:W-:Y:S01]  /*b360*/  IMAD.WIDE R158, R252, 0x4, R158 ;  /* 0x00000004fc9e7825 */ /* 0x000fe200078e029e */
[----:B------:R-:W-:Y:S01]  /*b370*/  IADD3 R14, R20, -0x6b, RZ ;  /* 0xffffff95140e7810 */ /* 0x000fe20007ffe0ff */
[----:B------:R1:W-:Y:S03]  /*b380*/  LDGSTS.E [R15+0x2f000], [R164.64], !P1 ;  /* 0x2f000000a40f7fae */ /* 0x0003e6000c921848 */
[----:B------:R-:W-:Y:S01]  /*b390*/  ISETP.GE.U32.AND P3, PT, R14, 0x7fffff56, PT ;  /* 0x7fffff560e00780c */ /* 0x000fe20003f66070 */
[----:B------:R-:W-:Y:S01]  /*b3a0*/  IMAD.WIDE R156, R252, 0x4, R156 ;  /* 0x00000004fc9c7825 */ /* 0x000fe200078e029c */
[----:B------:R-:W-:Y:S01]  /*b3b0*/  IADD3 R14, R20, -0x6f, RZ ;  /* 0xffffff91140e7810 */ /* 0x000fe20007ffe0ff */
[----:B------:R1:W-:Y:S04]  /*b3c0*/  LDGSTS.E [R15+0x2f200], [R162.64], !P1 ;  /* 0x2f200000a20f7fae */ /* 0x0003e8000c921848 */
[----:B------:R1:W-:Y:S01]  /*b3d0*/  LDGSTS.E [R15+0x2f400], [R160.64], !P1 ;  /* 0x2f400000a00f7fae */ /* 0x0003e2000c921848 */
[----:B------:R-:W-:Y:S01]  /*b3e0*/  IMAD.WIDE R154, R252, 0x4, R154 ;  /* 0x00000004fc9a7825 */ /* 0x000fe200078e029a */
[----:B------:R-:W-:-:S02]  /*b3f0*/  ISETP.GE.U32.AND P2, PT, R14, 0x7fffff52, PT ;  /* 0x7fffff520e00780c */ /* 0x000fc40003f46070 */
[----:B------:R-:W-:Y:S04]  /*b400*/  STL.64 [R1+0x588], R158 ;  /* 0x0005889e01007387 */ /* 0x000fe80000100a00 */
[----:B------:R1:W-:Y:S01]  /*b410*/  LDGSTS.E [R15+0x2f600], [R158.64], !P1 ;  /* 0x2f6000009e0f7fae */ /* 0x0003e2000c921848 */
[----:B------:R-:W-:-:S03]  /*b420*/  IMAD.WIDE R152, R252, 0x4, R152 ;  /* 0x00000004fc987825 */ /* 0x000fc600078e0298 */
[----:B------:R-:W-:Y:S01]  /*b430*/  STL.64 [R1+0x5c0], R156 ;  /* 0x0005c09c01007387 */ /* 0x000fe20000100a00 */
[----:B------:R-:W-:-:S03]  /*b440*/  IADD3 R14, R20, -0x73, RZ ;  /* 0xffffff8d140e7810 */ /* 0x000fc60007ffe0ff */
[----:B------:R1:W-:Y:S01]  /*b450*/  LDGSTS.E [R15+0x31000], [R156.64], !P6 ;  /* 0x310000009c0f7fae */ /* 0x0003e2000f121848 */
[----:B------:R-:W-:-:S03]  /*b460*/  IMAD.WIDE R150, R252, 0x4, R150 ;  /* 0x00000004fc967825 */ /* 0x000fc600078e0296 */
[----:B------:R-:W-:Y:S04]  /*b470*/  STL.64 [R1+0x608], R154 ;  /* 0x0006089a01007387 */ /* 0x000fe80000100a00 */
[----:B------:R1:W-:Y:S04]  /*b480*/  LDGSTS.E [R15+0x31200], [R154.64], !P6 ;  /* 0x312000009a0f7fae */ /* 0x0003e8000f121848 */
[----:B------:R-:W-:Y:S04]  /*b490*/  STL.64 [R1+0x630], R152 ;  /* 0x0006309801007387 */ /* 0x000fe80000100a00 */
[----:B------:R1:W-:Y:S04]  /*b4a0*/  LDGSTS.E [R15+0x31400], [R152.64], !P6 ;  /* 0x31400000980f7fae */ /* 0x0003e8000f121848 */
[----:B------:R-:W-:Y:S04]  /*b4b0*/  STL.64 [R1+0x648], R150 ;  /* 0x0006489601007387 */ /* 0x000fe80000100a00 */
[----:B------:R1:W-:Y:S01]  /*b4c0*/  LDGSTS.E [R15+0x31600], [R150.64], !P6 ;  /* 0x31600000960f7fae */ /* 0x0003e2000f121848 */
[----:B------:R-:W-:Y:S01]  /*b4d0*/  IMAD.WIDE R148, R252, 0x4, R148 ;  /* 0x00000004fc947825 */ /* 0x000fe200078e0294 */
[----:B------:R-:W-:-:S03]  /*b4e0*/  ISETP.GE.U32.AND P4, PT, R14, 0x7fffff4e, PT ;  /* 0x7fffff4e0e00780c */ /* 0x000fc60003f86070 */
[C---:B------:R-:W-:Y:S01]  /*b4f0*/  IMAD.WIDE R146, R252.reuse, 0x4, R146 ;  /* 0x00000004fc927825 */ /* 0x040fe200078e0292 */
[----:B------:R-:W-:Y:S03]  /*b500*/  STL.64 [R1+0x6c0], R148 ;  /* 0x0006c09401007387 */ /* 0x000fe60000100a00 */
[C---:B------:R-:W-:Y:S01]  /*b510*/  IMAD.WIDE R144, R252.reuse, 0x4, R144 ;  /* 0x00000004fc907825 */ /* 0x040fe200078e0290 */
[----:B------:R1:W-:Y:S04]  /*b520*/  LDGSTS.E [R15+0x33000], [R148.64], !P0 ;  /* 0x33000000940f7fae */ /* 0x0003e8000c121848 */
[----:B------:R-:W-:Y:S01]  /*b530*/  STL.64 [R1+0x8e8], R146 ;  /* 0x0008e89201007387 */ /* 0x000fe20000100a00 */
[----:B------:R-:W-:-:S03]  /*b540*/  IMAD.WIDE R142, R252, 0x4, R142 ;  /* 0x00000004fc8e7825 */ /* 0x000fc600078e028e */
[----:B------:R1:W-:Y:S04]  /*b550*/  LDGSTS.E [R15+0x33200], [R146.64], !P0 ;  /* 0x33200000920f7fae */ /* 0x0003e8000c121848 */
[----:B------:R-:W-:Y:S04]  /*b560*/  STL.64 [R1+0x900], R144 ;  /* 0x0009009001007387 */ /* 0x000fe80000100a00 */
[----:B------:R1:W-:Y:S01]  /*b570*/  LDGSTS.E [R15+0x33400], [R144.64], !P0 ;  /* 0x33400000900f7fae */ /* 0x0003e2000c121848 */
[----:B------:R-:W-:-:S03]  /*b580*/  IMAD.WIDE R140, R252, 0x4, R140 ;  /* 0x00000004fc8c7825 */ /* 0x000fc600078e028c */
[----:B------:R-:W-:Y:S04]  /*b590*/  STL.64 [R1+0x920], R142 ;  /* 0x0009208e01007387 */ /* 0x000fe80000100a00 */
[----:B------:R1:W-:Y:S04]  /*b5a0*/  LDGSTS.E [R15+0x33600], [R142.64], !P0 ;  /* 0x336000008e0f7fae */ /* 0x0003e8000c121848 */
[----:B------:R1:W-:Y:S04]  /*b5b0*/  STL.64 [R1+0xd18], R140 ;  /* 0x000d188c01007387 */ /* 0x0003e80000100a00 */
[----:B------:R1:W-:Y:S01]  /*b5c0*/  LDGSTS.E [R15+0x35000], [R140.64], !P3 ;  /* 0x350000008c0f7fae */ /* 0x0003e2000d921848 */
[----:B------:R-:W-:-:S04]  /*b5d0*/  IADD3 R14, R20, -0x77, RZ ;  /* 0xffffff89140e7810 */ /* 0x000fc80007ffe0ff */
[----:B------:R-:W-:Y:S01]  /*b5e0*/  ISETP.GE.U32.AND P5, PT, R14, 0x7fffff4a, PT ;  /* 0x7fffff4a0e00780c */ /* 0x000fe20003fa6070 */
[----:B-1----:R-:W-:Y:S01]  /*b5f0*/  IMAD.WIDE R140, R252, 0x4, R212 ;  /* 0x00000004fc8c7825 */ /* 0x002fe200078e02d4 */
[----:B------:R-:W-:-:S04]  /*b600*/  IADD3 R14, R20, -0x7b, RZ ;  /* 0xffffff85140e7810 */ /* 0x000fc80007ffe0ff */
[----:B------:R-:W-:Y:S01]  /*b610*/  ISETP.GE.U32.AND P1, PT, R14, 0x7fffff46, PT ;  /* 0x7fffff460e00780c */ /* 0x000fe20003f26070 */
[----:B------:R-:W-:-:S04]  /*b620*/  IMAD.WIDE R146, R252, 0x4, R236 ;  /* 0x00000004fc927825 */ /* 0x000fc800078e02ec */
[----:B------:R-:W-:-:S04]  /*b630*/  IMAD.WIDE R144, R252, 0x4, R238 ;  /* 0x00000004fc907825 */ /* 0x000fc800078e02ee */
[----:B--2---:R-:W-:-:S05]  /*b640*/  IMAD.WIDE R138, R252, 0x4, R138 ;  /* 0x00000004fc8a7825 */ /* 0x004fca00078e028a */
[----:B------:R1:W-:Y:S04]  /*b650*/  STL.64 [R1+0xd20], R138 ;  /* 0x000d208a01007387 */ /* 0x0003e80000100a00 */
[----:B------:R1:W-:Y:S01]  /*b660*/  LDGSTS.E [R15+0x35200], [R138.64], !P3 ;  /* 0x352000008a0f7fae */ /* 0x0003e2000d921848 */
[----:B---3--:R-:W-:-:S04]  /*b670*/  IMAD.WIDE R18, R252, 0x4, R18 ;  /* 0x00000004fc127825 */ /* 0x008fc800078e0212 */
[C---:B----4-:R-:W-:Y:S01]  /*b680*/  IMAD.WIDE R16, R252.reuse, 0x4, R16 ;  /* 0x00000004fc107825 */ /* 0x050fe200078e0210 */
[----:B------:R2:W-:Y:S03]  /*b690*/  STL.64 [R1+0xd28], R18 ;  /* 0x000d281201007387 */ /* 0x0005e60000100a00 */
[C---:B-1----:R-:W-:Y:S01]  /*b6a0*/  IMAD.WIDE R138, R252.reuse, 0x4, R214 ;  /* 0x00000004fc8a7825 */ /* 0x042fe200078e02d6 */
[----:B------:R2:W-:Y:S04]  /*b6b0*/  LDGSTS.E [R15+0x35400], [R18.64], !P3 ;  /* 0x35400000120f7fae */ /* 0x0005e8000d921848 */
        /* <DEDUP_REMOVED lines=27> */
[----:B------:R-:W-:Y:S04]  /*b870*/  STL.64 [R1+0xe98], R140 ;  /* 0x000e988c01007387 */ /* 0x000fe80000100a00 */
[----:B------:R-:W-:Y:S01]  /*b880*/  STL.64 [R1+0xea0], R138 ;  /* 0x000ea08a01007387 */ /* 0x000fe20000100a00 */
[----:B-1----:R-:W-:-:S03]  /*b890*/  IMAD.WIDE R16, R252, 0x4, R234 ;  /* 0x00000004fc107825 */ /* 0x002fc600078e02ea */
[----:B------:R1:W-:Y:S04]  /*b8a0*/  STL.64 [R1+0xea8], R18 ;  /* 0x000ea81201007387 */ /* 0x0003e80000100a00 */
[----:B------:R2:W-:Y:S04]  /*b8b0*/  LDGSTS.E [R15+0x3b000], [R140.64], !P5 ;  /* 0x3b0000008c0f7fae */ /* 0x0005e8000e921848 */
[----:B------:R2:W-:Y:S04]  /*b8c0*/  STL.64 [R1+0xeb0], R16 ;  /* 0x000eb01001007387 */ /* 0x0005e80000100a00 */
[----:B------:R4:W-:Y:S04]  /*b8d0*/  LDGSTS.E [R15+0x3b200], [R138.64], !P5 ;  /* 0x3b2000008a0f7fae */ /* 0x0009e8000e921848 */
[----:B------:R-:W3:Y:S04]  /*b8e0*/  LDL.LU.64 R148, [R1+0x3d8] ;  /* 0x0003d80001947983 */ /* 0x000ee80000300a00 */
[----:B------:R1:W-:Y:S04]  /*b8f0*/  LDGSTS.E [R15+0x3b400], [R18.64], !P5 ;  /* 0x3b400000120f7fae */ /* 0x0003e8000e921848 */
[----:B------:R-:W3:Y:S04]  /*b900*/  LDL.LU.64 R142, [R1+0x420] ;  /* 0x00042000018e7983 */ /* 0x000ee80000300a00 */
[----:B------:R4:W-:Y:S01]  /*b910*/  LDGSTS.E [R15+0x3b600], [R16.64], !P5 ;  /* 0x3b600000100f7fae */ /* 0x0009e2000e921848 */
[----:B-1----:R-:W-:-:S03]  /*b920*/  IMAD.WIDE R18, R252, 0x4, R240 ;  /* 0x00000004fc127825 */ /* 0x002fc600078e02f0 */
[----:B--2---:R-:W2:Y:S04]  /*b930*/  LDL.LU.64 R140, [R1+0x428] ;  /* 0x00042800018c7983 */ /* 0x004ea80000300a00 */
[----:B----4-:R-:W4:Y:S01]  /*b940*/  LDL.LU.64 R138, [R1+0x430] ;  /* 0x00043000018a7983 */ /* 0x010f220000300a00 */
[----:B------:R-:W-:-:S03]  /*b950*/  IMAD.WIDE R16, R252, 0x4, R242 ;  /* 0x00000004fc107825 */ /* 0x000fc600078e02f2 */
[----:B------:R1:W-:Y:S04]  /*b960*/  STL.64 [R1+0xf18], R146 ;  /* 0x000f189201007387 */ /* 0x0003e80000100a00 */
[----:B------:R1:W-:Y:S04]  /*b970*/  STL.64 [R1+0xf20], R144 ;  /* 0x000f209001007387 */ /* 0x0003e80000100a00 */
[----:B------:R1:W-:Y:S04]  /*b980*/  STL.64 [R1+0xf28], R18 ;  /* 0x000f281201007387 */ /* 0x0003e80000100a00 */
[----:B------:R1:W-:Y:S04]  /*b990*/  LDGSTS.E [R15+0x3d000], [R146.64], !P1 ;  /* 0x3d000000920f7fae */ /* 0x0003e8000c921848 */
[----:B------:R1:W-:Y:S04]  /*b9a0*/  STL.64 [R1+0xf30], R16 ;  /* 0x000f301001007387 */ /* 0x0003e80000100a00 */
[----:B------:R1:W-:Y:S04]  /*b9b0*/  LDGSTS.E [R15+0x3d200], [R144.64], !P1 ;  /* 0x3d200000900f7fae */ /* 0x0003e8000c921848 */
[----:B-1----:R-:W4:Y:S04]  /*b9c0*/  LDL.LU.64 R146, [R1+0x438] ;  /* 0x0004380001927983 */ /* 0x002f280000300a00 */
[----:B------:R1:W-:Y:S04]  /*b9d0*/  LDGSTS.E [R15+0x3d400], [R18.64], !P1 ;  /* 0x3d400000120f7fae */ /* 0x0003e8000c921848 */
[----:B------:R-:W4:Y:S04]  /*b9e0*/  LDL.LU.64 R144, [R1+0x440] ;  /* 0x0004400001907983 */ /* 0x000f280000300a00 */
[----:B------:R1:W-:Y:S04]  /*b9f0*/  LDGSTS.E [R15+0x3d600], [R16.64], !P1 ;  /* 0x3d600000100f7fae */ /* 0x0003e8000c921848 */
[----:B-1----:R-:W4:Y:S04]  /*ba00*/  LDL.LU.64 R18, [R1+0x448] ;  /* 0x0004480001127983 */ /* 0x002f280000300a00 */
[----:B------:R-:W4:Y:S01]  /*ba10*/  LDL.LU.64 R16, [R1+0x450] ;  /* 0x0004500001107983 */ /* 0x000f220000300a00 */
[----:B------:R-:W-:-:S04]  /*ba20*/  IMAD.WIDE R156, R252, 0x4, R244 ;  /* 0x00000004fc9c7825 */ /* 0x000fc800078e02f4 */
[C---:B------:R-:W-:Y:S01]  /*ba30*/  IMAD.WIDE R154, R252.reuse, 0x4, R246 ;  /* 0x00000004fc9a7825 */ /* 0x040fe200078e02f6 */
[----:B------:R-:W-:Y:S03]  /*ba40*/  STL.64 [R1+0xf98], R156 ;  /* 0x000f989c01007387 */ /* 0x000fe60000100a00 */
[C---:B------:R-:W-:Y:S01]  /*ba50*/  IMAD.WIDE R152, R252.reuse, 0x4, R248 ;  /* 0x00000004fc987825 */ /* 0x040fe200078e02f8 */
[----:B------:R1:W-:Y:S03]  /*ba60*/  STL.64 [R1+0xfa0], R154 ;  /* 0x000fa09a01007387 */ /* 0x0003e60000100a00 */
[C---:B------:R-:W-:Y:S01]  /*ba70*/  IMAD.WIDE R150, R252.reuse, 0x4, R250 ;  /* 0x00000004fc967825 */ /* 0x040fe200078e02fa */
[----:B------:R1:W-:Y:S04]  /*ba80*/  STL.64 [R1+0xfa8], R152 ;  /* 0x000fa89801007387 */ /* 0x0003e80000100a00 */
[----:B------:R1:W-:Y:S01]  /*ba90*/  STL.64 [R1+0xfb0], R150 ;  /* 0x000fb09601007387 */ /* 0x0003e20000100a00 */
[----:B---3--:R-:W-:-:S03]  /*baa0*/  IMAD.WIDE R192, R252, 0x4, R148 ;  /* 0x00000004fcc07825 */ /* 0x008fc600078e0294 */
[----:B------:R-:W3:Y:S01]  /*bab0*/  LDL.LU.64 R148, [R1+0x458] ;  /* 0x0004580001947983 */ /* 0x000ee20000300a00 */
[----:B------:R-:W-:-:S03]  /*bac0*/  IMAD.WIDE R190, R252, 0x4, R142 ;  /* 0x00000004fcbe7825 */ /* 0x000fc600078e028e */
[----:B------:R-:W3:Y:S01]  /*bad0*/  LDL.LU.64 R142, [R1+0x460] ;  /* 0x00046000018e7983 */ /* 0x000ee20000300a00 */
[----:B--2---:R-:W-:-:S03]  /*bae0*/  IMAD.WIDE R188, R252, 0x4, R140 ;  /* 0x00000004fcbc7825 */ /* 0x004fc600078e028c */
[----:B------:R-:W2:Y:S01]  /*baf0*/  LDL.LU.64 R140, [R1+0x468] ;  /* 0x00046800018c7983 */ /* 0x000ea20000300a00 */
[----:B----4-:R-:W-:-:S03]  /*bb00*/  IMAD.WIDE R186, R252, 0x4, R138 ;  /* 0x00000004fcba7825 */ /* 0x010fc600078e028a */
[----:B------:R-:W4:Y:S04]  /*bb10*/  LDL.LU.64 R138, [R1+0x470] ;  /* 0x00047000018a7983 */ /* 0x000f280000300a00 */
[----:B------:R-:W-:Y:S04]  /*bb20*/  STL.64 [R1+0x1390], R192 ;  /* 0x001390c001007387 */ /* 0x000fe80000100a00 */
[----:B------:R-:W-:Y:S04]  /*bb30*/  STL.64 [R1+0x1398], R190 ;  /* 0x001398be01007387 */ /* 0x000fe80000100a00 */
[----:B------:R-:W-:Y:S04]  /*bb40*/  STL.64 [R1+0x13a0], R188 ;  /* 0x0013a0bc01007387 */ /* 0x000fe80000100a00 */
[----:B------:R-:W-:Y:S01]  /*bb50*/  STL.64 [R1+0x13a8], R186 ;  /* 0x0013a8ba01007387 */ /* 0x000fe20000100a00 */
[----:B------:R-:W-:-:S03]  /*bb60*/  IMAD.WIDE R184, R252, 0x4, R146 ;  /* 0x00000004fcb87825 */ /* 0x000fc600078e0292 */
[----:B------:R-:W4:Y:S01]  /*bb70*/  LDL.LU.64 R146, [R1+0x530] ;  /* 0x0005300001927983 */ /* 0x000f220000300a00 */
[----:B------:R-:W-:-:S03]  /*bb80*/  IMAD.WIDE R182, R252, 0x4, R144 ;  /* 0x00000004fcb67825 */ /* 0x000fc600078e0290 */
[----:B------:R-:W4:Y:S01]  /*bb90*/  LDL.LU.64 R144, [R1+0x528] ;  /* 0x0005280001907983 */ /* 0x000f220000300a00 */
[----:B------:R-:W-:-:S03]  /*bba0*/  IMAD.WIDE R180, R252, 0x4, R18 ;  /* 0x00000004fcb47825 */ /* 0x000fc600078e0212 */
[----:B------:R-:W4:Y:S01]  /*bbb0*/  LDL.LU.64 R18, [R1+0x520] ;  /* 0x0005200001127983 */ /* 0x000f220000300a00 */
[----:B------:R-:W-:-:S03]  /*bbc0*/  IMAD.WIDE R178, R252, 0x4, R16 ;  /* 0x00000004fcb27825 */ /* 0x000fc600078e0210 */
[----:B------:R-:W4:Y:S01]  /*bbd0*/  LDL.LU.64 R16, [R1+0x518] ;  /* 0x0005180001107983 */ /* 0x000f220000300a00 */
[----:B------:R-:W-:-:S04]  /*bbe0*/  IADD3 R14, R20, -0x7f, RZ ;  /* 0xffffff81140e7810 */ /* 0x000fc80007ffe0ff */
[----:B------:R-:W-:Y:S01]  /*bbf0*/  ISETP.GE.U32.AND P6, PT, R14, 0x7fffff42, PT ;  /* 0x7fffff420e00780c */ /* 0x000fe20003fc6070 */
[----:B------:R-:W-:Y:S04]  /*bc00*/  STL.64 [R1+0x13b0], R184 ;  /* 0x0013b0b801007387 */ /* 0x000fe80000100a00 */
[----:B------:R-:W-:Y:S04]  /*bc10*/  STL.64 [R1+0x13b8], R182 ;  /* 0x0013b8b601007387 */ /* 0x000fe80000100a00 */
[----:B------:R-:W-:Y:S04]  /*bc20*/  STL.64 [R1+0x13c0], R180 ;  /* 0x0013c0b401007387 */ /* 0x000fe80000100a00 */
[----:B------:R1:W-:Y:S04]  /*bc30*/  LDGSTS.E [R15+0x3f000], [R156.64], !P6 ;  /* 0x3f0000009c0f7fae */ /* 0x0003e8000f121848 */
[----:B------:R1:W-:Y:S04]  /*bc40*/  LDGSTS.E [R15+0x3f200], [R154.64], !P6 ;  /* 0x3f2000009a0f7fae */ /* 0x0003e8000f121848 */
[----:B------:R-:W-:Y:S04]  /*bc50*/  STL.64 [R1+0x13c8], R178 ;  /* 0x0013c8b201007387 */ /* 0x000fe80000100a00 */
[----:B------:R1:W-:Y:S04]  /*bc60*/  LDGSTS.E [R15+0x3f400], [R152.64], !P6 ;  /* 0x3f400000980f7fae */ /* 0x0003e8000f121848 */
[----:B-1----:R-:W4:Y:S04]  /*bc70*/  LDL.LU.64 R154, [R1+0x510] ;  /* 0x00051000019a7983 */ /* 0x002f280000300a00 */
[----:B------:R1:W-:Y:S04]  /*bc80*/  LDGSTS.E [R15+0x3f600], [R150.64], !P6 ;  /* 0x3f600000960f7fae */ /* 0x0003e8000f121848 */
[----:B------:R-:W4:Y:S04]  /*bc90*/  LDL.LU.64 R152, [R1+0x508] ;  /* 0x0005080001987983 */ /* 0x000f280000300a00 */
[----:B-1----:R-:W4:Y:S01]  /*bca0*/  LDL.LU.64 R150, [R1+0x500] ;  /* 0x0005000001967983 */ /* 0x002f220000300a00 */
[----:B---3--:R-:W-:-:S03]  /*bcb0*/  IMAD.WIDE R176, R252, 0x4, R148 ;  /* 0x00000004fcb07825 */ /* 0x008fc600078e0294 */
[----:B------:R-:W3:Y:S01]  /*bcc0*/  LDL.LU.64 R148, [R1+0x4f8] ;  /* 0x0004f80001947983 */ /* 0x000ee20000300a00 */
[----:B------:R-:W-:-:S03]  /*bcd0*/  IMAD.WIDE R142, R252, 0x4, R142 ;  /* 0x00000004fc8e7825 */ /* 0x000fc600078e028e */
[----:B------:R-:W-:Y:S04]  /*bce0*/  STL.64 [R1+0x13d0], R176 ;  /* 0x0013d0b001007387 */ /* 0x000fe80000100a00 */
[----:B------:R-:W-:Y:S01]  /*bcf0*/  STL.64 [R1+0x13d8], R142 ;  /* 0x0013d88e01007387 */ /* 0x000fe20000100a00 */
[----:B--2---:R-:W-:-:S04]  /*bd00*/  IMAD.WIDE R140, R252, 0x4, R140 ;  /* 0x00000004fc8c7825 */ /* 0x004fc800078e028c */
[C---:B----4-:R-:W-:Y:S01]  /*bd10*/  IMAD.WIDE R138, R252.reuse, 0x4, R138 ;  /* 0x00000004fc8a7825 */ /* 0x050fe200078e028a */
[----:B------:R1:W-:Y:S04]  /*bd20*/  STL.64 [R1+0x13e0], R140 ;  /* 0x0013e08c01007387 */ /* 0x0003e80000100a00 */
[----:B------:R3:W-:Y:S01]  /*bd30*/  STL.64 [R1+0x13e8], R138 ;  /* 0x0013e88a01007387 */ /* 0x0007e20000100a00 */
[----:B------:R-:W-:-:S03]  /*bd40*/  IMAD.WIDE R228, R252, 0x4, R146 ;  /* 0x00000004fce47825 */ /* 0x000fc600078e0292 */
[----:B------:R-:W2:Y:S01]  /*bd50*/  LDL.LU.64 R146, [R1+0x4f0] ;  /* 0x0004f00001927983 */ /* 0x000ea20000300a00 */
[----:B------:R-:W-:-:S03]  /*bd60*/  IMAD.WIDE R230, R252, 0x4, R144 ;  /* 0x00000004fce67825 */ /* 0x000fc600078e0290 */
[----:B------:R-:W3:Y:S01]  /*bd70*/  LDL.LU.64 R144, [R1+0x4e8] ;  /* 0x0004e80001907983 */ /* 0x000ee20000300a00 */
[----:B------:R-:W-:-:S03]  /*bd80*/  IMAD.WIDE R232, R252, 0x4, R18 ;  /* 0x00000004fce87825 */ /* 0x000fc600078e0212 */
[----:B------:R-:W3:Y:S01]  /*bd90*/  LDL.LU.64 R18, [R1+0x4e0] ;  /* 0x0004e00001127983 */ /* 0x000ee20000300a00 */
[----:B------:R-:W-:-:S03]  /*bda0*/  IMAD.WIDE R234, R252, 0x4, R16 ;  /* 0x00000004fcea7825 */ /* 0x000fc600078e0210 */
[----:B------:R-:W3:Y:S01]  /*bdb0*/  LDL.LU.64 R16, [R1+0x4d8] ;  /* 0x0004d80001107983 */ /* 0x000ee20000300a00 */
[----:B------:R-:W-:-:S04]  /*bdc0*/  IADD3 R14, R20, -0x44, RZ ;  /* 0xffffffbc140e7810 */ /* 0x000fc80007ffe0ff */
[----:B------:R-:W-:Y:S02]  /*bdd0*/  ISETP.GE.U32.AND P0, PT, R14, 0x7fffff7d, PT ;  /* 0x7fffff7d0e00780c */ /* 0x000fe40003f06070 */
[----:B------:R-:W-:-:S04]  /*bde0*/  IADD3 R14, R20, -0x48, RZ ;  /* 0xffffffb8140e7810 */ /* 0x000fc80007ffe0ff */
[----:B------:R-:W-:Y:S02]  /*bdf0*/  ISETP.GE.U32.AND P3, PT, R14, 0x7fffff79, PT ;  /* 0x7fffff790e00780c */ /* 0x000fe40003f66070 */
[----:B------:R-:W-:Y:S02]  /*be00*/  IADD3 R14, R20, -0x4c, RZ ;  /* 0xffffffb4140e7810 */ /* 0x000fe40007ffe0ff */
[----:B------:R-:W-:Y:S02]  /*be10*/  LOP3.LUT R21, R21, 0x60, RZ, 0x3c, !PT ;  /* 0x0000006015157812 */ /* 0x000fe400078e3cff */
[----:B------:R-:W-:Y:S02]  /*be20*/  ISETP.GE.U32.AND P2, PT, R14, 0x7fffff75, PT ;  /* 0x7fffff750e00780c */ /* 0x000fe40003f46070 */
[----:B------:R-:W-:Y:S01]  /*be30*/  IADD3 R14, R20, -0x50, RZ ;  /* 0xffffffb0140e7810 */ /* 0x000fe20007ffe0ff */
[----:B------:R1:W-:Y:S04]  /*be40*/  LDGSTS.E [R21+0x21800], [R192.64], !P0 ;  /* 0x21800000c0157fae */ /* 0x0003e8000c121848 */
[----:B------:R1:W-:Y:S01]  /*be50*/  LDGSTS.E [R21+0x21a00], [R190.64], !P0 ;  /* 0x21a00000be157fae */ /* 0x0003e2000c121848 */
[----:B------:R-:W-:-:S03]  /*be60*/  ISETP.GE.U32.AND P4, PT, R14, 0x7fffff71, PT ;  /* 0x7fffff710e00780c */ /* 0x000fc60003f86070 */
[----:B------:R1:W-:Y:S01]  /*be70*/  LDGSTS.E [R21+0x21c00], [R188.64], !P0 ;  /* 0x21c00000bc157fae */ /* 0x0003e2000c121848 */
[----:B------:R-:W-:-:S03]  /*be80*/  IADD3 R14, R20, -0x54, RZ ;  /* 0xffffffac140e7810 */ /* 0x000fc60007ffe0ff */
[----:B------:R1:W-:Y:S04]  /*be90*/  LDGSTS.E [R21+0x21e00], [R186.64], !P0 ;  /* 0x21e00000ba157fae */ /* 0x0003e8000c121848 */
[----:B------:R1:W-:Y:S04]  /*bea0*/  LDGSTS.E [R21+0x23800], [R184.64], !P3 ;  /* 0x23800000b8157fae */ /* 0x0003e8000d921848 */
[----:B------:R1:W-:Y:S04]  /*beb0*/  LDGSTS.E [R21+0x23a00], [R182.64], !P3 ;  /* 0x23a00000b6157fae */ /* 0x0003e8000d921848 */
[----:B------:R1:W-:Y:S01]  /*bec0*/  LDGSTS.E [R21+0x23c00], [R180.64], !P3 ;  /* 0x23c00000b4157fae */ /* 0x0003e2000d921848 */
[----:B------:R-:W-:-:S03]  /*bed0*/  ISETP.GE.U32.AND P5, PT, R14, 0x7fffff6d, PT ;  /* 0x7fffff6d0e00780c */ /* 0x000fc60003fa6070 */
[----:B------:R1:W-:Y:S04]  /*bee0*/  LDGSTS.E [R21+0x23e00], [R178.64], !P3 ;  /* 0x23e00000b2157fae */ /* 0x0003e8000d921848 */
[----:B------:R1:W-:Y:S04]  /*bef0*/  LDGSTS.E [R21+0x25800], [R176.64], !P2 ;  /* 0x25800000b0157fae */ /* 0x0003e8000d121848 */
[----:B------:R3:W-:Y:S04]  /*bf00*/  LDGSTS.E [R21+0x25a00], [R142.64], !P2 ;  /* 0x25a000008e157fae */ /* 0x0007e8000d121848 */
[----:B------:R1:W-:Y:S04]  /*bf10*/  LDGSTS.E [R21+0x25c00], [R140.64], !P2 ;  /* 0x25c000008c157fae */ /* 0x0003e8000d121848 */
[----:B------:R-:W-:Y:S04]  /*bf20*/  STL.64 [R1+0x13f0], R228 ;  /* 0x0013f0e401007387 */ /* 0x000fe80000100a00 */
[----:B------:R-:W-:Y:S01]  /*bf30*/  STL.64 [R1+0x13f8], R230 ;  /* 0x0013f8e601007387 */ /* 0x000fe20000100a00 */
[----:B-1----:R-:W-:-:S03]  /*bf40*/  IMAD.WIDE R140, R252, 0x4, R150 ;  /* 0x00000004fc8c7825 */ /* 0x002fc600078e0296 */
[----:B------:R3:W-:Y:S04]  /*bf50*/  LDGSTS.E [R21+0x25e00], [R138.64], !P2 ;  /* 0x25e000008a157fae */ /* 0x0007e8000d121848 */
[----:B------:R-:W-:Y:S01]  /*bf60*/  STL.64 [R1+0x1400], R232 ;  /* 0x001400e801007387 */ /* 0x000fe20000100a00 */
[----:B------:R-:W-:-:S03]  /*bf70*/  IMAD.WIDE R236, R252, 0x4, R154 ;  /* 0x00000004fcec7825 */ /* 0x000fc600078e029a */
[----:B------:R-:W-:Y:S01]  /*bf80*/  STL.64 [R1+0x1408], R234 ;  /* 0x001408ea01007387 */ /* 0x000fe20000100a00 */
[----:B------:R-:W-:-:S03]  /*bf90*/  IMAD.WIDE R238, R252, 0x4, R152 ;  /* 0x00000004fcee7825 */ /* 0x000fc600078e0298 */
[----:B------:R-:W3:Y:S04]  /*bfa0*/  LDL.LU.64 R156, [R1+0x4d0] ;  /* 0x0004d000019c7983 */ /* 0x000ee80000300a00 */
[----:B------:R-:W3:Y:S04]  /*bfb0*/  LDL.LU.64 R162, [R1+0x4c8] ;  /* 0x0004c80001a27983 */ /* 0x000ee80000300a00 */
[----:B------:R1:W-:Y:S04]  /*bfc0*/  STL.64 [R1+0xc8], R140 ;  /* 0x0000c88c01007387 */ /* 0x0003e80000100a00 */
[----:B------:R-:W3:Y:S04]  /*bfd0*/  LDL.LU.64 R160, [R1+0x4c0] ;  /* 0x0004c00001a07983 */ /* 0x000ee80000300a00 */
[----:B------:R1:W-:Y:S04]  /*bfe0*/  LDGSTS.E [R21+0x27800], [R228.64], !P4 ;  /* 0x27800000e4157fae */ /* 0x0003e8000e121848 */
[----:B------:R1:W-:Y:S04]  /*bff0*/  LDGSTS.E [R21+0x27a00], [R230.64], !P4 ;  /* 0x27a00000e6157fae */ /* 0x0003e8000e121848 */
[----:B------:R1:W-:Y:S04]  /*c000*/  LDGSTS.E [R21+0x27c00], [R232.64], !P4 ;  /* 0x27c00000e8157fae */ /* 0x0003e8000e121848 */
[----:B------:R1:W-:Y:S04]  /*c010*/  LDGSTS.E [R21+0x27e00], [R234.64], !P4 ;  /* 0x27e00000ea157fae */ /* 0x0003e8000e121848 */
[----:B------:R1:W-:Y:S04]  /*c020*/  LDGSTS.E [R21+0x29800], [R236.64], !P5 ;  /* 0x29800000ec157fae */ /* 0x0003e8000e921848 */
[----:B------:R1:W-:Y:S04]  /*c030*/  LDGSTS.E [R21+0x29a00], [R238.64], !P5 ;  /* 0x29a00000ee157fae */ /* 0x0003e8000e921848 */
[----:B------:R1:W-:Y:S01]  /*c040*/  LDGSTS.E [R21+0x29c00], [R140.64], !P5 ;  /* 0x29c000008c157fae */ /* 0x0003e2000e921848 */
[----:B---3--:R-:W-:-:S05]  /*c050*/  IMAD.WIDE R138, R252, 0x4, R148 ;  /* 0x00000004fc8a7825 */ /* 0x008fca00078e0294 */
[----:B------:R3:W-:Y:S04]  /*c060*/  STL.64 [R1+0xd8], R138 ;  /* 0x0000d88a01007387 */ /* 0x0007e80000100a00 */
[----:B------:R-:W4:Y:S04]  /*c070*/  LDL.LU.64 R158, [R1+0x4b8] ;  /* 0x0004b800019e7983 */ /* 0x000f280000300a00 */
[----:B------:R-:W-:Y:S04]  /*c080*/  STL.64 [R1+0x1410], R236 ;  /* 0x001410ec01007387 */ /* 0x000fe80000100a00 */
[----:B------:R-:W-:Y:S04]  /*c090*/  STL.64 [R1+0x1418], R238 ;  /* 0x001418ee01007387 */ /* 0x000fe80000100a00 */
[----:B------:R-:W4:Y:S04]  /*c0a0*/  LDL.LU.64 R148, [R1+0x4b0] ;  /* 0x0004b00001947983 */ /* 0x000f280000300a00 */
[----:B------:R-:W4:Y:S04]  /*c0b0*/  LDL.LU.64 R154, [R1+0x4a8] ;  /* 0x0004a800019a7983 */ /* 0x000f280000300a00 */
[----:B------:R-:W4:Y:S04]  /*c0c0*/  LDL.LU.64 R152, [R1+0x4a0] ;  /* 0x0004a00001987983 */ /* 0x000f280000300a00 */
[----:B------:R-:W4:Y:S04]  /*c0d0*/  LDL.LU.64 R150, [R1+0x498] ;  /* 0x0004980001967983 */ /* 0x000f280000300a00 */
[----:B------:R1:W-:Y:S01]  /*c0e0*/  LDGSTS.E [R21+0x29e00], [R138.64], !P5 ;  /* 0x29e000008a157fae */ /* 0x0003e2000e921848 */
[----:B--2---:R-:W-:-:S05]  /*c0f0*/  IMAD.WIDE R164, R252, 0x4, R146 ;  /* 0x00000004fca47825 */ /* 0x004fca00078e0292 */
[----:B------:R-:W-:Y:S01]  /*c100*/  STL.64 [R1+0xe0], R164 ;  /* 0x0000e0a401007387 */ /* 0x000fe20000100a00 */
[----:B---3--:R-:W-:-:S03]  /*c110*/  IMAD.WIDE R142, R252, 0x4, R144 ;  /* 0x00000004fc8e7825 */ /* 0x008fc600078e0290 */
[----:B------:R-:W2:Y:S04]  /*c120*/  LDL.LU.64 R146, [R1+0x490] ;  /* 0x0004900001927983 */ /* 0x000ea80000300a00 */
[----:B------:R3:W-:Y:S01]  /*c130*/  STL.64 [R1+0xe8], R142 ;  /* 0x0000e88e01007387 */ /* 0x0007e20000100a00 */
[----:B-1----:R-:W-:-:S03]  /*c140*/  IMAD.WIDE R140, R252, 0x4, R18 ;  /* 0x00000004fc8c7825 */ /* 0x002fc600078e0212 */
[----:B------:R-:W2:Y:S04]  /*c150*/  LDL.LU.64 R144, [R1+0x488] ;  /* 0x0004880001907983 */ /* 0x000ea80000300a00 */
[----:B------:R1:W-:Y:S01]  /*c160*/  STL.64 [R1+0xf0], R140 ;  /* 0x0000f08c01007387 */ /* 0x0003e20000100a00 */
[----:B------:R-:W-:-:S03]  /*c170*/  IMAD.WIDE R138, R252, 0x4, R16 ;  /* 0x00000004fc8a7825 */ /* 0x000fc600078e0210 */
[----:B------:R-:W2:Y:S04]  /*c180*/  LDL.LU.64 R18, [R1+0x480] ;  /* 0x0004800001127983 */ /* 0x000ea80000300a00 */
[----:B------:R4:W-:Y:S04]  /*c190*/  STL.64 [R1+0x138], R138 ;  /* 0x0001388a01007387 */ /* 0x0009e80000100a00 */
[----:B------:R-:W2:Y:S01]  /*c1a0*/  LDL.LU.64 R16, [R1+0x478] ;  /* 0x0004780001107983 */ /* 0x000ea20000300a00 */
        /* <DEDUP_REMOVED lines=8> */
[----:B------:R3:W-:Y:S04]  /*c230*/  LDGSTS.E [R21+0x2ba00], [R142.64], !P1 ;  /* 0x2ba000008e157fae */ /* 0x0007e8000c921848 */
[----:B------:R1:W-:Y:S04]  /*c240*/  LDGSTS.E [R21+0x2bc00], [R140.64], !P1 ;  /* 0x2bc000008c157fae */ /* 0x0003e8000c921848 */
[----:B------:R4:W-:Y:S01]  /*c250*/  LDGSTS.E [R21+0x2be00], [R138.64], !P1 ;  /* 0x2be000008a157fae */ /* 0x0009e2000c921848 */
[----:B------:R-:W-:Y:S01]  /*c260*/  ISETP.GE.U32.AND P3, PT, R14, 0x7fffff5d, PT ;  /* 0x7fffff5d0e00780c */ /* 0x000fe20003f66070 */
[----:B------:R-:W-:-:S02]  /*c270*/  ULDC UR4, c[0x0][0x18c] ;  /* 0x0000630000047ab9 */ /* 0x000fc40000000800 */
[----:B------:R-:W-:-:S06]  /*c280*/  USHF.L.U32 UR4, UR4, 0x6, URZ ;  /* 0x0000000604047899 */ /* 0x000fcc000800063f */
[----:B------:R-:W-:Y:S01]  /*c290*/  IMAD.U32 R15, RZ, RZ, UR4 ;  /* 0x00000004ff0f7e24 */ /* 0x000fe2000f8e00ff */
[----:B------:R-:W-:-:S03]  /*c2a0*/  IADD3 R14, R20, -0x68, RZ ;  /* 0xffffff98140e7810 */ /* 0x000fc60007ffe0ff */
[----:B------:R-:W-:-:S04]  /*c2b0*/  IMAD.WIDE R194, R15, 0x4, R24 ;  /* 0x000000040fc27825 */ /* 0x000fc800078e0218 */
[----:B------:R-:W-:-:S04]  /*c2c0*/  IMAD.WIDE R156, R252, 0x4, R156 ;  /* 0x00000004fc9c7825 */ /* 0x000fc800078e029c */
[C---:B---3--:R-:W-:Y:S01]  /*c2d0*/  IMAD.WIDE R142, R252.reuse, 0x4, R162 ;  /* 0x00000004fc8e7825 */ /* 0x048fe200078e02a2 */
[----:B------:R-:W-:Y:S04]  /*c2e0*/  STL.64 [R1+0x1a0], R156 ;  /* 0x0001a09c01007387 */ /* 0x000fe80000100a00 */
[----:B------:R3:W-:Y:S01]  /*c2f0*/  LDGSTS.E [R21+0x2d800], [R156.64], !P6 ;  /* 0x2d8000009c157fae */ /* 0x0007e2000f121848 */
[----:B-1----:R-:W-:-:S03]  /*c300*/  IMAD.WIDE R140, R252, 0x4, R160 ;  /* 0x00000004fc8c7825 */ /* 0x002fc600078e02a0 */
[----:B------:R1:W-:Y:S04]  /*c310*/  STL.64 [R1+0x1a8], R142 ;  /* 0x0001a88e01007387 */ /* 0x0003e80000100a00 */
[----:B------:R1:W-:Y:S04]  /*c320*/  LDGSTS.E [R21+0x2da00], [R142.64], !P6 ;  /* 0x2da000008e157fae */ /* 0x0003e8000f121848 */
[----:B------:R1:W-:Y:S04]  /*c330*/  STL.64 [R1+0x1b0], R140 ;  /* 0x0001b08c01007387 */ /* 0x0003e80000100a00 */
[----:B------:R1:W-:Y:S01]  /*c340*/  LDGSTS.E [R21+0x2dc00], [R140.64], !P6 ;  /* 0x2dc000008c157fae */ /* 0x0003e2000f121848 */
[----:B------:R-:W-:Y:S01]  /*c350*/  IMAD.WIDE R176, R15, 0x4, R44 ;  /* 0x000000040fb07825 */ /* 0x000fe200078e022c */
[----:B------:R-:W-:-:S02]  /*c360*/  ISETP.GE.U32.AND P2, PT, R14, 0x7fffff59, PT ;  /* 0x7fffff590e00780c */ /* 0x000fc40003f46070 */
[----:B------:R-:W-:Y:S01]  /*c370*/  IADD3 R14, R20, -0x6c, RZ ;  /* 0xffffff94140e7810 */ /* 0x000fe20007ffe0ff */
[----:B------:R-:W-:-:S03]  /*c380*/  IMAD.WIDE R196, R15, 0x4, R30 ;  /* 0x000000040fc47825 */ /* 0x000fc600078e021e */
[----:B------:R-:W-:Y:S02]  /*c390*/  ISETP.GE.U32.AND P4, PT, R14, 0x7fffff55, PT ;  /* 0x7fffff550e00780c */ /* 0x000fe40003f86070 */
[----:B------:R-:W-:Y:S01]  /*c3a0*/  IADD3 R14, R20, -0x70, RZ ;  /* 0xffffff90140e7810 */ /* 0x000fe20007ffe0ff */
[----:B------:R-:W-:-:S03]  /*c3b0*/  IMAD.WIDE R178, R15, 0x4, R66 ;  /* 0x000000040fb27825 */ /* 0x000fc600078e0242 */
[----:B------:R-:W-:Y:S02]  /*c3c0*/  ISETP.GE.U32.AND P5, PT, R14, 0x7fffff51, PT ;  /* 0x7fffff510e00780c */ /* 0x000fe40003fa6070 */
[----:B------:R-:W-:Y:S01]  /*c3d0*/  IADD3 R14, R20, -0x74, RZ ;  /* 0xffffff8c140e7810 */ /* 0x000fe20007ffe0ff */
[----:B------:R-:W-:-:S03]  /*c3e0*/  IMAD.WIDE R198, R15, 0x4, R38 ;  /* 0x000000040fc67825 */ /* 0x000fc600078e0226 */
[----:B------:R-:W-:Y:S01]  /*c3f0*/  ISETP.GE.U32.AND P1, PT, R14, 0x7fffff4d, PT ;  /* 0x7fffff4d0e00780c */ /* 0x000fe20003f26070 */
[----:B------:R-:W-:Y:S01]  /*c400*/  IMAD.WIDE R180, R15, 0x4, R58 ;  /* 0x000000040fb47825 */ /* 0x000fe200078e023a */
[----:B------:R-:W-:-:S03]  /*c410*/  IADD3 R14, R20, -0x78, RZ ;  /* 0xffffff88140e7810 */ /* 0x000fc60007ffe0ff */
[----:B------:R-:W-:-:S04]  /*c420*/  IMAD.WIDE R2, R15, 0x4, R2 ;  /* 0x000000040f027825 */ /* 0x000fc800078e0202 */
[----:B------:R-:W-:-:S04]  /*c430*/  IMAD.WIDE R38, R15, 0x4, R48 ;  /* 0x000000040f267825 */ /* 0x000fc800078e0230 */
[----:B------:R-:W-:-:S04]  /*c440*/  IMAD.WIDE R182, R15, 0x4, R64 ;  /* 0x000000040fb67825 */ /* 0x000fc800078e0240 */
[----:B------:R-:W-:-:S04]  /*c450*/  IMAD.WIDE R54, R15, 0x4, R54 ;  /* 0x000000040f367825 */ /* 0x000fc800078e0236 */
[----:B------:R-:W-:-:S04]  /*c460*/  IMAD.WIDE R184, R15, 0x4, R72 ;  /* 0x000000040fb87825 */ /* 0x000fc800078e0248 */
[----:B------:R-:W-:-:S04]  /*c470*/  IMAD.WIDE R66, R15, 0x4, R4 ;  /* 0x000000040f427825 */ /* 0x000fc800078e0204 */
[----:B------:R-:W-:-:S04]  /*c480*/  IMAD.WIDE R186, R15, 0x4, R6 ;  /* 0x000000040fba7825 */ /* 0x000fc800078e0206 */
[----:B----4-:R-:W-:-:S05]  /*c490*/  IMAD.WIDE R138, R252, 0x4, R158 ;  /* 0x00000004fc8a7825 */ /* 0x010fca00078e029e */
[----:B------:R4:W-:Y:S04]  /*c4a0*/  STL.64 [R1+0x1f8], R138 ;  /* 0x0001f88a01007387 */ /* 0x0009e80000100a00 */
[----:B------:R4:W-:Y:S01]  /*c4b0*/  LDGSTS.E [R21+0x2de00], [R138.64], !P6 ;  /* 0x2de000008a157fae */ /* 0x0009e2000f121848 */
[----:B------:R-:W-:-:S04]  /*c4c0*/  IMAD.WIDE R148, R252, 0x4, R148 ;  /* 0x00000004fc947825 */ /* 0x000fc800078e0294 */
[C---:B-1----:R-:W-:Y:S01]  /*c4d0*/  IMAD.WIDE R142, R252.reuse, 0x4, R154 ;  /* 0x00000004fc8e7825 */ /* 0x042fe200078e029a */
[----:B------:R-:W-:Y:S03]  /*c4e0*/  STL.64 [R1+0x2a8], R148 ;  /* 0x0002a89401007387 */ /* 0x000fe60000100a00 */
[C---:B------:R-:W-:Y:S01]  /*c4f0*/  IMAD.WIDE R140, R252.reuse, 0x4, R152 ;  /* 0x00000004fc8c7825 */ /* 0x040fe200078e0298 */
[----:B------:R3:W-:Y:S03]  /*c500*/  LDGSTS.E [R21+0x2f800], [R148.64], !P0 ;  /* 0x2f80000094157fae */ /* 0x0007e6000c121848 */
[C---:B----4-:R-:W-:Y:S01]  /*c510*/  IMAD.WIDE R138, R252.reuse, 0x4, R150 ;  /* 0x00000004fc8a7825 */ /* 0x050fe200078e0296 */
[----:B------:R-:W-:Y:S04]  /*c520*/  STL.64 [R1+0x2b8], R142 ;  /* 0x0002b88e01007387 */ /* 0x000fe80000100a00 */
[----:B------:R1:W-:Y:S04]  /*c530*/  LDGSTS.E [R21+0x2fa00], [R142.64], !P0 ;  /* 0x2fa000008e157fae */ /* 0x0003e8000c121848 */
[----:B------:R2:W-:Y:S04]  /*c540*/  STL.64 [R1+0x2c8], R140 ;  /* 0x0002c88c01007387 */ /* 0x0005e80000100a00 */
[----:B------:R2:W-:Y:S04]  /*c550*/  LDGSTS.E [R21+0x2fc00], [R140.64], !P0 ;  /* 0x2fc000008c157fae */ /* 0x0005e8000c121848 */
[----:B------:R4:W-:Y:S04]  /*c560*/  STL.64 [R1+0x2d8], R138 ;  /* 0x0002d88a01007387 */ /* 0x0009e80000100a00 */
[----:B------:R4:W-:Y:S01]  /*c570*/  LDGSTS.E [R21+0x2fe00], [R138.64], !P0 ;  /* 0x2fe000008a157fae */ /* 0x0009e2000c121848 */
[----:B--2---:R-:W-:-:S04]  /*c580*/  IMAD.WIDE R140, R252, 0x4, R146 ;  /* 0x00000004fc8c7825 */ /* 0x004fc800078e0292 */
[C---:B----4-:R-:W-:Y:S01]  /*c590*/  IMAD.WIDE R138, R252.reuse, 0x4, R144 ;  /* 0x00000004fc8a7825 */ /* 0x050fe200078e0290 */
[----:B------:R-:W-:Y:S04]  /*c5a0*/  STL.64 [R1+0x308], R140 ;  /* 0x0003088c01007387 */ /* 0x000fe80000100a00 */
[----:B------:R3:W-:Y:S01]  /*c5b0*/  LDGSTS.E [R21+0x31800], [R140.64], !P3 ;  /* 0x318000008c157fae */ /* 0x0007e2000d921848 */
[----:B------:R-:W-:-:S03]  /*c5c0*/  IMAD.WIDE R18, R252, 0x4, R18 ;  /* 0x00000004fc127825 */ /* 0x000fc600078e0212 */
[----:B------:R-:W-:Y:S04]  /*c5d0*/  STL.64 [R1+0x328], R138 ;  /* 0x0003288a01007387 */ /* 0x000fe80000100a00 */
[----:B------:R3:W-:Y:S01]  /*c5e0*/  LDGSTS.E [R21+0x31a00], [R138.64], !P3 ;  /* 0x31a000008a157fae */ /* 0x0007e2000d921848 */
[----:B------:R-:W-:-:S03]  /*c5f0*/  IMAD.WIDE R16, R252, 0x4, R16 ;  /* 0x00000004fc107825 */ /* 0x000fc600078e0210 */
[----:B------:R2:W-:Y:S04]  /*c600*/  STL.64 [R1+0x348], R18 ;  /* 0x0003481201007387 */ /* 0x0005e80000100a00 */
[----:B------:R2:W-:Y:S04]  /*c610*/  LDGSTS.E [R21+0x31c00], [R18.64], !P3 ;  /* 0x31c0000012157fae */ /* 0x0005e8000d921848 */
[----:B------:R4:W-:Y:S04]  /*c620*/  STL.64 [R1+0x378], R16 ;  /* 0x0003781001007387 */ /* 0x0009e80000100a00 */
[----:B------:R4:W-:Y:S01]  /*c630*/  LDGSTS.E [R21+0x31e00], [R16.64], !P3 ;  /* 0x31e0000010157fae */ /* 0x0009e2000d921848 */
[----:B--2---:R-:W-:-:S04]  /*c640*/  IMAD.WIDE R18, R15, 0x4, R34 ;  /* 0x000000040f127825 */ /* 0x004fc800078e0222 */
[C---:B-1----:R-:W-:Y:S01]  /*c650*/  IMAD.WIDE R142, R15.reuse, 0x4, R36 ;  /* 0x000000040f8e7825 */ /* 0x042fe200078e0224 */
[----:B------:R1:W-:Y:S03]  /*c660*/  STL.64 [R1+0x4f0], R18 ;  /* 0x0004f01201007387 */ /* 0x0003e60000100a00 */
[----:B----4-:R-:W-:-:S05]  /*c670*/  IMAD.WIDE R16, R15, 0x4, R32 ;  /* 0x000000040f107825 */ /* 0x010fca00078e0220 */
[----:B------:R2:W-:Y:S01]  /*c680*/  STL.64 [R1+0x4f8], R16 ;  /* 0x0004f81001007387 */ /* 0x0005e20000100a00 */
[----:B-1----:R-:W-:-:S03]  /*c690*/  IMAD.WIDE R18, R15, 0x4, R42 ;  /* 0x000000040f127825 */ /* 0x002fc600078e022a */
[----:B------:R-:W-:Y:S04]  /*c6a0*/  STL.64 [R1+0x510], R142 ;  /* 0x0005108e01007387 */ /* 0x000fe80000100a00 */
[----:B------:R-:W-:Y:S01]  /*c6b0*/  STL.64 [R1+0x520], R18 ;  /* 0x0005201201007387 */ /* 0x000fe20000100a00 */
[----:B--2---:R-:W-:-:S03]  /*c6c0*/  IMAD.WIDE R16, R15, 0x4, R40 ;  /* 0x000000040f107825 */ /* 0x004fc600078e0228 */
[----:B------:R-:W-:Y:S04]  /*c6d0*/  STL.64 [R1+0x1420], R142 ;  /* 0x0014208e01007387 */ /* 0x000fe80000100a00 */
[----:B------:R1:W-:Y:S04]  /*c6e0*/  STL.64 [R1+0x528], R16 ;  /* 0x0005281001007387 */ /* 0x0003e80000100a00 */
[----:B------:R-:W-:Y:S04]  /*c6f0*/  STL.64 [R1+0x518], R194 ;  /* 0x000518c201007387 */ /* 0x000fe80000100a00 */
[----:B------:R-:W-:Y:S01]  /*c700*/  STL.64 [R1+0x1428], R194 ;  /* 0x001428c201007387 */ /* 0x000fe20000100a00 */
[----:B-1----:R-:W-:-:S03]  /*c710*/  IMAD.WIDE R16, R15, 0x4, R50 ;  /* 0x000000040f107825 */ /* 0x002fc600078e0232 */
[----:B------:R-:W-:Y:S04]  /*c720*/  STL.64 [R1+0x530], R176 ;  /* 0x000530b001007387 */ /* 0x000fe80000100a00 */
[----:B------:R-:W-:Y:S04]  /*c730*/  STL.64 [R1+0x1430], R176 ;  /* 0x001430b001007387 */ /* 0x000fe80000100a00 */
[----:B------:R1:W-:Y:S04]  /*c740*/  STL.64 [R1+0x1018], R16 ;  /* 0x0010181001007387 */ /* 0x0003e80000100a00 */
[----:B------:R-:W-:Y:S01]  /*c750*/  STL.64 [R1+0x1010], R196 ;  /* 0x001010c401007387 */ /* 0x000fe20000100a00 */
[----:B-1----:R-:W-:-:S05]  /*c760*/  IMAD.WIDE R16, R15, 0x4, R52 ;  /* 0x000000040f107825 */ /* 0x002fca00078e0234 */
[----:B------:R1:W-:Y:S04]  /*c770*/  STL.64 [R1+0x1020], R16 ;  /* 0x0010201001007387 */ /* 0x0003e80000100a00 */
[----:B------:R2:W-:Y:S04]  /*c780*/  STL.64 [R1+0x1438], R196 ;  /* 0x001438c401007387 */ /* 0x0005e80000100a00 */
[----:B------:R-:W-:Y:S01]  /*c790*/  STL.64 [R1+0x1028], R178 ;  /* 0x001028b201007387 */ /* 0x000fe20000100a00 */
[----:B-1----:R-:W-:-:S03]  /*c7a0*/  IMAD.WIDE R16, R15, 0x4, R46 ;  /* 0x000000040f107825 */ /* 0x002fc600078e022e */
[----:B------:R-:W-:Y:S01]  /*c7b0*/  STL.64 [R1+0x1440], R178 ;  /* 0x001440b201007387 */ /* 0x000fe20000100a00 */
[----:B--2---:R-:W-:-:S03]  /*c7c0*/  IMAD.WIDE R196, R15, 0x4, R56 ;  /* 0x000000040fc47825 */ /* 0x004fc600078e0238 */
[----:B------:R-:W-:Y:S01]  /*c7d0*/  STL.64 [R1+0x1038], R16 ;  /* 0x0010381001007387 */ /* 0x000fe20000100a00 */
[----:B------:R-:W-:-:S03]  /*c7e0*/  ISETP.GE.U32.AND P6, PT, R14, 0x7fffff49, PT ;  /* 0x7fffff490e00780c */ /* 0x000fc60003fc6070 */
[----:B------:R-:W-:Y:S01]  /*c7f0*/  STL.64 [R1+0x1030], R198 ;  /* 0x001030c601007387 */ /* 0x000fe20000100a00 */
[----:B------:R-:W-:-:S03]  /*c800*/  IADD3 R14, R20, -0x7c, RZ ;  /* 0xffffff84140e7810 */ /* 0x000fc60007ffe0ff */
[----:B------:R-:W-:Y:S01]  /*c810*/  STL.64 [R1+0x1448], R198 ;  /* 0x001448c601007387 */ /* 0x000fe20000100a00 */
[----:B---3--:R-:W-:-:S03]  /*c820*/  IMAD.WIDE R20, R15, 0x4, R74 ;  /* 0x000000040f147825 */ /* 0x008fc600078e024a */
[----:B------:R-:W-:Y:S04]  /*c830*/  STL.64 [R1+0x1040], R196 ;  /* 0x001040c401007387 */ /* 0x000fe80000100a00 */
[----:B------:R-:W-:Y:S04]  /*c840*/  STL.64 [R1+0x1450], R196 ;  /* 0x001450c401007387 */ /* 0x000fe80000100a00 */
[----:B------:R-:W-:Y:S04]  /*c850*/  STL.64 [R1+0x1048], R180 ;  /* 0x001048b401007387 */ /* 0x000fe80000100a00 */
[----:B------:R-:W-:Y:S04]  /*c860*/  STL.64 [R1+0x1458], R180 ;  /* 0x001458b401007387 */ /* 0x000fe80000100a00 */
[----:B------:R1:W-:Y:S04]  /*c870*/  STL.64 [R1+0x1058], R2 ;  /* 0x0010580201007387 */ /* 0x0003e80000100a00 */
[----:B------:R-:W-:Y:S01]  /*c880*/  STL.64 [R1+0x1050], R38 ;  /* 0x0010502601007387 */ /* 0x000fe20000100a00 */
[----:B------:R-:W-:-:S03]  /*c890*/  IMAD.WIDE R176, R15, 0x4, R82 ;  /* 0x000000040fb07825 */ /* 0x000fc600078e0252 */
[----:B------:R-:W-:Y:S01]  /*c8a0*/  STL.64 [R1+0x1460], R38 ;  /* 0x0014602601007387 */ /* 0x000fe20000100a00 */
[----:B-1----:R-:W-:-:S03]  /*c8b0*/  IMAD.WIDE R2, R15, 0x4, R60 ;  /* 0x000000040f027825 */ /* 0x002fc600078e023c */
[----:B------:R-:W-:Y:S04]  /*c8c0*/  STL.64 [R1+0x1060], R20 ;  /* 0x0010601401007387 */ /* 0x000fe80000100a00 */
[----:B------:R-:W-:Y:S04]  /*c8d0*/  STL.64 [R1+0x1468], R20 ;  /* 0x0014681401007387 */ /* 0x000fe80000100a00 */
[----:B------:R-:W-:Y:S04]  /*c8e0*/  STL.64 [R1+0x1068], R182 ;  /* 0x001068b601007387 */ /* 0x000fe80000100a00 */
[----:B------:R-:W-:Y:S04]  /*c8f0*/  STL.64 [R1+0x1470], R182 ;  /* 0x001470b601007387 */ /* 0x000fe80000100a00 */
[----:B------:R1:W-:Y:S04]  /*c900*/  STL.64 [R1+0x1078], R2 ;  /* 0x0010780201007387 */ /* 0x0003e80000100a00 */
[----:B------:R-:W-:Y:S04]  /*c910*/  STL.64 [R1+0x1070], R54 ;  /* 0x0010703601007387 */ /* 0x000fe80000100a00 */
[----:B------:R-:W-:Y:S01]  /*c920*/  STL.64 [R1+0x1478], R54 ;  /* 0x0014783601007387 */ /* 0x000fe20000100a00 */
[----:B-1----:R-:W-:-:S03]  /*c930*/  IMAD.WIDE R2, R15, 0x4, R62 ;  /* 0x000000040f027825 */ /* 0x002fc600078e023e */
[----:B------:R-:W-:Y:S04]  /*c940*/  STL.64 [R1+0x1080], R176 ;  /* 0x001080b001007387 */ /* 0x000fe80000100a00 */
[----:B------:R-:W-:Y:S01]  /*c950*/  STL.64 [R1+0x1480], R176 ;  /* 0x001480b001007387 */ /* 0x000fe20000100a00 */
[----:B------:R-:W-:-:S03]  /*c960*/  IMAD.WIDE R194, R15, 0x4, R90 ;  /* 0x000000040fc27825 */ /* 0x000fc600078e025a */
[----:B------:R-:W-:Y:S04]  /*c970*/  STL.64 [R1+0x1088], R184 ;  /* 0x001088b801007387 */ /* 0x000fe80000100a00 */
[----:B------:R-:W-:Y:S04]  /*c980*/  STL.64 [R1+0x1488], R184 ;  /* 0x001488b801007387 */ /* 0x000fe80000100a00 */
[----:B------:R-:W-:Y:S04]  /*c990*/  STL.64 [R1+0x1098], R2 ;  /* 0x0010980201007387 */ /* 0x000fe80000100a00 */
[----:B------:R-:W-:Y:S01]  /*c9a0*/  STL.64 [R1+0x1090], R66 ;  /* 0x0010904201007387 */ /* 0x000fe20000100a00 */
[----:B------:R-:W-:-:S03]  /*c9b0*/  IMAD.WIDE R52, R15, 0x4, R68 ;  /* 0x000000040f347825 */ /* 0x000fc600078e0244 */
[----:B------:R1:W-:Y:S01]  /*c9c0*/  STL.64 [R1+0x1490], R66 ;  /* 0x0014904201007387 */ /* 0x0003e20000100a00 */
[----:B------:R-:W-:-:S03]  /*c9d0*/  IMAD.WIDE R142, R15, 0x4, R70 ;  /* 0x000000040f8e7825 */ /* 0x000fc600078e0246 */
[----:B------:R-:W-:Y:S04]  /*c9e0*/  STL.64 [R1+0x10a0], R194 ;  /* 0x0010a0c201007387 */ /* 0x000fe80000100a00 */
[----:B------:R-:W-:Y:S01]  /*c9f0*/  STL.64 [R1+0x1498], R194 ;  /* 0x001498c201007387 */ /* 0x000fe20000100a00 */
[----:B-1----:R-:W-:-:S03]  /*ca00*/  IMAD.WIDE R66, R15, 0x4, R80 ;  /* 0x000000040f427825 */ /* 0x002fc600078e0250 */
[----:B------:R-:W-:Y:S04]  /*ca10*/  STL.64 [R1+0x10a8], R186 ;  /* 0x0010a8ba01007387 */ /* 0x000fe80000100a00 */
[----:B------:R1:W-:Y:S01]  /*ca20*/  STL.64 [R1+0x14a0], R186 ;  /* 0x0014a0ba01007387 */ /* 0x0003e20000100a00 */
[----:B------:R-:W-:-:S03]  /*ca30*/  IMAD.WIDE R188, R15, 0x4, R98 ;  /* 0x000000040fbc7825 */ /* 0x000fc600078e0262 */
[----:B------:R-:W-:Y:S01]  /*ca40*/  STL.64 [R1+0x10b8], R66 ;  /* 0x0010b84201007387 */ /* 0x000fe20000100a00 */
[----:B------:R-:W-:-:S03]  /*ca50*/  IMAD.WIDE R184, R15, 0x4, R88 ;  /* 0x000000040fb87825 */ /* 0x000fc600078e0258 */
[----:B------:R-:W-:Y:S01]  /*ca60*/  STL.64 [R1+0x14a8], R66 ;  /* 0x0014a84201007387 */ /* 0x000fe20000100a00 */
[----:B------:R-:W-:-:S03]  /*ca70*/  IMAD.WIDE R30, R15, 0x4, R76 ;  /* 0x000000040f1e7825 */ /* 0x000fc600078e024c */
[----:B------:R-:W-:Y:S04]  /*ca80*/  STL.64 [R1+0x10b0], R52 ;  /* 0x0010b03401007387 */ /* 0x000fe80000100a00 */
[----:B------:R-:W-:Y:S01]  /*ca90*/  STL.64 [R1+0x14b0], R52 ;  /* 0x0014b03401007387 */ /* 0x000fe20000100a00 */
[----:B------:R-:W-:-:S03]  /*caa0*/  IMAD.WIDE R238, R15, 0x4, R78 ;  /* 0x000000040fee7825 */ /* 0x000fc600078e024e */
[----:B------:R-:W-:Y:S04]  /*cab0*/  STL.64 [R1+0x10c0], R142 ;  /* 0x0010c08e01007387 */ /* 0x000fe80000100a00 */
[----:B------:R2:W-:Y:S01]  /*cac0*/  STL.64 [R1+0x14b8], R142 ;  /* 0x0014b88e01007387 */ /* 0x0005e20000100a00 */
        /* <DEDUP_REMOVED lines=31> */
[----:B------:R-:W-:Y:S01]  /*ccc0*/  STL.64 [R1+0x1110], R42 ;  /* 0x0011102a01007387 */ /* 0x000fe20000100a00 */
[----:B------:R-:W-:-:S03]  /*ccd0*/  IMAD.WIDE R232, R15, 0x4, R102 ;  /* 0x000000040fe87825 */ /* 0x000fc600078e0266 */
[----:B------:R1:W-:Y:S01]  /*cce0*/  STL.64 [R1+0x1510], R42 ;  /* 0x0015102a01007387 */ /* 0x0003e20000100a00 */
[----:B------:R-:W-:-:S03]  /*ccf0*/  IMAD.WIDE R60, R15, 0x4, R130 ;  /* 0x000000040f3c7825 */ /* 0x000fc600078e0282 */
[----:B------:R-:W-:Y:S01]  /*cd00*/  STL.64 [R1+0x1120], R234 ;  /* 0x001120ea01007387 */ /* 0x000fe20000100a00 */
        /* <DEDUP_REMOVED lines=33> */
[----:B------:R-:W-:Y:S04]  /*cf20*/  STL.64 [R1+0x1190], R34 ;  /* 0x0011902201007387 */ /* 0x000fe80000100a00 */
[----:B------:R-:W-:Y:S01]  /*cf30*/  STL.64 [R1+0x11a0], R138 ;  /* 0x0011a08a01007387 */ /* 0x000fe20000100a00 */
[----:B------:R-:W-:-:S03]  /*cf40*/  IMAD.WIDE R16, R15, 0x4, R26 ;  /* 0x000000040f107825 */ /* 0x000fc600078e021a */
[----:B------:R-:W-:Y:S04]  /*cf50*/  STL.64 [R1+0x11a8], R58 ;  /* 0x0011a83a01007387 */ /* 0x000fe80000100a00 */
[----:B------:R-:W-:Y:S04]  /*cf60*/  STL.64 [R1+0x11b8], R196 ;  /* 0x0011b8c401007387 */ /* 0x000fe80000100a00 */
[----:B------:R-:W-:Y:S04]  /*cf70*/  STL.64 [R1+0x11b0], R18 ;  /* 0x0011b01201007387 */ /* 0x000fe80000100a00 */
[----:B------:R-:W-:Y:S04]  /*cf80*/  STL.64 [R1+0x11c0], R140 ;  /* 0x0011c08c01007387 */ /* 0x000fe80000100a00 */
[----:B------:R-:W-:Y:S04]  /*cf90*/  STL [R1+0x3f0], RZ ;  /* 0x0003f0ff01007387 */ /* 0x000fe80000100800 */
[----:B------:R-:W-:Y:S04]  /*cfa0*/  STL.64 [R1+0x11c8], R56 ;  /* 0x0011c83801007387 */ /* 0x000fe80000100a00 */
[----:B------:R-:W-:Y:S04]  /*cfb0*/  STL [R1+0x3f4], RZ ;  /* 0x0003f4ff01007387 */ /* 0x000fe80000100800 */
[----:B------:R-:W-:Y:S04]  /*cfc0*/  STL [R1+0x3f8], RZ ;  /* 0x0003f8ff01007387 */ /* 0x000fe80000100800 */
[----:B------:R-:W-:Y:S04]  /*cfd0*/  STL.64 [R1+0x1358], R16 ;  /* 0x0013581001007387 */ /* 0x000fe80000100a00 */
[----:B------:R-:W-:Y:S04]  /*cfe0*/  STL [R1+0x3fc], RZ ;  /* 0x0003fcff01007387 */ /* 0x000fe80000100800 */
        /* <DEDUP_REMOVED lines=192> */
[----:B------:R-:W-:Y:S04]  /*dbf0*/  STL [R1], RZ ;  /* 0x000000ff01007387 */ /* 0x000fe80000100800 */
        /* <DEDUP_REMOVED lines=83> */
[----:B------:R-:W4:Y:S04]  /*e130*/  LDL.LU.64 R2, [R1+0x950] ;  /* 0x0009500001027983 */ /* 0x000f280000300a00 */
[----:B------:R-:W4:Y:S04]  /*e140*/  LDL.LU.64 R198, [R1+0x958] ;  /* 0x0009580001c67983 */ /* 0x000f280000300a00 */
[----:B------:R-:W4:Y:S04]  /*e150*/  LDL.LU.64 R178, [R1+0x960] ;  /* 0x0009600001b27983 */ /* 0x000f280000300a00 */
[----:B-1----:R-:W4:Y:S04]  /*e160*/  LDL.LU.64 R186, [R1+0x968] ;  /* 0x0009680001ba7983 */ /* 0x002f280000300a00 */
[----:B--2---:R-:W2:Y:S04]  /*e170*/  LDL.LU.64 R142, [R1+0x970] ;  /* 0x00097000018e7983 */ /* 0x004ea80000300a00 */
[----:B------:R-:W2:Y:S04]  /*e180*/  LDL.LU.64 R52, [R1+0x978] ;  /* 0x0009780001347983 */ /* 0x000ea80000300a00 */
[----:B------:R-:W2:Y:S04]  /*e190*/  LDL.LU.64 R194, [R1+0x980] ;  /* 0x0009800001c27983 */ /* 0x000ea80000300a00 */
[----:B------:R-:W2:Y:S04]  /*e1a0*/  LDL.LU.64 R66, [R1+0x988] ;  /* 0x0009880001427983 */ /* 0x000ea80000300a00 */
        /* <DEDUP_REMOVED lines=17> */
[----:B---3--:R-:W3:Y:S04]  /*e2c0*/  LDL.LU.64 R184, [R1+0x990] ;  /* 0x0009900001b87983 */ /* 0x008ee80000300a00 */
[----:B------:R-:W3:Y:S01]  /*e2d0*/  LDL.LU.64 R188, [R1+0x998] ;  /* 0x0009980001bc7983 */ /* 0x000ee20000300a00 */
[----:B----4-:R-:W-:-:S03]  /*e2e0*/  IMAD.WIDE R130, R252, 0x4, R198 ;  /* 0x00000004fc827825 */ /* 0x010fc600078e02c6 */
[----:B------:R-:W4:Y:S01]  /*e2f0*/  LDL.LU.64 R198, [R1+0x9a0] ;  /* 0x0009a00001c67983 */ /* 0x000f220000300a00 */
[----:B------:R-:W-:-:S03]  /*e300*/  IMAD.WIDE R126, R252, 0x4, R186 ;  /* 0x00000004fc7e7825 */ /* 0x000fc600078e02ba */
[----:B------:R-:W4:Y:S01]  /*e310*/  LDL.LU.64 R186, [R1+0x9a8] ;  /* 0x0009a80001ba7983 */ /* 0x000f220000300a00 */
[----:B--2---:R-:W-:-:S03]  /*e320*/  IMAD.WIDE R134, R252, 0x4, R194 ;  /* 0x00000004fc867825 */ /* 0x004fc600078e02c2 */
[----:B------:R-:W2:Y:S01]  /*e330*/  LDL.LU.64 R194, [R1+0x9b0] ;  /* 0x0009b00001c27983 */ /* 0x000ea20000300a00 */
[----:B------:R-:W-:-:S03]  /*e340*/  IMAD.WIDE R124, R252, 0x4, R178 ;  /* 0x00000004fc7c7825 */ /* 0x000fc600078e02b2 */
[----:B------:R-:W1:Y:S01]  /*e350*/  S2R R179, SR_TID.X ;  /* 0x0000000000b37919 */ /* 0x000e620000002100 */
[----:B------:R-:W-:-:S04]  /*e360*/  IMAD.WIDE R2, R252, 0x4, R2 ;  /* 0x00000004fc027825 */ /* 0x000fc800078e0202 */
[C---:B------:R-:W-:Y:S02]  /*e370*/  IMAD.WIDE R128, R252.reuse, 0x4, R142 ;  /* 0x00000004fc807825 */ /* 0x040fe400078e028e */
[----:B------:R-:W2:Y:S02]  /*e380*/  LDL.LU.64 R142, [R1+0x9b8] ;  /* 0x0009b800018e7983 */ /* 0x000ea40000300a00 */
[----:B------:R-:W-:Y:S02]  /*e390*/  IMAD.WIDE R136, R252, 0x4, R66 ;  /* 0x00000004fc887825 */ /* 0x000fe400078e0242 */
[----:B------:R-:W2:Y:S01]  /*e3a0*/  LDL.LU.64 R66, [R1+0x9c0] ;  /* 0x0009c00001427983 */ /* 0x000ea20000300a00 */
[----:B-1----:R-:W-:-:S05]  /*e3b0*/  LOP3.LUT R179, R179, 0x7f, RZ, 0xc0, !PT ;  /* 0x0000007fb3b37812 */ /* 0x002fca00078ec0ff */
[----:B------:R-:W-:Y:S02]  /*e3c0*/  IMAD.SHL.U32 R179, R179, 0x4, RZ ;  /* 0x00000004b3b37824 */ /* 0x000fe400078e00ff */
[----:B------:R-:W-:Y:S02]  /*e3d0*/  IMAD.WIDE R132, R252, 0x4, R52 ;  /* 0x00000004fc847825 */ /* 0x000fe400078e0234 */
[----:B------:R-:W2:Y:S01]  /*e3e0*/  LDL.LU.64 R52, [R1+0x9c8] ;  /* 0x0009c80001347983 */ /* 0x000ea20000300a00 */
[----:B------:R-:W-:-:S03]  /*e3f0*/  LOP3.LUT R31, R179, 0x60, RZ, 0x3c, !PT ;  /* 0x00000060b31f7812 */ /* 0x000fc600078e3cff */
[----:B------:R-:W2:Y:S04]  /*e400*/  LDL.LU.64 R42, [R1+0x9d0] ;  /* 0x0009d000012a7983 */ /* 0x000ea80000300a00 */
[----:B------:R1:W-:Y:S04]  /*e410*/  LDGSTS.E [R31+0x33800], [R2.64], !P2 ;  /* 0x33800000021f7fae */ /* 0x0003e8000d121848 */
[----:B------:R1:W-:Y:S04]  /*e420*/  LDGSTS.E [R31+0x33a00], [R124.64], !P2 ;  /* 0x33a000007c1f7fae */ /* 0x0003e8000d121848 */
[----:B------:R-:W2:Y:S04]  /*e430*/  LDL.LU.64 R54, [R1+0x9d8] ;  /* 0x0009d80001367983 */ /* 0x000ea80000300a00 */
[----:B------:R1:W-:Y:S04]  /*e440*/  LDGSTS.E [R31+0x33c00], [R126.64], !P2 ;  /* 0x33c000007e1f7fae */ /* 0x0003e8000d121848 */
[----:B------:R-:W2:Y:S04]  /*e450*/  LDL.LU.64 R192, [R1+0x9e0] ;  /* 0x0009e00001c07983 */ /* 0x000ea80000300a00 */
[----:B------:R1:W-:Y:S04]  /*e460*/  LDGSTS.E [R31+0x33e00], [R128.64], !P2 ;  /* 0x33e00000801f7fae */ /* 0x0003e8000d121848 */
[----:B------:R-:W2:Y:S04]  /*e470*/  LDL.LU.64 R178, [R1+0x9e8] ;  /* 0x0009e80001b27983 */ /* 0x000ea80000300a00 */
[----:B------:R-:W2:Y:S01]  /*e480*/  LDL.LU.64 R236, [R1+0x9f0] ;  /* 0x0009f00001ec7983 */ /* 0x000ea20000300a00 */
[----:B---3--:R-:W-:-:S03]  /*e490*/  IMAD.WIDE R184, R252, 0x4, R184 ;  /* 0x00000004fcb87825 */ /* 0x008fc600078e02b8 */
[----:B------:R1:W-:Y:S01]  /*e4a0*/  LDGSTS.E [R31+0x35800], [R130.64], !P4 ;  /* 0x35800000821f7fae */ /* 0x0003e2000e121848 */
[----:B------:R-:W-:-:S03]  /*e4b0*/  IMAD.WIDE R182, R252, 0x4, R188 ;  /* 0x00000004fcb67825 */ /* 0x000fc600078e02bc */
[----:B------:R1:W-:Y:S04]  /*e4c0*/  LDGSTS.E [R31+0x35a00], [R132.64], !P4 ;  /* 0x35a00000841f7fae */ /* 0x0003e8000e121848 */
[----:B------:R-:W3:Y:S04]  /*e4d0*/  LDL.LU.64 R40, [R1+0x9f8] ;  /* 0x0009f80001287983 */ /* 0x000ee80000300a00 */
[----:B------:R1:W-:Y:S04]  /*e4e0*/  LDGSTS.E [R31+0x35c00], [R134.64], !P4 ;  /* 0x35c00000861f7fae */ /* 0x0003e8000e121848 */
[----:B------:R-:W3:Y:S04]  /*e4f0*/  LDL.LU.64 R190, [R1+0xa00] ;  /* 0x000a000001be7983 */ /* 0x000ee80000300a00 */
[----:B------:R1:W-:Y:S04]  /*e500*/  LDGSTS.E [R31+0x35e00], [R136.64], !P4 ;  /* 0x35e00000881f7fae */ /* 0x0003e8000e121848 */
[----:B------:R-:W3:Y:S04]  /*e510*/  LDL.LU.64 R238, [R1+0xa08] ;  /* 0x000a080001ee7983 */ /* 0x000ee80000300a00 */
[----:B-1----:R-:W3:Y:S04]  /*e520*/  LDL.LU.64 R30, [R1+0xa10] ;  /* 0x000a1000011e7983 */ /* 0x002ee80000300a00 */
[----:B------:R-:W3:Y:S01]  /*e530*/  LDL.LU.64 R188, [R1+0xa18] ;  /* 0x000a180001bc7983 */ /* 0x000ee20000300a00 */
[----:B----4-:R-:W-:-:S03]  /*e540*/  IMAD.WIDE R28, R252, 0x4, R186 ;  /* 0x00000004fc1c7825 */ /* 0x010fc600078e02ba */
[----:B------:R-:W4:Y:S04]  /*e550*/  LDL.LU.64 R186, [R1+0xa20] ;  /* 0x000a200001ba7983 */ /* 0x000f280000300a00 */
[----:B------:R1:W-:Y:S01]  /*e560*/  STL.64 [R1+0x388], R184 ;  /* 0x000388b801007387 */ /* 0x0003e20000100a00 */
[----:B--2---:R-:W-:-:S03]  /*e570*/  IMAD.WIDE R176, R252, 0x4, R194 ;  /* 0x00000004fcb07825 */ /* 0x004fc600078e02c2 */
[----:B------:R-:W2:Y:S01]  /*e580*/  LDL.LU.64 R194, [R1+0xa28] ;  /* 0x000a280001c27983 */ /* 0x000ea20000300a00 */
[----:B------:R-:W-:Y:S02]  /*e590*/  ISETP.NE.U32.AND P3, PT, R0, RZ, PT ;  /* 0x000000ff0000720c */ /* 0x000fe40003f65070 */
[----:B------:R-:W-:-:S04]  /*e5a0*/  MOV R0, c[0x0][0x180] ;  /* 0x0000600000007a02 */ /* 0x000fc80000000f00 */
[----:B------:R-:W-:-:S04]  /*e5b0*/  IADD3 R0, R0, -0x80, RZ ;  /* 0xffffff8000007810 */ /* 0x000fc80007ffe0ff */
[----:B------:R-:W-:Y:S01]  /*e5c0*/  ISETP.GE.U32.AND P2, PT, R0, 0x7fffff41, PT ;  /* 0x7fffff410000780c */ /* 0x000fe20003f46070 */
[----:B------:R-:W-:-:S05]  /*e5d0*/  IMAD.MOV.U32 R0, RZ, RZ, 0x3f ;  /* 0x0000003fff007424 */ /* 0x000fca00078e00ff */
[----:B------:R-:W-:-:S04]  /*e5e0*/  IADD3 R0, R0, c[0x0][0x180], RZ ;  /* 0x0000600000007a10 */ /* 0x000fc80007ffe0ff */
[----:B------:R-:W-:Y:S02]  /*e5f0*/  ISETP.GE.AND P4, PT, R0, 0x40, PT ;  /* 0x000000400000780c */ /* 0x000fe40003f86270 */
[----:B------:R-:W1:Y:S01]  /*e600*/  S2R R0, SR_TID.X ;  /* 0x0000000000007919 */ /* 0x000e620000002100 */
[----:B------:R-:W-:-:S04]  /*e610*/  IMAD.WIDE R198, R252, 0x4, R198 ;  /* 0x00000004fcc67825 */ /* 0x000fc800078e02c6 */
[C---:B------:R-:W-:Y:S01]  /*e620*/  IMAD.WIDE R142, R252.reuse, 0x4, R142 ;  /* 0x00000004fc8e7825 */ /* 0x040fe200078e028e */
[----:B------:R-:W-:Y:S03]  /*e630*/  STL.64 [R1+0x460], R182 ;  /* 0x000460b601007387 */ /* 0x000fe60000100a00 */
[C---:B------:R-:W-:Y:S01]  /*e640*/  IMAD.WIDE R66, R252.reuse, 0x4, R66 ;  /* 0x00000004fc427825 */ /* 0x040fe200078e0242 */
[----:B------:R-:W-:Y:S03]  /*e650*/  STL.64 [R1+0x480], R198 ;  /* 0x000480c601007387 */ /* 0x000fe60000100a00 */
[C---:B------:R-:W-:Y:S01]  /*e660*/  IMAD.WIDE R52, R252.reuse, 0x4, R52 ;  /* 0x00000004fc347825 */ /* 0x040fe200078e0234 */
[----:B------:R-:W-:Y:S03]  /*e670*/  STL.64 [R1+0x4a0], R28 ;  /* 0x0004a01c01007387 */ /* 0x000fe60000100a00 */
[----:B------:R-:W-:Y:S01]  /*e680*/  IMAD.WIDE R62, R252, 0x4, R42 ;  /* 0x00000004fc3e7825 */ /* 0x000fe200078e022a */
[----:B------:R2:W-:Y:S04]  /*e690*/  STL.64 [R1+0x3d8], R142 ;  /* 0x0003d88e01007387 */ /* 0x0005e80000100a00 */
[----:B------:R-:W-:Y:S01]  /*e6a0*/  STL.64 [R1+0x4e8], R176 ;  /* 0x0004e8b001007387 */ /* 0x000fe20000100a00 */
[----:B-1----:R-:W-:-:S03]  /*e6b0*/  LOP3.LUT R0, R0, 0x7f, RZ, 0xc0, !PT ;  /* 0x0000007f00007812 */ /* 0x002fc600078ec0ff */
[----:B------:R1:W-:Y:S01]  /*e6c0*/  STL.64 [R1+0x420], R66 ;  /* 0x0004204201007387 */ /* 0x0003e20000100a00 */
[----:B------:R-:W-:-:S03]  /*e6d0*/  IMAD.WIDE R234, R252, 0x4, R54 ;  /* 0x00000004fcea7825 */ /* 0x000fc600078e0236 */
[----:B------:R1:W-:Y:S01]  /*e6e0*/  STL.64 [R1+0x428], R52 ;  /* 0x0004283401007387 */ /* 0x0003e20000100a00 */
[----:B------:R-:W-:Y:S02]  /*e6f0*/  IMAD.SHL.U32 R0, R0, 0x4, RZ ;  /* 0x0000000400007824 */ /* 0x000fe400078e00ff */
[C---:B------:R-:W-:Y:S01]  /*e700*/  IMAD.WIDE R42, R252.reuse, 0x4, R192 ;  /* 0x00000004fc2a7825 */ /* 0x040fe200078e02c0 */
[----:B------:R1:W-:Y:S04]  /*e710*/  STL.64 [R1+0x468], R62 ;  /* 0x0004683e01007387 */ /* 0x0003e80000100a00 */
[----:B------:R1:W-:Y:S01]  /*e720*/  STL.64 [R1+0x470], R234 ;  /* 0x000470ea01007387 */ /* 0x0003e20000100a00 */
[----:B------:R-:W-:-:S03]  /*e730*/  IMAD.WIDE R178, R252, 0x4, R178 ;  /* 0x00000004fcb27825 */ /* 0x000fc600078e02b2 */
[----:B------:R1:W-:Y:S01]  /*e740*/  STL.64 [R1+0x478], R42 ;  /* 0x0004782a01007387 */ /* 0x0003e20000100a00 */
[----:B------:R-:W-:-:S03]  /*e750*/  IMAD.WIDE R26, R252, 0x4, R236 ;  /* 0x00000004fc1a7825 */ /* 0x000fc600078e02ec */
[----:B------:R1:W-:Y:S04]  /*e760*/  STL.64 [R1+0x488], R178 ;  /* 0x000488b201007387 */ /* 0x0003e80000100a00 */
[----:B------:R1:W-:Y:S01]  /*e770*/  STL.64 [R1+0x490], R26 ;  /* 0x0004901a01007387 */ /* 0x0003e20000100a00 */
[----:B---3--:R-:W-:-:S04]  /*e780*/  IMAD.WIDE R54, R252, 0x4, R40 ;  /* 0x00000004fc367825 */ /* 0x008fc800078e0228 */
[C---:B------:R-:W-:Y:S01]  /*e790*/  IMAD.WIDE R192, R252.reuse, 0x4, R190 ;  /* 0x00000004fcc07825 */ /* 0x040fe200078e02be */
[----:B------:R3:W-:Y:S03]  /*e7a0*/  STL.64 [R1+0x498], R54 ;  /* 0x0004983601007387 */ /* 0x0007e60000100a00 */
[C---:B------:R-:W-:Y:S01]  /*e7b0*/  IMAD.WIDE R236, R252.reuse, 0x4, R238 ;  /* 0x00000004fcec7825 */ /* 0x040fe200078e02ee */
[----:B------:R1:W-:Y:S03]  /*e7c0*/  STL.64 [R1+0x4a8], R192 ;  /* 0x0004a8c001007387 */ /* 0x0003e60000100a00 */
[C---:B------:R-:W-:Y:S01]  /*e7d0*/  IMAD.WIDE R40, R252.reuse, 0x4, R30 ;  /* 0x00000004fc287825 */ /* 0x040fe200078e021e */
[----:B------:R1:W-:Y:S03]  /*e7e0*/  STL.64 [R1+0x4b0], R236 ;  /* 0x0004b0ec01007387 */ /* 0x0003e60000100a00 */
[C---:B------:R-:W-:Y:S01]  /*e7f0*/  IMAD.WIDE R190, R252.reuse, 0x4, R188 ;  /* 0x00000004fcbe7825 */ /* 0x040fe200078e02bc */
[----:B------:R1:W-:Y:S04]  /*e800*/  STL.64 [R1+0x4b8], R40 ;  /* 0x0004b82801007387 */ /* 0x0003e80000100a00 */
[----:B------:R1:W-:Y:S01]  /*e810*/  STL.64 [R1+0x4d0], R190 ;  /* 0x0004d0be01007387 */ /* 0x0003e20000100a00 */
[----:B----4-:R-:W-:-:S05]  /*e820*/  IMAD.WIDE R238, R252, 0x4, R186 ;  /* 0x00000004fcee7825 */ /* 0x010fca00078e02ba */
[----:B------:R2:W-:Y:S02]  /*e830*/  STL.64 [R1+0x4d8], R238 ;  /* 0x0004d8ee01007387 */ /* 0x0005e40000100a00 */
[----:B--2---:R-:W-:Y:S01]  /*e840*/  IMAD.WIDE R30, R252, 0x4, R194 ;  /* 0x00000004fc1e7825 */ /* 0x004fe200078e02c2 */
[----:B------:R-:W-:-:S04]  /*e850*/  LOP3.LUT R252, R0, 0x60, RZ, 0x3c, !PT ;  /* 0x0000006000fc7812 */ /* 0x000fc800078e3cff */
[----:B------:R2:W-:Y:S04]  /*e860*/  STL.64 [R1+0x4e0], R30 ;  /* 0x0004e01e01007387 */ /* 0x0005e80000100a00 */
[----:B------:R1:W-:Y:S04]  /*e870*/  LDGSTS.E [R252+0x37800], [R184.64], !P5 ;  /* 0x37800000b8fc7fae */ /* 0x0003e8000e921848 */
[----:B------:R2:W-:Y:S04]  /*e880*/  LDGSTS.E [R252+0x37a00], [R142.64], !P5 ;  /* 0x37a000008efc7fae */ /* 0x0005e8000e921848 */
[----:B------:R2:W-:Y:S04]  /*e890*/  LDGSTS.E [R252+0x37c00], [R66.64], !P5 ;  /* 0x37c0000042fc7fae */ /* 0x0005e8000e921848 */
[----:B-1----:R-:W4:Y:S04]  /*e8a0*/  LDL.64 R184, [R1+0x4f0] ;  /* 0x0004f00001b87983 */ /* 0x002f280000100a00 */
[----:B------:R-:W4:Y:S04]  /*e8b0*/  LDL.64 R188, [R1+0x520] ;  /* 0x0005200001bc7983 */ /* 0x000f280000100a00 */
[----:B------:R1:W-:Y:S04]  /*e8c0*/  LDGSTS.E [R252+0x37e00], [R52.64], !P5 ;  /* 0x37e0000034fc7fae */ /* 0x0003e8000e921848 */
[----:B--2---:R-:W2:Y:S04]  /*e8d0*/  LDL.64 R142, [R1+0x1018] ;  /* 0x00101800018e7983 */ /* 0x004ea80000100a00 */
[----:B------:R-:W2:Y:S04]  /*e8e0*/  LDL.64 R66, [R1+0x1058] ;  /* 0x0010580001427983 */ /* 0x000ea80000100a00 */
[----:B-1----:R-:W2:Y:S04]  /*e8f0*/  LDL.64 R52, [R1+0x1038] ;  /* 0x0010380001347983 */ /* 0x002ea80000100a00 */
[----:B------:R-:W1:Y:S01]  /*e900*/  S2R R0, SR_TID.X ;  /* 0x0000000000007919 */ /* 0x000e620000002100 */
[----:B------:R-:W-:-:S03]  /*e910*/  ISETP.GE.U32.AND P0, PT, R14, 0x7fffff45, PT ;  /* 0x7fffff450e00780c */ /* 0x000fc60003f06070 */
[----:B------:R1:W-:Y:S04]  /*e920*/  LDGSTS.E [R252+0x39800], [R182.64], !P1 ;  /* 0x39800000b6fc7fae */ /* 0x0003e8000c921848 */
        /* <DEDUP_REMOVED lines=8> */
[----:B------:R-:W2:Y:S04]  /*e9b0*/  LDL.64 R186, [R1+0x1078] ;  /* 0x0010780001ba7983 */ /* 0x000ea80000100a00 */
[----:B------:R-:W2:Y:S01]  /*e9c0*/  LDL.64 R194, [R1+0x1098] ;  /* 0x0010980001c27983 */ /* 0x000ea20000100a00 */
[----:B-1----:R-:W-:-:S03]  /*e9d0*/  LOP3.LUT R29, R0, 0x3f, RZ, 0xc0, !PT ;  /* 0x0000003f001d7812 */ /* 0x002fc600078ec0ff */
[----:B------:R-:W2:Y:S01]  /*e9e0*/  LDL.LU.64 R182, [R1+0x1528] ;  /* 0x0015280001b67983 */ /* 0x000ea20000300a00 */
[----:B------:R-:W-:-:S03]  /*e9f0*/  SHF.R.S32.HI R28, RZ, 0x6, R0 ;  /* 0x00000006ff1c7819 */ /* 0x000fc60000011400 */
[----:B------:R-:W2:Y:S01]  /*ea00*/  LDL.LU.64 R62, [R1+0x1520] ;  /* 0x00152000013e7983 */ /* 0x000ea20000300a00 */
[----:B------:R-:W-:Y:S02]  /*ea10*/  SHF.L.U32 R29, R29, 0x2, RZ ;  /* 0x000000021d1d7819 */ /* 0x000fe400000006ff */
[----:B------:R-:W-:Y:S01]  /*ea20*/  SGXT R28, R28, 0x1 ;  /* 0x000000011c1c781a */ /* 0x000fe20000000200 */
[----:B------:R-:W2:Y:S04]  /*ea30*/  LDL.LU.64 R234, [R1+0x1518] ;  /* 0x0015180001ea7983 */ /* 0x000ea80000300a00 */
[----:B------:R-:W2:Y:S01]  /*ea40*/  LDL.LU.64 R42, [R1+0x1510] ;  /* 0x00151000012a7983 */ /* 0x000ea20000300a00 */
[----:B------:R-:W-:-:S03]  /*ea50*/  LOP3.LUT R0, R29, 0x110, R28, 0x78, !PT ;  /* 0x000001101d007812 */ /* 0x000fc600078e781c */
[----:B------:R-:W2:Y:S04]  /*ea60*/  LDL.64 R198, [R1+0x4f8] ;  /* 0x0004f80001c67983 */ /* 0x000ea80000100a00 */
[----:B------:R-:W2:Y:S04]  /*ea70*/  LDL.64 R178, [R1+0x528] ;  /* 0x0005280001b27983 */ /* 0x000ea80000100a00 */
[----:B------:R-:W2:Y:S04]  /*ea80*/  LDL.64 R26, [R1+0x1020] ;  /* 0x00102000011a7983 */ /* 0x000ea80000100a00 */
[----:B------:R1:W-:Y:S04]  /*ea90*/  LDGSTS.E [R252+0x3da00], [R192.64], !P0 ;  /* 0x3da00000c0fc7fae */ /* 0x0003e8000c121848 */
[----:B---3--:R-:W3:Y:S04]  /*eaa0*/  LDL.LU.64 R54, [R1+0x1508] ;  /* 0x0015080001367983 */ /* 0x008ee80000300a00 */
[----:B------:R1:W-:Y:S04]  /*eab0*/  LDGSTS.E [R252+0x3dc00], [R236.64], !P0 ;  /* 0x3dc00000ecfc7fae */ /* 0x0003e8000c121848 */
[----:B-1----:R-:W3:Y:S04]  /*eac0*/  LDL.LU.64 R192, [R1+0x1500] ;  /* 0x0015000001c07983 */ /* 0x002ee80000300a00 */
[----:B------:R1:W-:Y:S04]  /*ead0*/  LDGSTS.E [R252+0x3de00], [R40.64], !P0 ;  /* 0x3de0000028fc7fae */ /* 0x0003e8000c121848 */
[----:B------:R-:W3:Y:S04]  /*eae0*/  LDL.LU.64 R236, [R1+0x14f8] ;  /* 0x0014f80001ec7983 */ /* 0x000ee80000300a00 */
        /* <DEDUP_REMOVED lines=8> */
[----:B------:R-:W0:Y:S04]  /*eb70*/  LDGDEPBAR ;  /* 0x00000000000079af */ /* 0x000e280000000000 */
[----:B-1----:R-:W3:Y:S04]  /*eb80*/  LDL.LU.64 R30, [R1+0x14d0] ;  /* 0x0014d000011e7983 */ /* 0x002ee80000300a00 */
[----:B----4-:R1:W-:Y:S04]  /*eb90*/  LDGSTS.E [R0+0x48000], [R184.64], P3 ;  /* 0x48000000b8007fae */ /* 0x0103e80009921848 */
[----:B------:R4:W-:Y:S04]  /*eba0*/  LDGSTS.E [R0+0x48800], [R188.64], P3 ;  /* 0x48800000bc007fae */ /* 0x0009e80009921848 */
[----:B-1----:R-:W3:Y:S04]  /*ebb0*/  LDL.LU.64 R184, [R1+0x14c8] ;  /* 0x0014c80001b87983 */ /* 0x002ee80000300a00 */
[----:B----4-:R-:W4:Y:S04]  /*ebc0*/  LDL.LU.64 R188, [R1+0x14c0] ;  /* 0x0014c00001bc7983 */ /* 0x010f280000300a00 */
[----:B--2---:R1:W-:Y:S04]  /*ebd0*/  LDGSTS.E [R0+0x49000], [R142.64], P3 ;  /* 0x490000008e007fae */ /* 0x0043e80009921848 */
[----:B------:R2:W-:Y:S04]  /*ebe0*/  LDGSTS.E [R0+0x49800], [R52.64], P3 ;  /* 0x4980000034007fae */ /* 0x0005e80009921848 */
[----:B------:R2:W-:Y:S04]  /*ebf0*/  LDGSTS.E [R0+0x4a000], [R66.64], P3 ;  /* 0x4a00000042007fae */ /* 0x0005e80009921848 */
[----:B-1----:R-:W3:Y:S04]  /*ec00*/  LDL.LU.64 R142, [R1+0x14b8] ;  /* 0x0014b800018e7983 */ /* 0x002ee80000300a00 */
[----:B--2---:R-:W2:Y:S04]  /*ec10*/  LDL.LU.64 R52, [R1+0x14b0] ;  /* 0x0014b00001347983 */ /* 0x004ea80000300a00 */
[----:B------:R-:W2:Y:S04]  /*ec20*/  LDL.LU.64 R66, [R1+0x14a8] ;  /* 0x0014a80001427983 */ /* 0x000ea80000300a00 */
[----:B------:R1:W-:Y:S04]  /*ec30*/  LDGSTS.E [R0+0x4a800], [R186.64], P3 ;  /* 0x4a800000ba007fae */ /* 0x0003e80009921848 */
[----:B------:R1:W-:Y:S04]  /*ec40*/  LDGSTS.E [R0+0x4b000], [R194.64], P3 ;  /* 0x4b000000c2007fae */ /* 0x0003e80009921848 */
[----:B-1----:R-:W4:Y:S04]  /*ec50*/  LDL.LU.64 R186, [R1+0x14a0] ;  /* 0x0014a00001ba7983 */ /* 0x002f280000300a00 */
[----:B------:R-:W4:Y:S04]  /*ec60*/  LDL.LU.64 R194, [R1+0x1498] ;  /* 0x0014980001c27983 */ /* 0x000f280000300a00 */
[----:B--2---:R1:W-:Y:S04]  /*ec70*/  LDGSTS.E [R0+0x4b800], [R66.64], P3 ;  /* 0x4b80000042007fae */ /* 0x0043e80009921848 */
[----:B---3--:R2:W-:Y:S04]  /*ec80*/  LDGSTS.E [R0+0x4c000], [R184.64], P3 ;  /* 0x4c000000b8007fae */ /* 0x0085e80009921848 */
[----:B------:R3:W-:Y:S04]  /*ec90*/  LDGSTS.E [R0+0x4c800], [R176.64], P3 ;  /* 0x4c800000b0007fae */ /* 0x0007e80009921848 */
[----:B-1----:R-:W4:Y:S04]  /*eca0*/  LDL.LU.64 R66, [R1+0x1490] ;  /* 0x0014900001427983 */ /* 0x002f280000300a00 */
[----:B--2---:R-:W2:Y:S04]  /*ecb0*/  LDL.LU.64 R184, [R1+0x1488] ;  /* 0x0014880001b87983 */ /* 0x004ea80000300a00 */
[----:B---3--:R-:W3:Y:S04]  /*ecc0*/  LDL.LU.64 R176, [R1+0x1480] ;  /* 0x0014800001b07983 */ /* 0x008ee80000300a00 */
[----:B------:R1:W-:Y:S04]  /*ecd0*/  LDGSTS.E [R0+0x4d000], [R54.64], P3 ;  /* 0x4d00000036007fae */ /* 0x0003e80009921848 */
[----:B------:R1:W-:Y:S04]  /*ece0*/  LDGSTS.E [R0+0x4d800], [R182.64], P3 ;  /* 0x4d800000b6007fae */ /* 0x0003e80009921848 */
[----:B------:R1:W-:Y:S04]  /*ecf0*/  LDGSTS.E [R0+0x4e000], [R20.64], P3 ;  /* 0x4e00000014007fae */ /* 0x0003e80009921848 */
[----:B-1----:R-:W2:Y:S04]  /*ed00*/  LDL.LU.64 R54, [R1+0x1478] ;  /* 0x0014780001367983 */ /* 0x002ea80000300a00 */
[----:B------:R-:W2:Y:S04]  /*ed10*/  LDL.LU.64 R182, [R1+0x1470] ;  /* 0x0014700001b67983 */ /* 0x000ea80000300a00 */
[----:B------:R-:W2:Y:S04]  /*ed20*/  LDL.LU.64 R20, [R1+0x1468] ;  /* 0x0014680001147983 */ /* 0x000ea80000300a00 */
[----:B------:R1:W-:Y:S04]  /*ed30*/  LDGSTS.E [R0+0x4e800], [R38.64], P3 ;  /* 0x4e80000026007fae */ /* 0x0003e80009921848 */
[----:B------:R1:W-:Y:S04]  /*ed40*/  LDGSTS.E [R0+0x4f000], [R180.64], P3 ;  /* 0x4f000000b4007fae */ /* 0x0003e80009921848 */
[----:B------:R1:W-:Y:S04]  /*ed50*/  LDGSTS.E [R0+0x4f800], [R196.64], P3 ;  /* 0x4f800000c4007fae */ /* 0x0003e80009921848 */
[----:B-1----:R-:W2:Y:S04]  /*ed60*/  LDL.LU.64 R38, [R1+0x1460] ;  /* 0x0014600001267983 */ /* 0x002ea80000300a00 */
[----:B------:R-:W2:Y:S04]  /*ed70*/  LDL.LU.64 R180, [R1+0x1458] ;  /* 0x0014580001b47983 */ /* 0x000ea80000300a00 */
[----:B------:R-:W2:Y:S01]  /*ed80*/  LDL.LU.64 R196, [R1+0x1450] ;  /* 0x0014500001c47983 */ /* 0x000ea20000300a00 */
[----:B------:R-:W-:-:S04]  /*ed90*/  LOP3.LUT R29, R29, 0x110, R28, 0x78, !PT ;  /* 0x000001101d1d7812 */ /* 0x000fc800078e781c */
[----:B------:R-:W-:-:S05]  /*eda0*/  LOP3.LUT R29, R29, 0x20, RZ, 0x3c, !PT ;  /* 0x000000201d1d7812 */ /* 0x000fca00078e3cff */
[----:B------:R1:W-:Y:S04]  /*edb0*/  LDGSTS.E [R29+0x48200], [R198.64], P3 ;  /* 0x48200000c61d7fae */ /* 0x0003e80009921848 */
[----:B------:R1:W-:Y:S04]  /*edc0*/  LDGSTS.E [R29+0x48a00], [R178.64], P3 ;  /* 0x48a00000b21d7fae */ /* 0x0003e80009921848 */
[----:B------:R2:W-:Y:S04]  /*edd0*/  LDGSTS.E [R29+0x49200], [R26.64], P3 ;  /* 0x492000001a1d7fae */ /* 0x0005e80009921848 */
[----:B-1----:R-:W4:Y:S04]  /*ede0*/  LDL.LU.64 R198, [R1+0x1448] ;  /* 0x0014480001c67983 */ /* 0x002f280000300a00 */
[----:B------:R-:W4:Y:S04]  /*edf0*/  LDL.LU.64 R178, [R1+0x1440] ;  /* 0x0014400001b27983 */ /* 0x000f280000300a00 */
[----:B--2---:R1:W-:Y:S04]  /*ee00*/  LDGSTS.E [R29+0x49a00], [R196.64], P3 ;  /* 0x49a00000c41d7fae */ /* 0x0043e80009921848 */
[----:B------:R3:W-:Y:S04]  /*ee10*/  LDGSTS.E [R29+0x4a200], [R20.64], P3 ;  /* 0x4a200000141d7fae */ /* 0x0007e80009921848 */
[----:B---3--:R3:W-:Y:S04]  /*ee20*/  LDGSTS.E [R29+0x4aa00], [R176.64], P3 ;  /* 0x4aa00000b01d7fae */ /* 0x0087e80009921848 */
[----:B-1----:R-:W2:Y:S04]  /*ee30*/  LDL.LU.64 R196, [R1+0x1438] ;  /* 0x0014380001c47983 */ /* 0x002ea80000300a00 */
[----:B----4-:R1:W-:Y:S04]  /*ee40*/  LDGSTS.E [R29+0x4b200], [R194.64], P3 ;  /* 0x4b200000c21d7fae */ /* 0x0103e80009921848 */
[----:B---3--:R-:W3:Y:S04]  /*ee50*/  LDL.LU.64 R176, [R1+0x1430] ;  /* 0x0014300001b07983 */ /* 0x008ee80000300a00 */
[----:B------:R4:W-:Y:S04]  /*ee60*/  LDGSTS.E [R29+0x4ba00], [R142.64], P3 ;  /* 0x4ba000008e1d7fae */ /* 0x0009e80009921848 */
[----:B-1----:R-:W2:Y:S04]  /*ee70*/  LDL.LU.64 R194, [R1+0x1428] ;  /* 0x0014280001c27983 */ /* 0x002ea80000300a00 */
[----:B------:R-:W1:Y:S04]  /*ee80*/  S2R R21, SR_TID.X ;  /* 0x0000000000157919 */ /* 0x000e680000002100 */
[----:B----4-:R-:W4:Y:S04]  /*ee90*/  LDL.LU.64 R142, [R1+0x1420] ;  /* 0x00142000018e7983 */ /* 0x010f280000300a00 */
[----:B------:R-:W1:Y:S04]  /*eea0*/  S2R R20, SR_TID.X ;  /* 0x0000000000147919 */ /* 0x000e680000002100 */
[----:B------:R1:W-:Y:S04]  /*eeb0*/  LDGSTS.E [R29+0x4c200], [R238.64], P3 ;  /* 0x4c200000ee1d7fae */ /* 0x0003e80009921848 */
[----:B------:R1:W-:Y:S04]  /*eec0*/  LDGSTS.E [R29+0x4ca00], [R236.64], P3 ;  /* 0x4ca00000ec1d7fae */ /* 0x0003e80009921848 */
[----:B------:R1:W-:Y:S02]  /*eed0*/  LDGSTS.E [R29+0x4d200], [R234.64], P3 ;  /* 0x4d200000ea1d7fae */ /* 0x0003e40009921848 */
[----:B-1----:R-:W-:-:S02]  /*eee0*/  LOP3.LUT R21, R21, 0x3f, RZ, 0xc0, !PT ;  /* 0x0000003f15157812 */ /* 0x002fc400078ec0ff */
[----:B------:R1:W-:Y:S03]  /*eef0*/  LDGSTS.E [R29+0x4da00], [R232.64], P3 ;  /* 0x4da00000e81d7fae */ /* 0x0003e60009921848 */
[----:B------:R-:W-:Y:S01]  /*ef00*/  IMAD.SHL.U32 R21, R21, 0x4, RZ ;  /* 0x0000000415157824 */ /* 0x000fe200078e00ff */
[----:B------:R1:W-:Y:S01]  /*ef10*/  LDGSTS.E [R29+0x4e200], [R230.64], P3 ;  /* 0x4e200000e61d7fae */ /* 0x0003e20009921848 */
[----:B------:R-:W-:-:S03]  /*ef20*/  SHF.R.S32.HI R0, RZ, 0x6, R20 ;  /* 0x00000006ff007819 */ /* 0x000fc60000011414 */
[----:B------:R1:W-:Y:S01]  /*ef30*/  LDGSTS.E [R29+0x4ea00], [R228.64], P3 ;  /* 0x4ea00000e41d7fae */ /* 0x0003e20009921848 */
[----:B------:R-:W-:-:S03]  /*ef40*/  SGXT R0, R0, 0x1 ;  /* 0x000000010000781a */ /* 0x000fc60000000200 */
[----:B------:R1:W-:Y:S01]  /*ef50*/  LDGSTS.E [R29+0x4f200], [R138.64], P3 ;  /* 0x4f2000008a1d7fae */ /* 0x0003e20009921848 */
[----:B------:R-:W-:-:S03]  /*ef60*/  LOP3.LUT R20, R21, 0x110, R0, 0x78, !PT ;  /* 0x0000011015147812 */ /* 0x000fc600078e7800 */
[----:B------:R1:W5:Y:S01]  /*ef70*/  LDL.LU.64 R238, [R1+0x1418] ;  /* 0x0014180001ee7983 */ /* 0x0003620000300a00 */
[----:B------:R-:W-:-:S03]  /*ef80*/  LOP3.LUT R20, R20, 0x40, RZ, 0x3c, !PT ;  /* 0x0000004014147812 */ /* 0x000fc600078e3cff */
[----:B------:R1:W-:Y:S04]  /*ef90*/  LDGSTS.E [R29+0x4fa00], [R140.64], P3 ;  /* 0x4fa000008c1d7fae */ /* 0x0003e80009921848 */
[----:B------:R1:W5:Y:S04]  /*efa0*/  LDL.LU.64 R236, [R1+0x1410] ;  /* 0x0014100001ec7983 */ /* 0x0003680000300a00 */
[----:B------:R2:W5:Y:S04]  /*efb0*/  LDL.LU.64 R234, [R1+0x1408] ;  /* 0x0014080001ea7983 */ /* 0x0005680000300a00 */
[----:B-1----:R1:W5:Y:S04]  /*efc0*/  LDL.LU.64 R232, [R1+0x1400] ;  /* 0x0014000001e87983 */ /* 0x0023680000300a00 */
[----:B------:R1:W5:Y:S01]  /*efd0*/  LDL.LU.64 R230, [R1+0x13f8] ;  /* 0x0013f80001e67983 */ /* 0x0003620000300a00 */
[----:B------:R-:W-:-:S03]  /*efe0*/  LOP3.LUT R21, R21, 0x110, R0, 0x78, !PT ;  /* 0x0000011015157812 */ /* 0x000fc600078e7800 */
[----:B------:R1:W5:Y:S04]  /*eff0*/  LDL.LU.64 R228, [R1+0x13f0] ;  /* 0x0013f00001e47983 */ /* 0x0003680000300a00 */
[----:B------:R1:W5:Y:S04]  /*f000*/  LDL.LU.64 R138, [R1+0x13e8] ;  /* 0x0013e800018a7983 */ /* 0x0003680000300a00 */
[----:B------:R1:W5:Y:S01]  /*f010*/  LDL.LU.64 R140, [R1+0x13e0] ;  /* 0x0013e000018c7983 */ /* 0x0003620000300a00 */
[----:B------:R-:W-:Y:S01]  /*f020*/  LOP3.LUT R21, R21, 0x60, RZ, 0x3c, !PT ;  /* 0x0000006015157812 */ /* 0x000fe200078e3cff */
[----:B------:R-:W-:Y:S01]  /*f030*/  IMAD.MOV.U32 R252, RZ, RZ, c[0x0][0x188] ;  /* 0x00006200fffc7624 */ /* 0x000fe200078e00ff */
[----:B------:R-:W-:Y:S01]  /*f040*/  CS2R R12, SRZ ;  /* 0x00000000000c7805 */ /* 0x000fe2000001ff00 */
        /* <DEDUP_REMOVED lines=73> */
[----:B------:R-:W-:Y:S01]  /*f4e0*/  IMAD.SHL.U32 R252, R252, 0x40, RZ ;  /* 0x00000040fcfc7824 */ /* 0x000fe200078e00ff */
[----:B------:R-:W-:Y:S01]  /*f4f0*/  CS2R R26, SRZ ;  /* 0x00000000001a7805 */ /* 0x000fe2000001ff00 */
[----:B------:R-:W-:Y:S01]  /*f500*/  CS2R R28, SRZ ;  /* 0x00000000001c7805 */ /* 0x000fe2000001ff00 */
[----:B----4-:R4:W-:Y:S04]  /*f510*/  LDGSTS.E [R20+0x48400], [R142.64], P3 ;  /* 0x484000008e147fae */ /* 0x0109e80009921848 */
[----:B---3--:R3:W-:Y:S04]  /*f520*/  LDGSTS.E [R20+0x48c00], [R176.64], P3 ;  /* 0x48c00000b0147fae */ /* 0x0087e80009921848 */
[----:B------:R1:W-:Y:S04]  /*f530*/  LDGSTS.E [R20+0x49400], [R178.64], P3 ;  /* 0x49400000b2147fae */ /* 0x0003e80009921848 */
[----:B------:R1:W-:Y:S04]  /*f540*/  LDGSTS.E [R20+0x49c00], [R180.64], P3 ;  /* 0x49c00000b4147fae */ /* 0x0003e80009921848 */
[----:B------:R1:W-:Y:S04]  /*f550*/  LDGSTS.E [R20+0x4a400], [R182.64], P3 ;  /* 0x4a400000b6147fae */ /* 0x0003e80009921848 */
[----:B------:R1:W-:Y:S04]  /*f560*/  LDGSTS.E [R20+0x4ac00], [R184.64], P3 ;  /* 0x4ac00000b8147fae */ /* 0x0003e80009921848 */
[----:B------:R1:W-:Y:S04]  /*f570*/  LDGSTS.E [R20+0x4b400], [R186.64], P3 ;  /* 0x4b400000ba147fae */ /* 0x0003e80009921848 */
[----:B----4-:R4:W5:Y:S04]  /*f580*/  LDL.LU.64 R142, [R1+0x13d8] ;  /* 0x0013d800018e7983 */ /* 0x0109680000300a00 */
[----:B------:R1:W-:Y:S04]  /*f590*/  LDGSTS.E [R20+0x4bc00], [R188.64], P3 ;  /* 0x4bc00000bc147fae */ /* 0x0003e80009921848 */
[----:B---3--:R4:W5:Y:S04]  /*f5a0*/  LDL.LU.64 R176, [R1+0x13d0] ;  /* 0x0013d00001b07983 */ /* 0x0089680000300a00 */
[----:B------:R3:W-:Y:S04]  /*f5b0*/  LDGSTS.E [R20+0x4c400], [R190.64], P3 ;  /* 0x4c400000be147fae */ /* 0x0007e80009921848 */
[----:B-1----:R4:W5:Y:S04]  /*f5c0*/  LDL.LU.64 R178, [R1+0x13c8] ;  /* 0x0013c80001b27983 */ /* 0x0029680000300a00 */
[----:B------:R1:W-:Y:S04]  /*f5d0*/  LDGSTS.E [R20+0x4cc00], [R192.64], P3 ;  /* 0x4cc00000c0147fae */ /* 0x0003e80009921848 */
[----:B------:R4:W5:Y:S04]  /*f5e0*/  LDL.LU.64 R180, [R1+0x13c0] ;  /* 0x0013c00001b47983 */ /* 0x0009680000300a00 */
        /* <DEDUP_REMOVED lines=9> */
[----:B---3--:R4:W5:Y:S04]  /*f680*/  LDL.LU.64 R190, [R1+0x1398] ;  /* 0x0013980001be7983 */ /* 0x0089680000300a00 */
[----:B------:R3:W-:Y:S04]  /*f690*/  LDGSTS.E [R20+0x4fc00], [R56.64], P3 ;  /* 0x4fc0000038147fae */ /* 0x0007e80009921848 */
[----:B-1----:R4:W5:Y:S04]  /*f6a0*/  LDL.LU.64 R192, [R1+0x1390] ;  /* 0x0013900001c07983 */ /* 0x0029680000300a00 */
[----:B--2---:R1:W-:Y:S04]  /*f6b0*/  LDGSTS.E [R21+0x48600], [R194.64], P3 ;  /* 0x48600000c2157fae */ /* 0x0043e80009921848 */
[----:B------:R2:W-:Y:S04]  /*f6c0*/  LDGSTS.E [R21+0x48e00], [R196.64], P3 ;  /* 0x48e00000c4157fae */ /* 0x0005e80009921848 */
[----:B------:R3:W-:Y:S04]  /*f6d0*/  LDGSTS.E [R21+0x49600], [R198.64], P3 ;  /* 0x49600000c6157fae */ /* 0x0007e80009921848 */
[----:B-1----:R4:W5:Y:S04]  /*f6e0*/  LDL.LU.64 R194, [R1+0x1388] ;  /* 0x0013880001c27983 */ /* 0x0029680000300a00 */
[----:B--2---:R4:W5:Y:S04]  /*f6f0*/  LDL.LU.64 R196, [R1+0x1380] ;  /* 0x0013800001c47983 */ /* 0x0049680000300a00 */
[----:B---3--:R4:W5:Y:S04]  /*f700*/  LDL.LU.64 R198, [R1+0x1378] ;  /* 0x0013780001c67983 */ /* 0x0089680000300a00 */
[----:B------:R4:W-:Y:S04]  /*f710*/  STL [R1+0x394], RZ ;  /* 0x000394ff01007387 */ /* 0x0009e80000100800 */
        /* <DEDUP_REMOVED lines=34> */
[----:B------:R4:W-:Y:S01]  /*f940*/  LDGSTS.E [R21+0x4fe00], [R16.64], P3 ;  /* 0x4fe0000010157fae */ /* 0x0009e20009921848 */
[----:B------:R-:W-:-:S03]  /*f950*/  CS2R R22, SRZ ;  /* 0x0000000000167805 */ /* 0x000fc6000001ff00 */
[----:B------:R-:W0:Y:S01]  /*f960*/  LDGDEPBAR ;  /* 0x00000000000079af */ /* 0x000e220000000000 */
[----:B-1----:R-:W-:Y:S01]  /*f970*/  CS2R R24, SRZ ;  /* 0x0000000000187805 */ /* 0x002fe2000001ff00 */
[----:B---3--:R-:W-:Y:S01]  /*f980*/  CS2R R30, SRZ ;  /* 0x00000000001e7805 */ /* 0x008fe2000001ff00 */
[----:B------:R-:W-:Y:S01]  /*f990*/  CS2R R32, SRZ ;  /* 0x0000000000207805 */ /* 0x000fe2000001ff00 */
[----:B--2---:R-:W-:Y:S01]  /*f9a0*/  CS2R R18, SRZ ;  /* 0x0000000000127805 */ /* 0x004fe2000001ff00 */
[----:B------:R-:W-:Y:S01]  /*f9b0*/  CS2R R34, SRZ ;  /* 0x0000000000227805 */ /* 0x000fe2000001ff00 */
[----:B------:R-:W-:Y:S01]  /*f9c0*/  CS2R R36, SRZ ;  /* 0x0000000000247805 */ /* 0x000fe2000001ff00 */
[----:B------:R-:W-:Y:S01]  /*f9d0*/  CS2R R38, SRZ ;  /* 0x0000000000267805 */ /* 0x000fe2000001ff00 */
[----:B----4-:R-:W-:Y:S01]  /*f9e0*/  CS2R R16, SRZ ;  /* 0x0000000000107805 */ /* 0x010fe2000001ff00 */
        /* <DEDUP_REMOVED lines=11> */
[----:B------:R-:W-:Y:S05]  /*faa0*/  @!P4 BRA `(.L_x_0) ;  /* 0x0002c3c00000c947 */ /* 0x000fea0003800000 */
[----:B------:R-:W2:Y:S04]  /*fab0*/  LDL.LU.64 R42, [R1+0xa30] ;  /* 0x000a3000012a7983 */ /* 0x000ea80000300a00 */
[----:B------:R-:W3:Y:S04]  /*fac0*/  LDL.LU.64 R52, [R1+0xa38] ;  /* 0x000a380001347983 */ /* 0x000ee80000300a00 */
[----:B------:R-:W4:Y:S04]  /*fad0*/  LDL.LU.64 R54, [R1+0xa40] ;  /* 0x000a400001367983 */ /* 0x000f280000300a00 */
[----:B------:R-:W4:Y:S04]  /*fae0*/  LDL.LU.64 R56, [R1+0xa48] ;  /* 0x000a480001387983 */ /* 0x000f280000300a00 */
[----:B------:R-:W4:Y:S04]  /*faf0*/  LDL.LU.64 R58, [R1+0xb8] ;  /* 0x0000b800013a7983 */ /* 0x000f280000300a00 */
[----:B------:R-:W4:Y:S04]  /*fb00*/  LDL.LU.64 R60, [R1+0xc0] ;  /* 0x0000c000013c7983 */ /* 0x000f280000300a00 */
[----:B------:R-:W4:Y:S04]  /*fb10*/  LDL.LU.64 R62, [R1+0x118] ;  /* 0x00011800013e7983 */ /* 0x000f280000300a00 */
[----:B------:R-:W4:Y:S04]  /*fb20*/  LDL.LU.64 R64, [R1+0x130] ;  /* 0x0001300001407983 */ /* 0x000f280000300a00 */
[----:B------:R-:W4:Y:S01]  /*fb30*/  LDL.LU.64 R66, [R1+0x40] ;  /* 0x0000400001427983 */ /* 0x000f220000300a00 */
[----:B--2---:R-:W-:-:S03]  /*fb40*/  MOV R0, R43 ;  /* 0x0000002b00007202 */ /* 0x004fc60000000f00 */
[----:B------:R-:W-:Y:S04]  /*fb50*/  STL [R1+0x1310], R42 ;  /* 0x0013102a01007387 */ /* 0x000fe80000100800 */
[----:B---3--:R-:W-:Y:S04]  /*fb60*/  STL [R1+0x1318], R52 ;  /* 0x0013183401007387 */ /* 0x008fe80000100800 */
[----:B------:R1:W-:Y:S04]  /*fb70*/  STL [R1+0x130c], R0 ;  /* 0x00130c0001007387 */ /* 0x0003e80000100800 */
[----:B----4-:R-:W-:Y:S01]  /*fb80*/  STL [R1+0x1320], R54 ;  /* 0x0013203601007387 */ /* 0x010fe20000100800 */
[----:B-1----:R-:W-:-:S05]  /*fb90*/  IMAD.MOV.U32 R0, RZ, RZ, R53 ;  /* 0x000000ffff007224 */ /* 0x002fca00078e0035 */
[----:B------:R1:W-:Y:S04]  /*fba0*/  STL [R1+0x1314], R0 ;  /* 0x0013140001007387 */ /* 0x0003e80000100800 */
[----:B------:R-:W-:Y:S01]  /*fbb0*/  STL [R1+0x1328], R56 ;  /* 0x0013283801007387 */ /* 0x000fe20000100800 */
[----:B-1----:R-:W-:-:S05]  /*fbc0*/  IMAD.MOV.U32 R0, RZ, RZ, R55 ;  /* 0x000000ffff007224 */ /* 0x002fca00078e0037 */
[----:B------:R1:W-:Y:S04]  /*fbd0*/  STL [R1+0x131c], R0 ;  /* 0x00131c0001007387 */ /* 0x0003e80000100800 */
[----:B------:R-:W-:Y:S01]  /*fbe0*/  STL [R1+0x1330], R58 ;  /* 0x0013303a01007387 */ /* 0x000fe20000100800 */
[----:B-1----:R-:W-:-:S05]  /*fbf0*/  IMAD.MOV.U32 R0, RZ, RZ, R57 ;  /* 0x000000ffff007224 */ /* 0x002fca00078e0039 */
[----:B------:R1:W-:Y:S04]  /*fc00*/  STL [R1+0x1324], R0 ;  /* 0x0013240001007387 */ /* 0x0003e80000100800 */
[----:B------:R-:W-:Y:S01]  /*fc10*/  STL [R1+0x1338], R60 ;  /* 0x0013383c01007387 */ /* 0x000fe20000100800 */
[----:B-1----:R-:W-:-:S05]  /*fc20*/  MOV R0, R59 ;  /* 0x0000003b00007202 */ /* 0x002fca0000000f00 */
[----:B------:R1:W-:Y:S04]  /*fc30*/  STL [R1+0x132c], R0 ;  /* 0x00132c0001007387 */ /* 0x0003e80000100800 */
[----:B------:R-:W-:Y:S01]  /*fc40*/  STL [R1+0x1340], R62 ;  /* 0x0013403e01007387 */ /* 0x000fe20000100800 */
[----:B-1----:R-:W-:-:S05]  /*fc50*/  IMAD.MOV.U32 R0, RZ, RZ, R61 ;  /* 0x000000ffff007224 */ /* 0x002fca00078e003d */
[----:B------:R1:W-:Y:S04]  /*fc60*/  STL [R1+0x1334], R0 ;  /* 0x0013340001007387 */ /* 0x0003e80000100800 */
[----:B------:R-:W2:Y:S04]  /*fc70*/  LDL.LU.64 R36, [R1+0x3d0] ;  /* 0x0003d00001247983 */ /* 0x000ea80000300a00 */
[----:B------:R-:W3:Y:S01]  /*fc80*/  LDL.LU.64 R38, [R1+0x538] ;  /* 0x0005380001267983 */ /* 0x000ee20000300a00 */
[----:B-1----:R-:W-:-:S05]  /*fc90*/  IMAD.MOV.U32 R0, RZ, RZ, R63 ;  /* 0x000000ffff007224 */ /* 0x002fca00078e003f */
[----:B------:R1:W-:Y:S04]  /*fca0*/  STL [R1+0x133c], R0 ;  /* 0x00133c0001007387 */ /* 0x0003e80000100800 */
[----:B------:R-:W-:Y:S04]  /*fcb0*/  STL [R1+0x1348], R64 ;  /* 0x0013484001007387 */ /* 0x000fe80000100800 */
[----:B------:R-:W4:Y:S01]  /*fcc0*/  LDL.LU.64 R40, [R1+0x540] ;  /* 0x0005400001287983 */ /* 0x000f220000300a00 */
[----:B-1----:R-:W-:-:S03]  /*fcd0*/  IMAD.MOV.U32 R0, RZ, RZ, R65 ;  /* 0x000000ffff007224 */ /* 0x002fc600078e0041 */
[----:B------:R-:W4:Y:S04]  /*fce0*/  LDL.LU.64 R42, [R1+0x3b8] ;  /* 0x0003b800012a7983 */ /* 0x000f280000300a00 */
[----:B------:R1:W-:Y:S04]  /*fcf0*/  STL [R1+0x1344], R0 ;  /* 0x0013440001007387 */ /* 0x0003e80000100800 */
[----:B------:R1:W-:Y:S04]  /*fd00*/  STL [R1+0x134c], R66 ;  /* 0x00134c4201007387 */ /* 0x0003e80000100800 */
[----:B------:R-:W4:Y:S01]  /*fd10*/  LDL.LU.64 R52, [R1+0x180] ;  /* 0x0001800001347983 */ /* 0x000f220000300a00 */
[----:B-1----:R-:W-:-:S03]  /*fd20*/  MOV R0, R67 ;  /* 0x0000004300007202 */ /* 0x002fc60000000f00 */
[----:B------:R-:W4:Y:S04]  /*fd30*/  LDL.LU.64 R54, [R1+0x188] ;  /* 0x0001880001367983 */ /* 0x000f280000300a00 */
[----:B------:R2:W-:Y:S04]  /*fd40*/  STL [R1+0x1304], R0 ;  /* 0x0013040001007387 */ /* 0x0005e80000100800 */
[----:B-----5:R-:W-:Y:S04]  /*fd50*/  STL [R1+0x1308], R198 ;  /* 0x001308c601007387 */ /* 0x020fe80000100800 */
[----:B------:R-:W4:Y:S04]  /*fd60*/  LDL.LU.64 R56, [R1+0x1e0] ;  /* 0x0001e00001387983 */ /* 0x000f280000300a00 */
[----:B------:R-:W-:Y:S04]  /*fd70*/  STL [R1+0x12fc], R199 ;  /* 0x0012fcc701007387 */ /* 0x000fe80000100800 */
[----:B------:R-:W-:Y:S04]  /*fd80*/  STL [R1+0x1300], R196 ;  /* 0x001300c401007387 */ /* 0x000fe80000100800 */
[----:B------:R-:W-:Y:S04]  /*fd90*/  STL [R1+0x12f4], R197 ;  /* 0x0012f4c501007387 */ /* 0x000fe80000100800 */
        /* <DEDUP_REMOVED lines=11> */
[----:B------:R-:W4:Y:S04]  /*fe50*/  LDL.LU.64 R64, [R1+0x58] ;  /* 0x0000580001407983 */ /* 0x000f280000300a00 */
[----:B------:R-:W-:Y:S04]  /*fe60*/  STL [R1+0x12d8], R186 ;  /* 0x0012d8ba01007387 */ /* 0x000fe80000100800 */
[----:B------:R-:W-:Y:S04]  /*fe70*/  STL [R1+0x126c], R187 ;  /* 0x00126cbb01007387 */ /* 0x000fe80000100800 */
[----:B------:R-:W4:Y:S01]  /*fe80*/  LDL.LU.64 R66, [R1+0xa0] ;  /* 0x0000a00001427983 */ /* 0x000f220000300a00 */
[----:B--2---:R-:W-:-:S03]  /*fe90*/  IMAD.MOV.U32 R0, RZ, RZ, R37 ;  /* 0x000000ffff007224 */ /* 0x004fc600078e0025 */
[----:B------:R-:W-:Y:S04]  /*fea0*/  STL [R1+0x1274], R36 ;  /* 0x0012742401007387 */ /* 0x000fe80000100800 */
[----:B---3--:R-:W-:Y:S04]  /*feb0*/  STL [R1+0x127c], R38 ;  /* 0x00127c2601007387 */ /* 0x008fe80000100800 */
[----:B------:R1:W-:Y:S02]  /*fec0*/  STL [R1+0x1270], R0 ;  /* 0x0012700001007387 */ /* 0x0003e40000100800 */
[----:B-1----:R-:W-:-:S02]  /*fed0*/  IMAD.MOV.U32 R0, RZ, RZ, R39 ;  /* 0x000000ffff007224 */ /* 0x002fc400078e0027 */
[----:B----4-:R-:W-:Y:S04]  /*fee0*/  STL [R1+0x1284], R40 ;  /* 0x0012842801007387 */ /* 0x010fe80000100800 */
        /* <DEDUP_REMOVED lines=19> */
[----:B-1----:R-:W-:-:S03]  /*10020*/  MOV R0, R59 ;  /* 0x0000003b00007202 */ /* 0x002fc60000000f00 */
[----:B------:R-:W4:Y:S04]  /*10030*/  LDL.LU.64 R42, [R1+0x548] ;  /* 0x00054800012a7983 */ /* 0x000f280000300a00 */
[----:B------:R1:W-:Y:S04]  /*10040*/  STL [R1+0x12a8], R0 ;  /* 0x0012a80001007387 */ /* 0x0003e80000100800 */
[----:B------:R-:W-:Y:S04]  /*10050*/  STL [R1+0x12b4], R60 ;  /* 0x0012b43c01007387 */ /* 0x000fe80000100800 */
[----:B------:R-:W4:Y:S01]  /*10060*/  LDL.LU.64 R52, [R1+0x1f0] ;  /* 0x0001f00001347983 */ /* 0x000f220000300a00 */
[----:B-1----:R-:W-:-:S03]  /*10070*/  IMAD.MOV.U32 R0, RZ, RZ, R61 ;  /* 0x000000ffff007224 */ /* 0x002fc600078e003d */
[----:B------:R-:W4:Y:S04]  /*10080*/  LDL.LU.64 R54, [R1+0x238] ;  /* 0x0002380001367983 */ /* 0x000f280000300a00 */
[----:B------:R1:W-:Y:S04]  /*10090*/  STL [R1+0x12b0], R0 ;  /* 0x0012b00001007387 */ /* 0x0003e80000100800 */
[----:B------:R-:W-:Y:S04]  /*100a0*/  STL [R1+0x12bc], R62 ;  /* 0x0012bc3e01007387 */ /* 0x000fe80000100800 */
[----:B------:R-:W4:Y:S01]  /*100b0*/  LDL.LU.64 R56, [R1+0x298] ;  /* 0x0002980001387983 */ /* 0x000f220000300a00 */
[----:B-1----:R-:W-:-:S03]  /*100c0*/  IMAD.MOV.U32 R0, RZ, RZ, R63 ;  /* 0x000000ffff007224 */ /* 0x002fc600078e003f */
[----:B------:R-:W-:Y:S04]  /*100d0*/  STL [R1+0x12c4], R64 ;  /* 0x0012c44001007387 */ /* 0x000fe80000100800 */
[----:B------:R1:W-:Y:S04]  /*100e0*/  STL [R1+0x12b8], R0 ;  /* 0x0012b80001007387 */ /* 0x0003e80000100800 */
[----:B------:R-:W4:Y:S01]  /*100f0*/  LDL.LU.64 R58, [R1+0x2a0] ;  /* 0x0002a000013a7983 */ /* 0x000f220000300a00 */
[----:B-1----:R-:W-:-:S05]  /*10100*/  IMAD.MOV.U32 R0, RZ, RZ, R65 ;  /* 0x000000ffff007224 */ /* 0x002fca00078e0041 */
[----:B------:R1:W-:Y:S04]  /*10110*/  STL [R1+0x12c0], R0 ;  /* 0x0012c00001007387 */ /* 0x0003e80000100800 */
[----:B------:R1:W-:Y:S02]  /*10120*/  STL [R1+0x12cc], R66 ;  /* 0x0012cc4201007387 */ /* 0x0003e40000100800 */
[----:B-1----:R-:W-:Y:S02]  /*10130*/  MOV R0, R67 ;  /* 0x0000004300007202 */ /* 0x002fe40000000f00 */
[----:B------:R-:W-:Y:S04]  /*10140*/  STL [R1+0x12d0], R184 ;  /* 0x0012d0b801007387 */ /* 0x000fe80000100800 */
[----:B------:R2:W-:Y:S04]  /*10150*/  STL [R1+0x12c8], R0 ;  /* 0x0012c80001007387 */ /* 0x0005e80000100800 */
        /* <DEDUP_REMOVED lines=65> */
[----:B------:R-:W4:Y:S04]  /*10570*/  LDL.LU.64 R66, [R1+0x1b8] ;  /* 0x0001b80001427983 */ /* 0x000f280000300a00 */
[----:B------:R-:W-:Y:S01]  /*10580*/  STL [R1+0x950], R139 ;  /* 0x0009508b01007387 */ /* 0x000fe20000100800 */
        /* <DEDUP_REMOVED lines=24> */
[----:B------:R-:W4:Y:S04]  /*10710*/  LDL.LU.64 R40, [R1+0x640] ;  /* 0x0006400001287983 */ /* 0x000f280000300a00 */
[----:B------:R-:W4:Y:S01]  /*10720*/  LDL.LU.64 R52, [R1+0x688] ;  /* 0x0006880001347983 */ /* 0x000f220000300a00 */
[----:B-1----:R-:W-:-:S05]  /*10730*/  MOV R0, R59 ;  /* 0x0000003b00007202 */ /* 0x002fca0000000f00 */
[----:B------:R1:W-:Y:S04]  /*10740*/  STL [R1+0x98c], R0 ;  /* 0x00098c0001007387 */ /* 0x0003e80000100800 */
[----:B------:R-:W-:Y:S04]  /*10750*/  STL [R1+0x998], R60 ;  /* 0x0009983c01007387 */ /* 0x000fe80000100800 */
[----:B------:R-:W4:Y:S01]  /*10760*/  LDL.LU.64 R42, [R1+0x338] ;  /* 0x00033800012a7983 */ /* 0x000f220000300a00 */
[----:B-1----:R-:W-:-:S05]  /*10770*/  IMAD.MOV.U32 R0, RZ, RZ, R61 ;  /* 0x000000ffff007224 */ /* 0x002fca00078e003d */
        /* <DEDUP_REMOVED lines=9> */
[----:B------:R1:W-:Y:S04]  /*10810*/  STL [R1+0x9b0], R66 ;  /* 0x0009b04201007387 */ /* 0x0003e80000100800 */
[----:B------:R-:W4:Y:S01]  /*10820*/  LDL.LU.64 R58, [R1+0x3b0] ;  /* 0x0003b000013a7983 */ /* 0x000f220000300a00 */
[----:B-1----:R-:W-:-:S05]  /*10830*/  MOV R0, R67 ;  /* 0x0000004300007202 */ /* 0x002fca0000000f00 */
[----:B------:R2:W-:Y:S04]  /*10840*/  STL [R1+0x9ac], R0 ;  /* 0x0009ac0001007387 */ /* 0x0005e80000100800 */
        /* <DEDUP_REMOVED lines=21> */
[----:B------:R1:W-:Y:S02]  /*109a0*/  STL [R1+0x9e4], R0 ;  /* 0x0009e40001007387 */ /* 0x0003e40000100800 */
[----:B-1----:R-:W-:Y:S02]  /*109b0*/  MOV R0, R53 ;  /* 0x0000003500007202 */ /* 0x002fe40000000f00 */
[----:B------:R-:W2:Y:S04]  /*109c0*/  LDL.LU.64 R52, [R1+0xc8] ;  /* 0x0000c80001347983 */ /* 0x000ea80000300a00 */
[----:B------:R1:W-:Y:S04]  /*109d0*/  STL [R1+0x9ec], R0 ;  /* 0x0009ec0001007387 */ /* 0x0003e80000100800 */
[----:B------:R-:W-:Y:S04]  /*109e0*/  STL [R1+0x9f8], R42 ;  /* 0x0009f82a01007387 */ /* 0x000fe80000100800 */
[----:B------:R-:W3:Y:S01]  /*109f0*/  LDL.LU.64 R38, [R1+0xd8] ;  /* 0x0000d80001267983 */ /* 0x000ee20000300a00 */
[----:B-1----:R-:W-:-:S05]  /*10a00*/  IMAD.MOV.U32 R0, RZ, RZ, R43 ;  /* 0x000000ffff007224 */ /* 0x002fca00078e002b */
[----:B------:R1:W-:Y:S04]  /*10a10*/  STL [R1+0x9f4], R0 ;  /* 0x0009f40001007387 */ /* 0x0003e80000100800 */
[----:B------:R4:W-:Y:S01]  /*10a20*/  STL [R1+0xa00], R54 ;  /* 0x000a003601007387 */ /* 0x0009e20000100800 */
[----:B-1----:R-:W-:-:S03]  /*10a30*/  IMAD.MOV.U32 R0, RZ, RZ, R55 ;  /* 0x000000ffff007224 */ /* 0x002fc600078e0037 */
[----:B----4-:R-:W4:Y:S04]  /*10a40*/  LDL.LU.64 R54, [R1+0x8e0] ;  /* 0x0008e00001367983 */ /* 0x010f280000300a00 */
[----:B------:R1:W-:Y:S04]  /*10a50*/  STL [R1+0x9fc], R0 ;  /* 0x0009fc0001007387 */ /* 0x0003e80000100800 */
[----:B------:R1:W-:Y:S02]  /*10a60*/  STL [R1+0xa08], R56 ;  /* 0x000a083801007387 */ /* 0x0003e40000100800 */
[----:B-1----:R-:W-:-:S02]  /*10a70*/  IMAD.MOV.U32 R0, RZ, RZ, R57 ;  /* 0x000000ffff007224 */ /* 0x002fc400078e0039 */
[----:B------:R-:W4:Y:S04]  /*10a80*/  LDL.LU.64 R56, [R1+0x8f8] ;  /* 0x0008f80001387983 */ /* 0x000f280000300a00 */
[----:B------:R1:W-:Y:S04]  /*10a90*/  STL [R1+0xa04], R0 ;  /* 0x000a040001007387 */ /* 0x0003e80000100800 */
[----:B------:R1:W-:Y:S04]  /*10aa0*/  STL [R1+0xa10], R58 ;  /* 0x000a103a01007387 */ /* 0x0003e80000100800 */
[----:B------:R-:W4:Y:S01]  /*10ab0*/  LDL.LU.64 R40, [R1+0x910] ;  /* 0x0009100001287983 */ /* 0x000f220000300a00 */
[----:B-1----:R-:W-:-:S05]  /*10ac0*/  MOV R0, R59 ;  /* 0x0000003b00007202 */ /* 0x002fca0000000f00 */
[----:B------:R1:W-:Y:S04]  /*10ad0*/  STL [R1+0xa0c], R0 ;  /* 0x000a0c0001007387 */ /* 0x0003e80000100800 */
[----:B------:R1:W-:Y:S04]  /*10ae0*/  STL [R1+0xa18], R60 ;  /* 0x000a183c01007387 */ /* 0x0003e80000100800 */
[----:B------:R-:W4:Y:S01]  /*10af0*/  LDL.LU.64 R58, [R1+0xa70] ;  /* 0x000a7000013a7983 */ /* 0x000f220000300a00 */
[----:B-1----:R-:W-:-:S05]  /*10b00*/  IMAD.MOV.U32 R0, RZ, RZ, R61 ;  /* 0x000000ffff007224 */ /* 0x002fca00078e003d */
        /* <DEDUP_REMOVED lines=19> */
[----:B--2---:R2:W-:Y:S01]  /*10c40*/  STL [R1+0xa48], R52 ;  /* 0x000a483401007387 */ /* 0x0045e20000100800 */
[----:B-1----:R-:W-:-:S03]  /*10c50*/  IMAD.MOV.U32 R0, RZ, RZ, R53 ;  /* 0x000000ffff007224 */ /* 0x002fc600078e0035 */
[----:B--2---:R-:W2:Y:S04]  /*10c60*/  LDL.LU.64 R52, [R1+0x2c0] ;  /* 0x0002c00001347983 */ /* 0x004ea80000300a00 */
[----:B------:R1:W-:Y:S04]  /*10c70*/  STL [R1+0xa44], R0 ;  /* 0x000a440001007387 */ /* 0x0003e80000100800 */
[----:B---3--:R3:W-:Y:S01]  /*10c80*/  STL [R1+0xa50], R38 ;  /* 0x000a502601007387 */ /* 0x0087e20000100800 */
[----:B-1----:R-:W-:-:S03]  /*10c90*/  IMAD.MOV.U32 R0, RZ, RZ, R39 ;  /* 0x000000ffff007224 */ /* 0x002fc600078e0027 */
[----:B---3--:R-:W3:Y:S04]  /*10ca0*/  LDL.LU.64 R38, [R1+0x2d0] ;  /* 0x0002d00001267983 */ /* 0x008ee80000300a00 */
[----:B------:R1:W-:Y:S04]  /*10cb0*/  STL [R1+0xa4c], R0 ;  /* 0x000a4c0001007387 */ /* 0x0003e80000100800 */
[----:B----4-:R4:W-:Y:S01]  /*10cc0*/  STL [R1+0xa58], R54 ;  /* 0x000a583601007387 */ /* 0x0109e20000100800 */
[----:B-1----:R-:W-:-:S03]  /*10cd0*/  IMAD.MOV.U32 R0, RZ, RZ, R55 ;  /* 0x000000ffff007224 */ /* 0x002fc600078e0037 */
[----:B----4-:R-:W4:Y:S04]  /*10ce0*/  LDL.LU.64 R54, [R1+0x2f8] ;  /* 0x0002f80001367983 */ /* 0x010f280000300a00 */
[----:B------:R1:W-:Y:S04]  /*10cf0*/  STL [R1+0xa54], R0 ;  /* 0x000a540001007387 */ /* 0x0003e80000100800 */
[----:B------:R1:W-:Y:S02]  /*10d00*/  STL [R1+0xa60], R56 ;  /* 0x000a603801007387 */ /* 0x0003e40000100800 */
[----:B-1----:R-:W-:-:S02]  /*10d10*/  MOV R0, R57 ;  /* 0x0000003900007202 */ /* 0x002fc40000000f00 */
[----:B------:R-:W4:Y:S04]  /*10d20*/  LDL.LU.64 R56, [R1+0xe0] ;  /* 0x0000e00001387983 */ /* 0x000f280000300a00 */
[----:B------:R1:W-:Y:S04]  /*10d30*/  STL [R1+0xa5c], R0 ;  /* 0x000a5c0001007387 */ /* 0x0003e80000100800 */
[----:B------:R1:W-:Y:S02]  /*10d40*/  STL [R1+0xa68], R40 ;  /* 0x000a682801007387 */ /* 0x0003e40000100800 */
[----:B-1----:R-:W-:-:S02]  /*10d50*/  IMAD.MOV.U32 R0, RZ, RZ, R41 ;  /* 0x000000ffff007224 */ /* 0x002fc400078e0029 */
        /* <DEDUP_REMOVED lines=26> */
[----:B--2---:R2:W-:Y:S01]  /*10f00*/  STL [R1+0xaa0], R52 ;  /* 0x000aa03401007387 */ /* 0x0045e20000100800 */
[----:B-1----:R-:W-:-:S03]  /*10f10*/  MOV R0, R53 ;  /* 0x0000003500007202 */ /* 0x002fc60000000f00 */
        /* <DEDUP_REMOVED lines=43> */
[----:B-1----:R-:W-:-:S03]  /*111d0*/  IMAD.MOV.U32 R0, RZ, RZ, R53 ;  /* 0x000000ffff007224 */ /* 0x002fc600078e0035 */
[----:B--2---:R-:W2:Y:S04]  /*111e0*/  LDL.LU.64 R52, [R1+0x1f8] ;  /* 0x0001f80001347983 */ /* 0x004ea80000300a00 */
[----:B------:R1:W-:Y:S04]  /*111f0*/  STL [R1+0xaf4], R0 ;  /* 0x000af40001007387 */ /* 0x0003e80000100800 */
[----:B---3--:R3:W-:Y:S01]  /*11200*/  STL [R1+0xb00], R38 ;  /* 0x000b002601007387 */ /* 0x0087e20000100800 */
[----:B-1----:R-:W-:-:S03]  /*11210*/  MOV R0, R39 ;  /* 0x0000002700007202 */ /* 0x002fc60000000f00 */
        /* <DEDUP_REMOVED lines=42> */
[----:B---3--:R-:W-:Y:S04]  /*114c0*/  STL [R1+0xb58], R38 ;  /* 0x000b582601007387 */ /* 0x008fe80000100800 */
[----:B------:R-:W3:Y:S01]  /*114d0*/  LDL.LU.64 R36, [R1+0x588] ;  /* 0x0005880001247983 */ /* 0x000ee20000300a00 */
[----:B-1----:R-:W-:-:S05]  /*114e0*/  IMAD.MOV.U32 R0, RZ, RZ, R39 ;  /* 0x000000ffff007224 */ /* 0x002fca00078e0027 */
[----:B------:R1:W-:Y:S04]  /*114f0*/  STL [R1+0xb54], R0 ;  /* 0x000b540001007387 */ /* 0x0003e80000100800 */
[----:B----4-:R4:W-:Y:S01]  /*11500*/  STL [R1+0xb60], R54 ;  /* 0x000b603601007387 */ /* 0x0109e20000100800 */
[----:B-1----:R-:W-:-:S03]  /*11510*/  MOV R0, R55 ;  /* 0x0000003700007202 */ /* 0x002fc60000000f00 */
        /* <DEDUP_REMOVED lines=8> */
[----:B-1----:R-:W-:-:S03]  /*115a0*/  IMAD.MOV.U32 R0, RZ, RZ, R41 ;  /* 0x000000ffff007224 */ /* 0x002fc600078e0029 */
[----:B------:R-:W-:Y:S04]  /*115b0*/  STL [R1+0xb78], R58 ;  /* 0x000b783a01007387 */ /* 0x000fe80000100800 */
[----:B------:R1:W-:Y:S04]  /*115c0*/  STL [R1+0xb6c], R0 ;  /* 0x000b6c0001007387 */ /* 0x0003e80000100800 */
[----:B------:R-:W4:Y:S01]  /*115d0*/  LDL.LU.64 R40, [R1+0x2d8] ;  /* 0x0002d80001287983 */ /* 0x000f220000300a00 */
[----:B-1----:R-:W-:-:S03]  /*115e0*/  IMAD.MOV.U32 R0, RZ, RZ, R59 ;  /* 0x000000ffff007224 */ /* 0x002fc600078e003b */
[----:B------:R-:W-:Y:S04]  /*115f0*/  STL [R1+0xb80], R60 ;  /* 0x000b803c01007387 */ /* 0x000fe80000100800 */
[----:B------:R1:W-:Y:S04]  /*11600*/  STL [R1+0xb74], R0 ;  /* 0x000b740001007387 */ /* 0x0003e80000100800 */
[----:B------:R-:W4:Y:S01]  /*11610*/  LDL.LU.64 R58, [R1+0xbd8] ;  /* 0x000bd800013a7983 */ /* 0x000f220000300a00 */
[----:B-1----:R-:W-:-:S03]  /*11620*/  MOV R0, R61 ;  /* 0x0000003d00007202 */ /* 0x002fc60000000f00 */
[----:B------:R-:W-:Y:S04]  /*11630*/  STL [R1+0xb88], R62 ;  /* 0x000b883e01007387 */ /* 0x000fe80000100800 */
        /* <DEDUP_REMOVED lines=15> */
[----:B--2---:R-:W-:Y:S04]  /*11730*/  STL [R1+0xba8], R52 ;  /* 0x000ba83401007387 */ /* 0x004fe80000100800 */
[----:B------:R1:W-:Y:S04]  /*11740*/  STL [R1+0xb9c], R0 ;  /* 0x000b9c0001007387 */ /* 0x0003e80000100800 */
[----:B------:R-:W2:Y:S01]  /*11750*/  LDL.LU.64 R42, [R1+0xc00] ;  /* 0x000c0000012a7983 */ /* 0x000ea20000300a00 */
[----:B-1----:R-:W-:-:S03]  /*11760*/  IMAD.MOV.U32 R0, RZ, RZ, R53 ;  /* 0x000000ffff007224 */ /* 0x002fc600078e0035 */
[----:B---3--:R-:W-:Y:S04]  /*11770*/  STL [R1+0xbb0], R36 ;  /* 0x000bb02401007387 */ /* 0x008fe80000100800 */
[----:B------:R1:W-:Y:S04]  /*11780*/  STL [R1+0xba4], R0 ;  /* 0x000ba40001007387 */ /* 0x0003e80000100800 */
[----:B------:R-:W3:Y:S01]  /*11790*/  LDL.LU.64 R52, [R1+0xc08] ;  /* 0x000c080001347983 */ /* 0x000ee20000300a00 */
[----:B-1----:R-:W-:-:S03]  /*117a0*/  IMAD.MOV.U32 R0, RZ, RZ, R37 ;  /* 0x000000ffff007224 */ /* 0x002fc600078e0025 */
[----:B----4-:R-:W-:Y:S04]  /*117b0*/  STL [R1+0xbb8], R54 ;  /* 0x000bb83601007387 */ /* 0x010fe80000100800 */
[----:B------:R1:W-:Y:S02]  /*117c0*/  STL [R1+0xbac], R0 ;  /* 0x000bac0001007387 */ /* 0x0003e40000100800 */
[----:B-1----:R-:W-:Y:S02]  /*117d0*/  IMAD.MOV.U32 R0, RZ, RZ, R55 ;  /* 0x000000ffff007224 */ /* 0x002fe400078e0037 */
[----:B------:R-:W4:Y:S04]  /*117e0*/  LDL.LU.64 R54, [R1+0xc10] ;  /* 0x000c100001367983 */ /* 0x000f280000300a00 */
[----:B------:R1:W-:Y:S04]  /*117f0*/  STL [R1+0xbb4], R0 ;  /* 0x000bb40001007387 */ /* 0x0003e80000100800 */
[----:B------:R1:W-:Y:S02]  /*11800*/  STL [R1+0xbc0], R56 ;  /* 0x000bc03801007387 */ /* 0x0003e40000100800 */
[----:B-1----:R-:W-:-:S02]  /*11810*/  MOV R0, R57 ;  /* 0x0000003900007202 */ /* 0x002fc40000000f00 */
[----:B------:R-:W-:Y:S04]  /*11820*/  STL [R1+0xbc8], R38 ;  /* 0x000bc82601007387 */ /* 0x000fe80000100800 */
[----:B------:R1:W-:Y:S04]  /*11830*/  STL [R1+0xbbc], R0 ;  /* 0x000bbc0001007387 */ /* 0x0003e80000100800 */
        /* <DEDUP_REMOVED lines=8> */
[----:B-1----:R-:W-:Y:S02]  /*118c0*/  IMAD.MOV.U32 R0, RZ, RZ, R59 ;  /* 0x000000ffff007224 */ /* 0x002fe400078e003b */
[----:B------:R-:W4:Y:S04]  /*118d0*/  LDL.LU.64 R58, [R1+0x630] ;  /* 0x00063000013a7983 */ /* 0x000f280000300a00 */
[----:B------:R1:W-:Y:S04]  /*118e0*/  STL [R1+0xbd4], R0 ;  /* 0x000bd40001007387 */ /* 0x0003e80000100800 */
[----:B------:R1:W-:Y:S02]  /*118f0*/  STL [R1+0xbe0], R60 ;  /* 0x000be03c01007387 */ /* 0x0003e40000100800 */
[----:B-1----:R-:W-:-:S02]  /*11900*/  MOV R0, R61 ;  /* 0x0000003d00007202 */ /* 0x002fc40000000f00 */
        /* <DEDUP_REMOVED lines=13> */
[----:B--2---:R-:W-:Y:S04]  /*119e0*/  STL [R1+0xc00], R42 ;  /* 0x000c002a01007387 */ /* 0x004fe80000100800 */
[----:B------:R1:W-:Y:S04]  /*119f0*/  STL [R1+0xbf4], R0 ;  /* 0x000bf40001007387 */ /* 0x0003e80000100800 */
[----:B------:R-:W2:Y:S01]  /*11a00*/  LDL.LU.64 R66, [R1+0x378] ;  /* 0x0003780001427983 */ /* 0x000ea20000300a00 */
[----:B-1----:R-:W-:-:S03]  /*11a10*/  MOV R0, R43 ;  /* 0x0000002b00007202 */ /* 0x002fc60000000f00 */
[----:B---3--:R-:W-:Y:S04]  /*11a20*/  STL [R1+0xc08], R52 ;  /* 0x000c083401007387 */ /* 0x008fe80000100800 */
[----:B------:R1:W-:Y:S04]  /*11a30*/  STL [R1+0xbfc], R0 ;  /* 0x000bfc0001007387 */ /* 0x0003e80000100800 */
[----:B------:R-:W3:Y:S04]  /*11a40*/  LDL.LU.64 R36, [R1+0xc58] ;  /* 0x000c580001247983 */ /* 0x000ee80000300a00 */
[----:B------:R-:W3:Y:S01]  /*11a50*/  LDL.LU.64 R38, [R1+0xc60] ;  /* 0x000c600001267983 */ /* 0x000ee20000300a00 */
[----:B-1----:R-:W-:-:S05]  /*11a60*/  IMAD.MOV.U32 R0, RZ, RZ, R53 ;  /* 0x000000ffff007224 */ /* 0x002fca00078e0035 */
[----:B------:R1:W-:Y:S04]  /*11a70*/  STL [R1+0xc04], R0 ;  /* 0x000c040001007387 */ /* 0x0003e80000100800 */
[----:B----4-:R-:W-:Y:S04]  /*11a80*/  STL [R1+0xc10], R54 ;  /* 0x000c103601007387 */ /* 0x010fe80000100800 */
[----:B------:R-:W4:Y:S01]  /*11a90*/  LDL.LU.64 R40, [R1+0xc68] ;  /* 0x000c680001287983 */ /* 0x000f220000300a00 */
[----:B-1----:R-:W-:-:S03]  /*11aa0*/  IMAD.MOV.U32 R0, RZ, RZ, R55 ;  /* 0x000000ffff007224 */ /* 0x002fc600078e0037 */
[----:B------:R-:W4:Y:S04]  /*11ab0*/  LDL.LU.64 R42, [R1+0xc70] ;  /* 0x000c7000012a7983 */ /* 0x000f280000300a00 */
[----:B------:R1:W-:Y:S04]  /*11ac0*/  STL [R1+0xc0c], R0 ;  /* 0x000c0c0001007387 */ /* 0x0003e80000100800 */
[----:B------:R1:W-:Y:S04]  /*11ad0*/  STL [R1+0xc18], R56 ;  /* 0x000c183801007387 */ /* 0x0003e80000100800 */
[----:B------:R-:W4:Y:S01]  /*11ae0*/  LDL.LU.64 R52, [R1+0xc78] ;  /* 0x000c780001347983 */ /* 0x000f220000300a00 */
[----:B-1----:R-:W-:-:S03]  /*11af0*/  IMAD.MOV.U32 R0, RZ, RZ, R57 ;  /* 0x000000ffff007224 */ /* 0x002fc600078e0039 */
[----:B------:R-:W4:Y:S04]  /*11b00*/  LDL.LU.64 R54, [R1+0xc80] ;  /* 0x000c800001367983 */ /* 0x000f280000300a00 */
[----:B------:R1:W-:Y:S04]  /*11b10*/  STL [R1+0xc14], R0 ;  /* 0x000c140001007387 */ /* 0x0003e80000100800 */
[----:B------:R-:W-:Y:S04]  /*11b20*/  STL [R1+0xc20], R32 ;  /* 0x000c202001007387 */ /* 0x000fe80000100800 */
[----:B------:R-:W4:Y:S01]  /*11b30*/  LDL.LU.64 R56, [R1+0xc88] ;  /* 0x000c880001387983 */ /* 0x000f220000300a00 */
[----:B-1----:R-:W-:-:S03]  /*11b40*/  MOV R0, R33 ;  /* 0x0000002100007202 */ /* 0x002fc60000000f00 */
[----:B------:R-:W-:Y:S04]  /*11b50*/  STL [R1+0xc28], R58 ;  /* 0x000c283a01007387 */ /* 0x000fe80000100800 */
[----:B------:R1:W-:Y:S02]  /*11b60*/  STL [R1+0xc1c], R0 ;  /* 0x000c1c0001007387 */ /* 0x0003e40000100800 */
[----:B-1----:R-:W-:Y:S02]  /*11b70*/  IMAD.MOV.U32 R0, RZ, RZ, R59 ;  /* 0x000000ffff007224 */ /* 0x002fe400078e003b */
[----:B------:R-:W4:Y:S04]  /*11b80*/  LDL.LU.64 R58, [R1+0xc90] ;  /* 0x000c9000013a7983 */ /* 0x000f280000300a00 */
[----:B------:R1:W-:Y:S04]  /*11b90*/  STL [R1+0xc24], R0 ;  /* 0x000c240001007387 */ /* 0x0003e80000100800 */
[----:B------:R1:W-:Y:S02]  /*11ba0*/  STL [R1+0xc30], R60 ;  /* 0x000c303c01007387 */ /* 0x0003e40000100800 */
[----:B-1----:R-:W-:-:S02]  /*11bb0*/  IMAD.MOV.U32 R0, RZ, RZ, R61 ;  /* 0x000000ffff007224 */ /* 0x002fc400078e003d */
[----:B------:R-:W-:Y:S04]  /*11bc0*/  STL [R1+0xc38], R34 ;  /* 0x000c382201007387 */ /* 0x000fe80000100800 */
[----:B------:R1:W-:Y:S04]  /*11bd0*/  STL [R1+0xc2c], R0 ;  /* 0x000c2c0001007387 */ /* 0x0003e80000100800 */
[----:B------:R-:W4:Y:S01]  /*11be0*/  LDL.LU.64 R60, [R1+0x6c0] ;  /* 0x0006c000013c7983 */ /* 0x000f220000300a00 */
[----:B-1----:R-:W-:-:S03]  /*11bf0*/  IMAD.MOV.U32 R0, RZ, RZ, R35 ;  /* 0x000000ffff007224 */ /* 0x002fc600078e0023 */
[----:B------:R-:W-:Y:S04]  /*11c00*/  STL [R1+0xc40], R62 ;  /* 0x000c403e01007387 */ /* 0x000fe80000100800 */
[----:B------:R1:W-:Y:S02]  /*11c10*/  STL [R1+0xc34], R0 ;  /* 0x000c340001007387 */ /* 0x0003e40000100800 */
[----:B-1----:R-:W-:Y:S02]  /*11c20*/  MOV R0, R63 ;  /* 0x0000003f00007202 */ /* 0x002fe40000000f00 */
        /* <DEDUP_REMOVED lines=10> */
[----:B---3--:R-:W-:Y:S01]  /*11cd0*/  STL [R1+0xc58], R36 ;  /* 0x000c582401007387 */ /* 0x008fe20000100800 */
[----:B-1----:R-:W-:-:S03]  /*11ce0*/  IMAD.MOV.U32 R0, RZ, RZ, R37 ;  /* 0x000000ffff007224 */ /* 0x002fc600078e0025 */
[----:B------:R-:W-:Y:S04]  /*11cf0*/  STL [R1+0xc60], R38 ;  /* 0x000c602601007387 */ /* 0x000fe80000100800 */
[----:B------:R1:W-:Y:S02]  /*11d00*/  STL [R1+0xc54], R0 ;  /* 0x000c540001007387 */ /* 0x0003e40000100800 */
[----:B-1----:R-:W-:Y:S02]  /*11d10*/  MOV R0, R39 ;  /* 0x0000002700007202 */ /* 0x002fe40000000f00 */
[----:B----4-:R-:W-:Y:S04]  /*11d20*/  STL [R1+0xc68], R40 ;  /* 0x000c682801007387 */ /* 0x010fe80000100800 */
        /* <DEDUP_REMOVED lines=13> */
[----:B------:R-:W3:Y:S04]  /*11e00*/  LDL.LU.64 R36, [R1+0xcd8] ;  /* 0x000cd80001247983 */ /* 0x000ee80000300a00 */
[----:B------:R-:W4:Y:S01]  /*11e10*/  LDL.LU.64 R38, [R1+0xce0] ;  /* 0x000ce00001267983 */ /* 0x000f220000300a00 */
[----:B-1----:R-:W-:-:S05]  /*11e20*/  IMAD.MOV.U32 R0, RZ, RZ, R57 ;  /* 0x000000ffff007224 */ /* 0x002fca00078e0039 */
        /* <DEDUP_REMOVED lines=9> */
[----:B------:R-:W4:Y:S04]  /*11ec0*/  LDL.LU.64 R54, [R1+0xd00] ;  /* 0x000d000001367983 */ /* 0x000f280000300a00 */
[----:B------:R1:W-:Y:S04]  /*11ed0*/  STL [R1+0xc94], R0 ;  /* 0x000c940001007387 */ /* 0x0003e80000100800 */
[----:B------:R-:W-:Y:S01]  /*11ee0*/  STL [R1+0xca0], R62 ;  /* 0x000ca03e01007387 */ /* 0x000fe20000100800 */
[----:B-1----:R-:W-:-:S03]  /*11ef0*/  MOV R0, R63 ;  /* 0x0000003f00007202 */ /* 0x002fc60000000f00 */
[----:B------:R-:W4:Y:S04]  /*11f00*/  LDL.LU.64 R56, [R1+0xd08] ;  /* 0x000d080001387983 */ /* 0x000f280000300a00 */
[----:B------:R1:W-:Y:S02]  /*11f10*/  STL [R1+0xc9c], R0 ;  /* 0x000c9c0001007387 */ /* 0x0003e40000100800 */
[----:B-1----:R-:W-:Y:S02]  /*11f20*/  IMAD.MOV.U32 R0, RZ, RZ, R65 ;  /* 0x000000ffff007224 */ /* 0x002fe400078e0041 */
[----:B------:R-:W-:Y:S04]  /*11f30*/  STL [R1+0xca8], R64 ;  /* 0x000ca84001007387 */ /* 0x000fe80000100800 */
[----:B------:R-:W4:Y:S04]  /*11f40*/  LDL.LU.64 R58, [R1+0xd10] ;  /* 0x000d1000013a7983 */ /* 0x000f280000300a00 */
[----:B------:R2:W-:Y:S02]  /*11f50*/  STL [R1+0xca4], R0 ;  /* 0x000ca40001007387 */ /* 0x0005e40000100800 */
[----:B--2---:R-:W-:-:S02]  /*11f60*/  IMAD.MOV.U32 R0, RZ, RZ, R67 ;  /* 0x000000ffff007224 */ /* 0x004fc400078e0043 */
[----:B------:R1:W-:Y:S04]  /*11f70*/  STL [R1+0xcb0], R66 ;  /* 0x000cb04201007387 */ /* 0x0003e80000100800 */
[----:B------:R-:W2:Y:S04]  /*11f80*/  LDL.LU.64 R60, [R1+0xd18] ;  /* 0x000d1800013c7983 */ /* 0x000ea80000300a00 */
[----:B------:R3:W-:Y:S04]  /*11f90*/  STL [R1+0xcac], R0 ;  /* 0x000cac0001007387 */ /* 0x0007e80000100800 */
[----:B------:R-:W-:Y:S04]  /*11fa0*/  STL [R1+0xcb8], R2 ;  /* 0x000cb80201007387 */ /* 0x000fe80000100800 */
[----:B------:R-:W-:Y:S04]  /*11fb0*/  STL [R1+0xcb4], R3 ;  /* 0x000cb40301007387 */ /* 0x000fe80000100800 */
[----:B-1----:R-:W2:Y:S04]  /*11fc0*/  LDL.LU.64 R66, [R1+0xd20] ;  /* 0x000d200001427983 */ /* 0x002ea80000300a00 */
[----:B------:R-:W-:Y:S04]  /*11fd0*/  STL [R1+0xcc0], R124 ;  /* 0x000cc07c01007387 */ /* 0x000fe80000100800 */
[----:B------:R-:W-:Y:S04]  /*11fe0*/  STL [R1+0xcbc], R125 ;  /* 0x000cbc7d01007387 */ /* 0x000fe80000100800 */
[----:B------:R-:W2:Y:S04]  /*11ff0*/  LDL.LU.64 R62, [R1+0xd28] ;  /* 0x000d2800013e7983 */ /* 0x000ea80000300a00 */
[----:B------:R-:W-:Y:S04]  /*12000*/  STL [R1+0xcc8], R126 ;  /* 0x000cc87e01007387 */ /* 0x000fe80000100800 */
[----:B------:R-:W-:Y:S04]  /*12010*/  STL [R1+0xcc4], R127 ;  /* 0x000cc47f01007387 */ /* 0x000fe80000100800 */
[----:B------:R-:W2:Y:S04]  /*12020*/  LDL.LU.64 R64, [R1+0xd30] ;  /* 0x000d300001407983 */ /* 0x000ea80000300a00 */
[----:B------:R-:W-:Y:S04]  /*12030*/  STL [R1+0xcd0], R128 ;  /* 0x000cd08001007387 */ /* 0x000fe80000100800 */
[----:B------:R-:W-:Y:S01]  /*12040*/  STL [R1+0xccc], R129 ;  /* 0x000ccc8101007387 */ /* 0x000fe20000100800 */
[----:B---3--:R-:W-:-:S03]  /*12050*/  IMAD.MOV.U32 R0, RZ, RZ, R37 ;  /* 0x000000ffff007224 */ /* 0x008fc600078e0025 */
[----:B------:R-:W-:Y:S04]  /*12060*/  STL [R1+0xcd8], R36 ;  /* 0x000cd82401007387 */ /* 0x000fe80000100800 */
[----:B----4-:R-:W-:Y:S04]  /*12070*/  STL [R1+0xce0], R38 ;  /* 0x000ce02601007387 */ /* 0x010fe80000100800 */
[----:B------:R1:W-:Y:S02]  /*12080*/  STL [R1+0xcd4], R0 ;  /* 0x000cd40001007387 */ /* 0x0003e40000100800 */
[----:B-1----:R-:W-:-:S02]  /*12090*/  MOV R0, R39 ;  /* 0x0000002700007202 */ /* 0x002fc40000000f00 */
[----:B------:R-:W-:Y:S04]  /*120a0*/  STL [R1+0xce8], R40 ;  /* 0x000ce82801007387 */ /* 0x000fe80000100800 */
        /* <DEDUP_REMOVED lines=10> */
[----:B------:R-:W3:Y:S01]  /*12150*/  LDL.LU.64 R38, [R1+0xd58] ;  /* 0x000d580001267983 */ /* 0x000ee20000300a00 */
[----:B-1----:R-:W-:-:S05]  /*12160*/  MOV R0, R55 ;  /* 0x0000003700007202 */ /* 0x002fca0000000f00 */
[----:B------:R1:W-:Y:S04]  /*12170*/  STL [R1+0xcfc], R0 ;  /* 0x000cfc0001007387 */ /* 0x0003e80000100800 */
[----:B------:R4:W-:Y:S04]  /*12180*/  STL [R1+0xd08], R56 ;  /* 0x000d083801007387 */ /* 0x0009e80000100800 */
[----:B------:R-:W3:Y:S01]  /*12190*/  LDL.LU.64 R40, [R1+0xd60] ;  /* 0x000d600001287983 */ /* 0x000ee20000300a00 */
[----:B-1----:R-:W-:-:S05]  /*121a0*/  IMAD.MOV.U32 R0, RZ, RZ, R57 ;  /* 0x000000ffff007224 */ /* 0x002fca00078e0039 */
[----:B------:R1:W-:Y:S04]  /*121b0*/  STL [R1+0xd04], R0 ;  /* 0x000d040001007387 */ /* 0x0003e80000100800 */
[----:B------:R-:W-:Y:S04]  /*121c0*/  STL [R1+0xd10], R58 ;  /* 0x000d103a01007387 */ /* 0x000fe80000100800 */
[----:B----4-:R-:W4:Y:S01]  /*121d0*/  LDL.LU.64 R56, [R1+0xd68] ;  /* 0x000d680001387983 */ /* 0x010f220000300a00 */
[----:B-1----:R-:W-:-:S05]  /*121e0*/  IMAD.MOV.U32 R0, RZ, RZ, R59 ;  /* 0x000000ffff007224 */ /* 0x002fca00078e003b */
[----:B------:R2:W-:Y:S02]  /*121f0*/  STL [R1+0xd0c], R0 ;  /* 0x000d0c0001007387 */ /* 0x0005e40000100800 */
[----:B--2---:R-:W-:Y:S02]  /*12200*/  IMAD.MOV.U32 R0, RZ, RZ, R61 ;  /* 0x000000ffff007224 */ /* 0x004fe400078e003d */
[----:B------:R-:W-:Y:S04]  /*12210*/  STL [R1+0xd18], R60 ;  /* 0x000d183c01007387 */ /* 0x000fe80000100800 */
[----:B------:R-:W2:Y:S04]  /*12220*/  LDL.LU.64 R58, [R1+0xd70] ;  /* 0x000d7000013a7983 */ /* 0x000ea80000300a00 */
[----:B------:R1:W-:Y:S04]  /*12230*/  STL [R1+0xd14], R0 ;  /* 0x000d140001007387 */ /* 0x0003e80000100800 */
[----:B------:R1:W-:Y:S02]  /*12240*/  STL [R1+0xd20], R66 ;  /* 0x000d204201007387 */ /* 0x0003e40000100800 */
[----:B-1----:R-:W-:-:S02]  /*12250*/  MOV R0, R67 ;  /* 0x0000004300007202 */ /* 0x002fc40000000f00 */
[----:B------:R-:W2:Y:S04]  /*12260*/  LDL.LU.64 R66, [R1+0xd78] ;  /* 0x000d780001427983 */ /* 0x000ea80000300a00 */
[----:B------:R1:W-:Y:S04]  /*12270*/  STL [R1+0xd1c], R0 ;  /* 0x000d1c0001007387 */ /* 0x0003e80000100800 */
[----:B------:R1:W-:Y:S04]  /*12280*/  STL [R1+0xd28], R62 ;  /* 0x000d283e01007387 */ /* 0x0003e80000100800 */
[----:B------:R-:W2:Y:S01]  /*12290*/  LDL.LU.64 R60, [R1+0xd80] ;  /* 0x000d8000013c7983 */ /* 0x000ea20000300a00 */
[----:B-1----:R-:W-:-:S05]  /*122a0*/  IMAD.MOV.U32 R0, RZ, RZ, R63 ;  /* 0x000000ffff007224 */ /* 0x002fca00078e003f */
[----:B------:R1:W-:Y:S04]  /*122b0*/  STL [R1+0xd24], R0 ;  /* 0x000d240001007387 */ /* 0x0003e80000100800 */
[----:B------:R1:W-:Y:S04]  /*122c0*/  STL [R1+0xd30], R64 ;  /* 0x000d304001007387 */ /* 0x0003e80000100800 */
[----:B------:R-:W2:Y:S01]  /*122d0*/  LDL.LU.64 R62, [R1+0xd88] ;  /* 0x000d8800013e7983 */ /* 0x000ea20000300a00 */
[----:B-1----:R-:W-:-:S05]  /*122e0*/  IMAD.MOV.U32 R0, RZ, RZ, R65 ;  /* 0x000000ffff007224 */ /* 0x002fca00078e0041 */
[----:B------:R1:W-:Y:S04]  /*122f0*/  STL [R1+0xd2c], R0 ;  /* 0x000d2c0001007387 */ /* 0x0003e80000100800 */
[----:B------:R-:W-:Y:S04]  /*12300*/  STL [R1+0xd38], R130 ;  /* 0x000d388201007387 */ /* 0x000fe80000100800 */
[----:B------:R-:W-:Y:S04]  /*12310*/  STL [R1+0xd34], R131 ;  /* 0x000d348301007387 */ /* 0x000fe80000100800 */
[----:B------:R-:W2:Y:S04]  /*12320*/  LDL.LU.64 R64, [R1+0xd90] ;  /* 0x000d900001407983 */ /* 0x000ea80000300a00 */
        /* <DEDUP_REMOVED lines=9> */
[----:B---3--:R3:W-:Y:S01]  /*123c0*/  STL [R1+0xd58], R38 ;  /* 0x000d582601007387 */ /* 0x0087e20000100800 */
[----:B-1----:R-:W-:-:S03]  /*123d0*/  IMAD.MOV.U32 R0, RZ, RZ, R39 ;  /* 0x000000ffff007224 */ /* 0x002fc600078e0027 */
[----:B---3--:R-:W3:Y:S04]  /*123e0*/  LDL.LU.64 R38, [R1+0xdb0] ;  /* 0x000db00001267983 */ /* 0x008ee80000300a00 */
[----:B------:R1:W-:Y:S04]  /*123f0*/  STL [R1+0xd54], R0 ;  /* 0x000d540001007387 */ /* 0x0003e80000100800 */
[----:B------:R4:W-:Y:S01]  /*12400*/  STL [R1+0xd60], R40 ;  /* 0x000d602801007387 */ /* 0x0009e20000100800 */
[----:B-1----:R-:W-:-:S03]  /*12410*/  MOV R0, R41 ;  /* 0x0000002900007202 */ /* 0x002fc60000000f00 */
[----:B----4-:R-:W4:Y:S04]  /*12420*/  LDL.LU.64 R40, [R1+0x388] ;  /* 0x0003880001287983 */ /* 0x010f280000300a00 */
        /* <DEDUP_REMOVED lines=9> */
[----:B------:R1:W-:Y:S02]  /*124c0*/  STL [R1+0xd78], R66 ;  /* 0x000d784201007387 */ /* 0x0003e40000100800 */
[----:B-1----:R-:W-:-:S02]  /*124d0*/  IMAD.MOV.U32 R0, RZ, RZ, R67 ;  /* 0x000000ffff007224 */ /* 0x002fc400078e0043 */
[----:B------:R-:W2:Y:S04]  /*124e0*/  LDL.LU.64 R66, [R1+0x428] ;  /* 0x0004280001427983 */ /* 0x000ea80000300a00 */
[----:B------:R1:W-:Y:S04]  /*124f0*/  STL [R1+0xd74], R0 ;  /* 0x000d740001007387 */ /* 0x0003e80000100800 */
[----:B------:R1:W-:Y:S02]  /*12500*/  STL [R1+0xd80], R60 ;  /* 0x000d803c01007387 */ /* 0x0003e40000100800 */
[----:B-1----:R-:W-:-:S02]  /*12510*/  MOV R0, R61 ;  /* 0x0000003d00007202 */ /* 0x002fc40000000f00 */
[----:B------:R-:W2:Y:S04]  /*12520*/  LDL.LU.64 R60, [R1+0xdd8] ;  /* 0x000dd800013c7983 */ /* 0x000ea80000300a00 */
[----:B------:R1:W-:Y:S04]  /*12530*/  STL [R1+0xd7c], R0 ;  /* 0x000d7c0001007387 */ /* 0x0003e80000100800 */
[----:B------:R1:W-:Y:S02]  /*12540*/  STL [R1+0xd88], R62 ;  /* 0x000d883e01007387 */ /* 0x0003e40000100800 */
[----:B-1----:R-:W-:-:S02]  /*12550*/  IMAD.MOV.U32 R0, RZ, RZ, R63 ;  /* 0x000000ffff007224 */ /* 0x002fc400078e003f */
        /* <DEDUP_REMOVED lines=249> */
[----:B------:R2:W-:Y:S02]  /*134f0*/  STL [R1+0xf74], R0 ;  /* 0x000f740001007387 */ /* 0x0005e40000100800 */
[----:B--2---:R-:W-:Y:S02]  /*13500*/  MOV R0, R59 ;  /* 0x0000003b00007202 */ /* 0x004fe40000000f00 */
[----:B------:R1:W-:Y:S04]  /*13510*/  STL [R1+0xf80], R58 ;  /* 0x000f803a01007387 */ /* 0x0003e80000100800 */
[----:B-1----:R-:W2:Y:S04]  /*13520*/  LDL.LU.64 R58, [R1+0x4f0] ;  /* 0x0004f000013a7983 */ /* 0x002ea80000300a00 */
        /* <DEDUP_REMOVED lines=33> */
[----:B----4-:R-:W-:Y:S04]  /*13740*/  STL [R1+0xfc8], R40 ;  /* 0x000fc82801007387 */ /* 0x010fe80000100800 */
[----:B------:R-:W4:Y:S01]  /*13750*/  LDL.LU.64 R36, [R1+0x1020] ;  /* 0x0010200001247983 */ /* 0x000f220000300a00 */
[----:B-1----:R-:W-:-:S05]  /*13760*/  IMAD.MOV.U32 R0, RZ, RZ, R41 ;  /* 0x000000ffff007224 */ /* 0x002fca00078e0029 */
[----:B------:R1:W-:Y:S04]  /*13770*/  STL [R1+0xfc4], R0 ;  /* 0x000fc40001007387 */ /* 0x0003e80000100800 */
[----:B------:R1:W-:Y:S02]  /*13780*/  STL [R1+0xfd0], R56 ;  /* 0x000fd03801007387 */ /* 0x0003e40000100800 */
[----:B-1----:R-:W-:Y:S02]  /*13790*/  IMAD.MOV.U32 R0, RZ, RZ, R57 ;  /* 0x000000ffff007224 */ /* 0x002fe400078e0039 */
        /* <DEDUP_REMOVED lines=18> */
[----:B------:R-:W-:Y:S04]  /*138c0*/  STL [R1+0xff8], R64 ;  /* 0x000ff84001007387 */ /* 0x000fe80000100800 */
[----:B------:R-:W2:Y:S01]  /*138d0*/  LDL.LU.64 R40, [R1+0x1050] ;  /* 0x0010500001287983 */ /* 0x000ea20000300a00 */
[----:B-1----:R-:W-:-:S05]  /*138e0*/  IMAD.MOV.U32 R0, RZ, RZ, R65 ;  /* 0x000000ffff007224 */ /* 0x002fca00078e0041 */
[----:B------:R1:W-:Y:S04]  /*138f0*/  STL [R1+0xff4], R0 ;  /* 0x000ff40001007387 */ /* 0x0003e80000100800 */
[----:B------:R1:W-:Y:S02]  /*13900*/  STL [R1+0x1000], R42 ;  /* 0x0010002a01007387 */ /* 0x0003e40000100800 */
[----:B-1----:R-:W-:Y:S02]  /*13910*/  MOV R0, R43 ;  /* 0x0000002b00007202 */ /* 0x002fe40000000f00 */
[----:B------:R-:W2:Y:S04]  /*13920*/  LDL.LU.64 R64, [R1+0x1058] ;  /* 0x0010580001407983 */ /* 0x000ea80000300a00 */
[----:B------:R-:W-:Y:S04]  /*13930*/  STL [R1+0x1008], R52 ;  /* 0x0010083401007387 */ /* 0x000fe80000100800 */
[----:B------:R1:W-:Y:S04]  /*13940*/  STL [R1+0xffc], R0 ;  /* 0x000ffc0001007387 */ /* 0x0003e80000100800 */
[----:B------:R-:W2:Y:S01]  /*13950*/  LDL.LU.64 R42, [R1+0x1060] ;  /* 0x00106000012a7983 */ /* 0x000ea20000300a00 */
[----:B-1----:R-:W-:-:S03]  /*13960*/  IMAD.MOV.U32 R0, RZ, RZ, R53 ;  /* 0x000000ffff007224 */ /* 0x002fc600078e0035 */
[----:B------:R-:W-:Y:S04]  /*13970*/  STL [R1+0x1010], R54 ;  /* 0x0010103601007387 */ /* 0x000fe80000100800 */
        /* <DEDUP_REMOVED lines=8> */
[----:B------:R1:W-:Y:S04]  /*13a00*/  STL [R1+0x1014], R0 ;  /* 0x0010140001007387 */ /* 0x0003e80000100800 */
[----:B------:R-:W4:Y:S01]  /*13a10*/  LDL.LU.64 R38, [R1+0x1078] ;  /* 0x0010780001267983 */ /* 0x000f220000300a00 */
[----:B-1----:R-:W-:-:S03]  /*13a20*/  MOV R0, R37 ;  /* 0x0000002500007202 */ /* 0x002fc60000000f00 */
[----:B------:R-:W-:Y:S04]  /*13a30*/  STL [R1+0x1028], R56 ;  /* 0x0010283801007387 */ /* 0x000fe80000100800 */
[----:B------:R1:W-:Y:S02]  /*13a40*/  STL [R1+0x101c], R0 ;  /* 0x00101c0001007387 */ /* 0x0003e40000100800 */
[----:B-1----:R-:W-:Y:S02]  /*13a50*/  IMAD.MOV.U32 R0, RZ, RZ, R57 ;  /* 0x000000ffff007224 */ /* 0x002fe400078e0039 */
[----:B------:R-:W4:Y:S04]  /*13a60*/  LDL.LU.64 R56, [R1+0x1080] ;  /* 0x0010800001387983 */ /* 0x000f280000300a00 */
[----:B------:R2:W-:Y:S02]  /*13a70*/  STL [R1+0x1024], R0 ;  /* 0x0010240001007387 */ /* 0x0005e40000100800 */
[----:B--2---:R-:W-:-:S02]  /*13a80*/  IMAD.MOV.U32 R0, RZ, RZ, R59 ;  /* 0x000000ffff007224 */ /* 0x004fc400078e003b */
        /* <DEDUP_REMOVED lines=17> */
[----:B------:R-:W-:Y:S04]  /*13ba0*/  STL [R1+0x1058], R64 ;  /* 0x0010584001007387 */ /* 0x000fe80000100800 */
[----:B------:R1:W-:Y:S04]  /*13bb0*/  STL [R1+0x104c], R0 ;  /* 0x00104c0001007387 */ /* 0x0003e80000100800 */
[----:B------:R-:W2:Y:S01]  /*13bc0*/  LDL.LU.64 R40, [R1+0x10a8] ;  /* 0x0010a80001287983 */ /* 0x000ea20000300a00 */
[----:B-1----:R-:W-:-:S03]  /*13bd0*/  IMAD.MOV.U32 R0, RZ, RZ, R65 ;  /* 0x000000ffff007224 */ /* 0x002fc600078e0041 */
[----:B------:R-:W-:Y:S04]  /*13be0*/  STL [R1+0x1060], R42 ;  /* 0x0010602a01007387 */ /* 0x000fe80000100800 */
[----:B------:R1:W-:Y:S04]  /*13bf0*/  STL [R1+0x1054], R0 ;  /* 0x0010540001007387 */ /* 0x0003e80000100800 */
[----:B------:R-:W2:Y:S01]  /*13c00*/  LDL.LU.64 R64, [R1+0x10b0] ;  /* 0x0010b00001407983 */ /* 0x000ea20000300a00 */
[----:B-1----:R-:W-:-:S03]  /*13c10*/  MOV R0, R43 ;  /* 0x0000002b00007202 */ /* 0x002fc60000000f00 */
        /* <DEDUP_REMOVED lines=10> */
[----:B------:R-:W4:Y:S04]  /*13cc0*/  LDL.LU.64 R54, [R1+0x10c8] ;  /* 0x0010c80001367983 */ /* 0x000f280000300a00 */
[----:B------:R-:W4:Y:S01]  /*13cd0*/  LDL.LU.64 R36, [R1+0x10d0] ;  /* 0x0010d00001247983 */ /* 0x000f220000300a00 */
[----:B-1----:R-:W-:-:S05]  /*13ce0*/  IMAD.MOV.U32 R0, RZ, RZ, R39 ;  /* 0x000000ffff007224 */ /* 0x002fca00078e0027 */
[----:B------:R1:W-:Y:S04]  /*13cf0*/  STL [R1+0x1074], R0 ;  /* 0x0010740001007387 */ /* 0x0003e80000100800 */
[----:B------:R1:W-:Y:S02]  /*13d00*/  STL [R1+0x1080], R56 ;  /* 0x0010803801007387 */ /* 0x0003e40000100800 */
[----:B-1----:R-:W-:Y:S02]  /*13d10*/  MOV R0, R57 ;  /* 0x0000003900007202 */ /* 0x002fe40000000f00 */
[----:B------:R-:W4:Y:S04]  /*13d20*/  LDL.LU.64 R56, [R1+0x10d8] ;  /* 0x0010d80001387983 */ /* 0x000f280000300a00 */
[----:B------:R2:W-:Y:S02]  /*13d30*/  STL [R1+0x107c], R0 ;  /* 0x00107c0001007387 */ /* 0x0005e40000100800 */
[----:B--2---:R-:W-:-:S02]  /*13d40*/  IMAD.MOV.U32 R0, RZ, RZ, R59 ;  /* 0x000000ffff007224 */ /* 0x004fc400078e003b */
[----:B------:R1:W-:Y:S04]  /*13d50*/  STL [R1+0x1088], R58 ;  /* 0x0010883a01007387 */ /* 0x0003e80000100800 */
[----:B-1----:R-:W2:Y:S04]  /*13d60*/  LDL.LU.64 R58, [R1+0x10e0] ;  /* 0x0010e000013a7983 */ /* 0x002ea80000300a00 */
[----:B------:R1:W-:Y:S04]  /*13d70*/  STL [R1+0x1084], R0 ;  /* 0x0010840001007387 */ /* 0x0003e80000100800 */
[----:B------:R1:W-:Y:S04]  /*13d80*/  STL [R1+0x1090], R66 ;  /* 0x0010904201007387 */ /* 0x0003e80000100800 */
[----:B------:R-:W2:Y:S01]  /*13d90*/  LDL.LU.64 R38, [R1+0x10e8] ;  /* 0x0010e80001267983 */ /* 0x000ea20000300a00 */
[----:B-1----:R-:W-:-:S03]  /*13da0*/  IMAD.MOV.U32 R0, RZ, RZ, R67 ;  /* 0x000000ffff007224 */ /* 0x002fc600078e0043 */
        /* <DEDUP_REMOVED lines=28> */
[----:B------:R-:W-:Y:S04]  /*13f70*/  STL [R1+0x10d0], R36 ;  /* 0x0010d02401007387 */ /* 0x000fe80000100800 */
[----:B------:R1:W-:Y:S04]  /*13f80*/  STL [R1+0x10c4], R0 ;  /* 0x0010c40001007387 */ /* 0x0003e80000100800 */
[----:B----4-:R-:W4:Y:S01]  /*13f90*/  LDL.LU.64 R54, [R1+0x1128] ;  /* 0x0011280001367983 */ /* 0x010f220000300a00 */
[----:B-1----:R-:W-:-:S03]  /*13fa0*/  IMAD.MOV.U32 R0, RZ, RZ, R37 ;  /* 0x000000ffff007224 */ /* 0x002fc600078e0025 */
[----:B------:R-:W-:Y:S04]  /*13fb0*/  STL [R1+0x10d8], R56 ;  /* 0x0010d83801007387 */ /* 0x000fe80000100800 */
[----:B------:R1:W-:Y:S02]  /*13fc0*/  STL [R1+0x10cc], R0 ;  /* 0x0010cc0001007387 */ /* 0x0003e40000100800 */
[----:B-1----:R-:W-:Y:S02]  /*13fd0*/  IMAD.MOV.U32 R0, RZ, RZ, R57 ;  /* 0x000000ffff007224 */ /* 0x002fe400078e0039 */
[----:B------:R-:W4:Y:S04]  /*13fe0*/  LDL.LU.64 R56, [R1+0x1130] ;  /* 0x0011300001387983 */ /* 0x000f280000300a00 */
[----:B------:R2:W-:Y:S02]  /*13ff0*/  STL [R1+0x10d4], R0 ;  /* 0x0010d40001007387 */ /* 0x0005e40000100800 */
[----:B--2---:R-:W-:-:S02]  /*14000*/  MOV R0, R59 ;  /* 0x0000003b00007202 */ /* 0x004fc40000000f00 */
[----:B------:R1:W-:Y:S04]  /*14010*/  STL [R1+0x10e0], R58 ;  /* 0x0010e03a01007387 */ /* 0x0003e80000100800 */
[----:B------:R-:W-:Y:S04]  /*14020*/  STL [R1+0x10e8], R38 ;  /* 0x0010e82601007387 */ /* 0x000fe80000100800 */
[----:B------:R2:W-:Y:S04]  /*14030*/  STL [R1+0x10dc], R0 ;  /* 0x0010dc0001007387 */ /* 0x0005e80000100800 */
[----:B-1----:R-:W4:Y:S01]  /*14040*/  LDL.LU.64 R58, [R1+0x1138] ;  /* 0x00113800013a7983 */ /* 0x002f220000300a00 */
[----:B--2---:R-:W-:-:S03]  /*14050*/  IMAD.MOV.U32 R0, RZ, RZ, R39 ;  /* 0x000000ffff007224 */ /* 0x004fc600078e0027 */
[----:B------:R-:W-:Y:S04]  /*14060*/  STL [R1+0x10f0], R66 ;  /* 0x0010f04201007387 */ /* 0x000fe80000100800 */
[----:B------:R1:W-:Y:S02]  /*14070*/  STL [R1+0x10e4], R0 ;  /* 0x0010e40001007387 */ /* 0x0003e40000100800 */
[----:B-1----:R-:W-:Y:S02]  /*14080*/  IMAD.MOV.U32 R0, RZ, RZ, R67 ;  /* 0x000000ffff007224 */ /* 0x002fe400078e0043 */
[----:B------:R-:W2:Y:S04]  /*14090*/  LDL.LU.64 R66, [R1+0x1140] ;  /* 0x0011400001427983 */ /* 0x000ea80000300a00 */
[----:B------:R1:W-:Y:S04]  /*140a0*/  STL [R1+0x10ec], R0 ;  /* 0x0010ec0001007387 */ /* 0x0003e80000100800 */
[----:B------:R1:W-:Y:S02]  /*140b0*/  STL [R1+0x10f8], R60 ;  /* 0x0010f83c01007387 */ /* 0x0003e40000100800 */
[----:B-1----:R-:W-:-:S02]  /*140c0*/  IMAD.MOV.U32 R0, RZ, RZ, R61 ;  /* 0x000000ffff007224 */ /* 0x002fc400078e003d */
        /* <DEDUP_REMOVED lines=8> */
[----:B------:R-:W-:Y:S04]  /*14150*/  STL [R1+0x1110], R64 ;  /* 0x0011104001007387 */ /* 0x000fe80000100800 */
[----:B------:R1:W-:Y:S02]  /*14160*/  STL [R1+0x1104], R0 ;  /* 0x0011040001007387 */ /* 0x0003e40000100800 */
[----:B-1----:R-:W-:Y:S02]  /*14170*/  IMAD.MOV.U32 R0, RZ, RZ, R65 ;  /* 0x000000ffff007224 */ /* 0x002fe400078e0041 */
[----:B------:R-:W2:Y:S04]  /*14180*/  LDL.LU.64 R64, [R1+0x1158] ;  /* 0x0011580001407983 */ /* 0x000ea80000300a00 */
[----:B------:R1:W-:Y:S04]  /*14190*/  STL [R1+0x110c], R0 ;  /* 0x00110c0001007387 */ /* 0x0003e80000100800 */
[----:B------:R-:W-:Y:S04]  /*141a0*/  STL [R1+0x1118], R42 ;  /* 0x0011182a01007387 */ /* 0x000fe80000100800 */
[----:B------:R-:W2:Y:S01]  /*141b0*/  LDL.LU.64 R30, [R1+0x1160] ;  /* 0x00116000011e7983 */ /* 0x000ea20000300a00 */
[----:B-1----:R-:W-:-:S03]  /*141c0*/  IMAD.MOV.U32 R0, RZ, RZ, R43 ;  /* 0x000000ffff007224 */ /* 0x002fc600078e002b */
[----:B---3--:R-:W-:Y:S04]  /*141d0*/  STL [R1+0x1120], R52 ;  /* 0x0011203401007387 */ /* 0x008fe80000100800 */
[----:B------:R1:W-:Y:S04]  /*141e0*/  STL [R1+0x1114], R0 ;  /* 0x0011140001007387 */ /* 0x0003e80000100800 */
[----:B------:R-:W3:Y:S04]  /*141f0*/  LDL.LU.64 R32, [R1+0x1168] ;  /* 0x0011680001207983 */ /* 0x000ee80000300a00 */
[----:B------:R-:W3:Y:S01]  /*14200*/  LDL.LU.64 R34, [R1+0x1170] ;  /* 0x0011700001227983 */ /* 0x000ee20000300a00 */
[----:B-1----:R-:W-:-:S05]  /*14210*/  MOV R0, R53 ;  /* 0x0000003500007202 */ /* 0x002fca0000000f00 */
[----:B------:R1:W-:Y:S04]  /*14220*/  STL [R1+0x111c], R0 ;  /* 0x00111c0001007387 */ /* 0x0003e80000100800 */
[----:B----4-:R-:W-:Y:S04]  /*14230*/  STL [R1+0x1128], R54 ;  /* 0x0011283601007387 */ /* 0x010fe80000100800 */
        /* <DEDUP_REMOVED lines=10> */
[----:B-1----:R-:W-:-:S03]  /*142e0*/  IMAD.MOV.U32 R0, RZ, RZ, R59 ;  /* 0x000000ffff007224 */ /* 0x002fc600078e003b */
[----:B------:R-:W4:Y:S04]  /*142f0*/  LDL.LU.64 R52, [R1+0x1198] ;  /* 0x0011980001347983 */ /* 0x000f280000300a00 */
[----:B------:R-:W4:Y:S04]  /*14300*/  LDL.LU.64 R54, [R1+0x11a0] ;  /* 0x0011a00001367983 */ /* 0x000f280000300a00 */
[----:B------:R2:W-:Y:S02]  /*14310*/  STL [R1+0x1134], R0 ;  /* 0x0011340001007387 */ /* 0x0005e40000100800 */
[----:B--2---:R-:W-:-:S02]  /*14320*/  MOV R0, R67 ;  /* 0x0000004300007202 */ /* 0x004fc40000000f00 */
[----:B------:R-:W-:Y:S04]  /*14330*/  STL [R1+0x1140], R66 ;  /* 0x0011404201007387 */ /* 0x000fe80000100800 */
[----:B------:R-:W2:Y:S04]  /*14340*/  LDL.LU.64 R56, [R1+0x11a8] ;  /* 0x0011a80001387983 */ /* 0x000ea80000300a00 */
[----:B------:R-:W2:Y:S04]  /*14350*/  LDL.LU.64 R58, [R1+0x11b0] ;  /* 0x0011b000013a7983 */ /* 0x000ea80000300a00 */
[----:B------:R1:W-:Y:S02]  /*14360*/  STL [R1+0x113c], R0 ;  /* 0x00113c0001007387 */ /* 0x0003e40000100800 */
[----:B-1----:R-:W-:-:S02]  /*14370*/  IMAD.MOV.U32 R0, RZ, RZ, R61 ;  /* 0x000000ffff007224 */ /* 0x002fc400078e003d */
[----:B------:R1:W-:Y:S04]  /*14380*/  STL [R1+0x1148], R60 ;  /* 0x0011483c01007387 */ /* 0x0003e80000100800 */
[----:B------:R-:W2:Y:S04]  /*14390*/  LDL.LU.64 R66, [R1+0x11b8] ;  /* 0x0011b80001427983 */ /* 0x000ea80000300a00 */
[----:B------:R-:W-:Y:S04]  /*143a0*/  STL [R1+0x1150], R62 ;  /* 0x0011503e01007387 */ /* 0x000fe80000100800 */
[----:B------:R1:W-:Y:S04]  /*143b0*/  STL [R1+0x1144], R0 ;  /* 0x0011440001007387 */ /* 0x0003e80000100800 */
[----:B-1----:R-:W2:Y:S01]  /*143c0*/  LDL.LU.64 R60, [R1+0x11c0] ;  /* 0x0011c000013c7983 */ /* 0x002ea20000300a00 */
[----:B------:R-:W-:-:S03]  /*143d0*/  IMAD.MOV.U32 R0, RZ, RZ, R63 ;  /* 0x000000ffff007224 */ /* 0x000fc600078e003f */
[----:B------:R-:W2:Y:S04]  /*143e0*/  LDL.LU.64 R62, [R1+0x11c8] ;  /* 0x0011c800013e7983 */ /* 0x000ea80000300a00 */
[----:B------:R1:W-:Y:S02]  /*143f0*/  STL [R1+0x114c], R0 ;  /* 0x00114c0001007387 */ /* 0x0003e40000100800 */
[----:B-1----:R-:W-:Y:S02]  /*14400*/  IMAD.MOV.U32 R0, RZ, RZ, R65 ;  /* 0x000000ffff007224 */ /* 0x002fe400078e0041 */
[----:B------:R1:W-:Y:S04]  /*14410*/  STL [R1+0x1158], R64 ;  /* 0x0011584001007387 */ /* 0x0003e80000100800 */
[----:B------:R-:W-:Y:S04]  /*14420*/  STL [R1+0x1160], R30 ;  /* 0x0011601e01007387 */ /* 0x000fe80000100800 */
[----:B------:R1:W-:Y:S04]  /*14430*/  STL [R1+0x1154], R0 ;  /* 0x0011540001007387 */ /* 0x0003e80000100800 */
[----:B-1----:R-:W2:Y:S01]  /*14440*/  LDL.64 R64, [R1+0x1358] ;  /* 0x0013580001407983 */ /* 0x002ea20000100a00 */
[----:B------:R-:W-:-:S03]  /*14450*/  MOV R0, R31 ;  /* 0x0000001f00007202 */ /* 0x000fc60000000f00 */
[----:B---3--:R-:W-:Y:S04]  /*14460*/  STL [R1+0x1168], R32 ;  /* 0x0011682001007387 */ /* 0x008fe80000100800 */
[----:B------:R1:W-:Y:S04]  /*14470*/  STL [R1+0x115c], R0 ;  /* 0x00115c0001007387 */ /* 0x0003e80000100800 */
[----:B------:R-:W-:Y:S01]  /*14480*/  STL [R1+0x1170], R34 ;  /* 0x0011702201007387 */ /* 0x000fe20000100800 */
[----:B-1----:R-:W-:-:S05]  /*14490*/  IMAD.MOV.U32 R0, RZ, RZ, R33 ;  /* 0x000000ffff007224 */ /* 0x002fca00078e0021 */
        /* <DEDUP_REMOVED lines=12> */
[----:B------:R1:W-:Y:S02]  /*14560*/  STL [R1+0x1184], R0 ;  /* 0x0011840001007387 */ /* 0x0003e40000100800 */
[----:B-1----:R-:W-:Y:S02]  /*14570*/  IMAD.MOV.U32 R0, RZ, RZ, R43 ;  /* 0x000000ffff007224 */ /* 0x002fe400078e002b */
[----:B------:R-:W-:Y:S04]  /*14580*/  STL [R1+0x1198], R52 ;  /* 0x0011983401007387 */ /* 0x000fe80000100800 */
[----:B------:R1:W-:Y:S04]  /*14590*/  STL [R1+0x118c], R0 ;  /* 0x00118c0001007387 */ /* 0x0003e80000100800 */
[----:B------:R-:W-:Y:S01]  /*145a0*/  STL [R1+0x11a0], R54 ;  /* 0x0011a03601007387 */ /* 0x000fe20000100800 */
[----:B-1----:R-:W-:-:S05]  /*145b0*/  IMAD.MOV.U32 R0, RZ, RZ, R53 ;  /* 0x000000ffff007224 */ /* 0x002fca00078e0035 */
[----:B------:R1:W-:Y:S02]  /*145c0*/  STL [R1+0x1194], R0 ;  /* 0x0011940001007387 */ /* 0x0003e40000100800 */
[----:B-1----:R-:W-:Y:S02]  /*145d0*/  MOV R0, R55 ;  /* 0x0000003700007202 */ /* 0x002fe40000000f00 */
[----:B--2---:R-:W-:Y:S04]  /*145e0*/  STL [R1+0x11a8], R56 ;  /* 0x0011a83801007387 */ /* 0x004fe80000100800 */
[----:B------:R1:W-:Y:S04]  /*145f0*/  STL [R1+0x119c], R0 ;  /* 0x00119c0001007387 */ /* 0x0003e80000100800 */
[----:B------:R-:W-:Y:S01]  /*14600*/  STL [R1+0x11b0], R58 ;  /* 0x0011b03a01007387 */ /* 0x000fe20000100800 */
[----:B-1----:R-:W-:-:S05]  /*14610*/  IMAD.MOV.U32 R0, RZ, RZ, R57 ;  /* 0x000000ffff007224 */ /* 0x002fca00078e0039 */
[----:B------:R1:W-:Y:S01]  /*14620*/  STL [R1+0x11a4], R0 ;  /* 0x0011a40001007387 */ /* 0x0003e20000100800 */
[----:B------:R-:W-:-:S03]  /*14630*/  IMAD.MOV.U32 R2, RZ, RZ, R67 ;  /* 0x000000ffff027224 */ /* 0x000fc600078e0043 */
[----:B------:R-:W-:Y:S01]  /*14640*/  STL [R1+0x11b8], R66 ;  /* 0x0011b84201007387 */ /* 0x000fe20000100800 */
[----:B-1----:R-:W-:-:S05]  /*14650*/  IMAD.MOV.U32 R0, RZ, RZ, R59 ;  /* 0x000000ffff007224 */ /* 0x002fca00078e003b */
[----:B------:R1:W-:Y:S04]  /*14660*/  STL [R1+0x11ac], R0 ;  /* 0x0011ac0001007387 */ /* 0x0003e80000100800 */
[----:B------:R2:W-:Y:S01]  /*14670*/  STL [R1+0x11b4], R2 ;  /* 0x0011b40201007387 */ /* 0x0005e20000100800 */
[----:B-1----:R-:W-:Y:S01]  /*14680*/  MOV R0, 0x3f ;  /* 0x0000003f00007802 */ /* 0x002fe20000000f00 */
[----:B--2---:R-:W-:-:S03]  /*14690*/  IMAD.MOV.U32 R2, RZ, RZ, R61 ;  /* 0x000000ffff027224 */ /* 0x004fc600078e003d */
[----:B------:R-:W-:Y:S01]  /*146a0*/  IADD3 R66, R0, c[0x0][0x180], RZ ;  /* 0x0000600000427a10 */ /* 0x000fe20007ffe0ff */
[----:B------:R-:W-:Y:S01]  /*146b0*/  STL [R1+0x11c0], R60 ;  /* 0x0011c03c01007387 */ /* 0x000fe20000100800 */
[----:B------:R-:W-:-:S03]  /*146c0*/  IMAD.MOV.U32 R0, RZ, RZ, R63 ;  /* 0x000000ffff007224 */ /* 0x000fc600078e003f */
[----:B------:R-:W-:Y:S04]  /*146d0*/  STL [R1+0x11c8], R62 ;  /* 0x0011c83e01007387 */ /* 0x000fe80000100800 */
[----:B------:R-:W-:Y:S01]  /*146e0*/  STL [R1+0x11bc], R2 ;  /* 0x0011bc0201007387 */ /* 0x000fe20000100800 */
[----:B------:R-:W-:-:S03]  /*146f0*/  MOV R6, R65 ;  /* 0x0000004100067202 */ /* 0x000fc60000000f00 */
[----:B------:R-:W-:Y:S04]  /*14700*/  STL [R1+0x11d0], R64 ;  /* 0x0011d04001007387 */ /* 0x000fe80000100800 */
[----:B------:R1:W-:Y:S04]  /*14710*/  STL [R1+0x11c4], R0 ;  /* 0x0011c40001007387 */ /* 0x0003e80000100800 */
[----:B------:R2:W-:Y:S04]  /*14720*/  STL [R1+0x11cc], R6 ;  /* 0x0011cc0601007387 */ /* 0x0005e80000100800 */
        /* <DEDUP_REMOVED lines=197> */
[----:B------:R3:W-:Y:S04]  /*15380*/  STL [R1], RZ ;  /* 0x000000ff01007387 */ /* 0x0007e80000100800 */
        /* <DEDUP_REMOVED lines=74> */
[----:B------:R-:W4:Y:S04]  /*15830*/  S2R R67, SR_TID.X ;  /* 0x0000000000437919 */ /* 0x000f280000002100 */
        /* <DEDUP_REMOVED lines=20> */
[----:B------:R3:W-:Y:S01]  /*15980*/  STL [R1+0x27c], RZ ;  /* 0x00027cff01007387 */ /* 0x0007e20000100800 */
[----:B----4-:R-:W-:-:S03]  /*15990*/  LOP3.LUT R3, R67, 0x7, RZ, 0xc0, !PT ;  /* 0x0000000743037812 */ /* 0x010fc600078ec0ff */
[----:B------:R3:W-:Y:S04]  /*159a0*/  STL [R1+0x3c0], RZ ;  /* 0x0003c0ff01007387 */ /* 0x0007e80000100800 */
[----:B------:R3:W-:Y:S04]  /*159b0*/  STL [R1+0x3c4], RZ ;  /* 0x0003c4ff01007387 */ /* 0x0007e80000100800 */
[----:B------:R3:W-:Y:S01]  /*159c0*/  STL [R1+0x3c8], RZ ;  /* 0x0003c8ff01007387 */ /* 0x0007e20000100800 */
[----:B-1----:R-:W-:-:S03]  /*159d0*/  IMAD.SHL.U32 R0, R67, 0x2, RZ ;  /* 0x0000000243007824 */ /* 0x002fc600078e00ff */
[----:B------:R3:W-:Y:S04]  /*159e0*/  STL [R1+0x3cc], RZ ;  /* 0x0003ccff01007387 */ /* 0x0007e80000100800 */
[----:B------:R3:W-:Y:S01]  /*159f0*/  STL [R1+0x390], RZ ;  /* 0x000390ff01007387 */ /* 0x0007e20000100800 */
[----:B------:R-:W-:-:S03]  /*15a00*/  IMAD R3, R3, 0x110, RZ ;  /* 0x0000011003037824 */ /* 0x000fc600078e02ff */
[----:B------:R3:W-:Y:S01]  /*15a10*/  STL [R1+0x394], RZ ;  /* 0x000394ff01007387 */ /* 0x0007e20000100800 */
[----:B------:R-:W-:-:S03]  /*15a20*/  LOP3.LUT R5, R67, 0x3, RZ, 0xc0, !PT ;  /* 0x0000000343057812 */ /* 0x000fc600078ec0ff */
[----:B------:R3:W-:Y:S01]  /*15a30*/  STL [R1+0x398], RZ ;  /* 0x000398ff01007387 */ /* 0x0007e20000100800 */
[----:B------:R-:W-:-:S03]  /*15a40*/  SHF.R.S32.HI R2, RZ, 0x1f, R66 ;  /* 0x0000001fff027819 */ /* 0x000fc60000011442 */
[----:B------:R3:W-:Y:S01]  /*15a50*/  STL [R1+0x39c], RZ ;  /* 0x00039cff01007387 */ /* 0x0007e20000100800 */
[----:B------:R-:W-:-:S03]  /*15a60*/  LOP3.LUT R4, R0, 0xc0, RZ, 0xc0, !PT ;  /* 0x000000c000047812 */ /* 0x000fc600078ec0ff */
[----:B------:R3:W-:Y:S04]  /*15a70*/  STL [R1+0x220], RZ ;  /* 0x000220ff01007387 */ /* 0x0007e80000100800 */
[----:B------:R3:W-:Y:S01]  /*15a80*/  STL [R1+0x224], RZ ;  /* 0x000224ff01007387 */ /* 0x0007e20000100800 */
[----:B------:R-:W-:-:S03]  /*15a90*/  LOP3.LUT R124, R3, 0x30, R0, 0x78, !PT ;  /* 0x00000030037c7812 */ /* 0x000fc600078e7800 */
[----:B------:R3:W-:Y:S01]  /*15aa0*/  STL [R1+0x228], RZ ;  /* 0x000228ff01007387 */ /* 0x0007e20000100800 */
[----:B------:R-:W-:-:S03]  /*15ab0*/  LEA.HI R2, R2, R66, RZ, 0x6 ;  /* 0x0000004202027211 */ /* 0x000fc600078f30ff */
[----:B------:R3:W-:Y:S01]  /*15ac0*/  STL [R1+0x22c], RZ ;  /* 0x00022cff01007387 */ /* 0x0007e20000100800 */
[----:B------:R-:W-:-:S03]  /*15ad0*/  IMAD R3, R5, 0x820, RZ ;  /* 0x0000082005037824 */ /* 0x000fc600078e02ff */
[----:B------:R3:W-:Y:S01]  /*15ae0*/  STL [R1+0x210], RZ ;  /* 0x000210ff01007387 */ /* 0x0007e20000100800 */
[----:B------:R-:W-:-:S03]  /*15af0*/  LOP3.LUT R0, R4, 0x1c, R67, 0xf8, !PT ;  /* 0x0000001c04007812 */ /* 0x000fc600078ef843 */
[----:B------:R3:W-:Y:S04]  /*15b00*/  STL [R1+0x214], RZ ;  /* 0x000214ff01007387 */ /* 0x0007e80000100800 */
[----:B------:R3:W-:Y:S01]  /*15b10*/  STL [R1+0x218], RZ ;  /* 0x000218ff01007387 */ /* 0x0007e20000100800 */
[----:B------:R-:W-:-:S03]  /*15b20*/  SHF.R.S32.HI R2, RZ, 0x6, R2 ;  /* 0x00000006ff027819 */ /* 0x000fc60000011402 */
[----:B------:R3:W-:Y:S01]  /*15b30*/  STL [R1+0x21c], RZ ;  /* 0x00021cff01007387 */ /* 0x0007e20000100800 */
[----:B------:R-:W-:-:S03]  /*15b40*/  LOP3.LUT R3, R3, R0, RZ, 0x3c, !PT ;  /* 0x0000000003037212 */ /* 0x000fc600078e3cff */
[----:B------:R3:W-:Y:S04]  /*15b50*/  STL [R1+0x200], RZ ;  /* 0x000200ff01007387 */ /* 0x0007e80000100800 */
[----:B------:R3:W-:Y:S04]  /*15b60*/  STL [R1+0x204], RZ ;  /* 0x000204ff01007387 */ /* 0x0007e80000100800 */
[----:B------:R3:W-:Y:S01]  /*15b70*/  STL [R1+0x208], RZ ;  /* 0x000208ff01007387 */ /* 0x0007e20000100800 */
[----:B------:R-:W-:-:S03]  /*15b80*/  IADD3 R125, R2, -0x2, RZ ;  /* 0xfffffffe027d7810 */ /* 0x000fc60007ffe0ff */
[----:B------:R3:W-:Y:S01]  /*15b90*/  STL [R1+0x20c], RZ ;  /* 0x00020cff01007387 */ /* 0x0007e20000100800 */
[----:B------:R-:W-:-:S03]  /*15ba0*/  LOP3.LUT R2, R3, 0x20, RZ, 0x3c, !PT ;  /* 0x0000002003027812 */ /* 0x000fc600078e3cff */
        /* <DEDUP_REMOVED lines=8> */
[----:B------:R3:W-:Y:S01]  /*15c30*/  STL [R1+0x1370], R2 ;  /* 0x0013700201007387 */ /* 0x0007e20000100800 */
[----:B------:R-:W-:Y:S01]  /*15c40*/  SHF.R.S32.HI R4, RZ, 0x1f, R252 ;  /* 0x0000001fff047819 */ /* 0x000fe200000114fc */
[----:B------:R-:W-:Y:S01]  /*15c50*/  USHF.R.S32.HI UR6, URZ, 0x1f, UR4 ;  /* 0x0000001f3f067899 */ /* 0x000fe20008011404 */
[----:B------:R-:W-:Y:S01]  /*15c60*/  CS2R R12, SRZ ;  /* 0x00000000000c7805 */ /* 0x000fe2000001ff00 */
[----:B------:R-:W-:Y:S01]  /*15c70*/  CS2R R14, SRZ ;  /* 0x00000000000e7805 */ /* 0x000fe2000001ff00 */
[----:B------:R-:W-:Y:S01]  /*15c80*/  SHF.L.U64.HI R0, R252, 0x2, R4 ;  /* 0x00000002fc007819 */ /* 0x000fe20000010204 */
[----:B------:R-:W-:Y:S01]  /*15c90*/  CS2R R8, SRZ ;  /* 0x0000000000087805 */ /* 0x000fe2000001ff00 */
[----:B------:R-:W-:Y:S01]  /*15ca0*/  CS2R R10, SRZ ;  /* 0x00000000000a7805 */ /* 0x000fe2000001ff00 */
[----:B------:R-:W-:Y:S01]  /*15cb0*/  CS2R R4, SRZ ;  /* 0x0000000000047805 */ /* 0x000fe2000001ff00 */
[----:B--2---:R-:W-:Y:S01]  /*15cc0*/  CS2R R6, SRZ ;  /* 0x0000000000067805 */ /* 0x004fe2000001ff00 */
        /* <DEDUP_REMOVED lines=90> */
[----:B------:R-:W-:Y:S01]  /*16270*/  LOP3.LUT R124, R124, 0x40, RZ, 0x3c, !PT ;  /* 0x000000407c7c7812 */ /* 0x000fe200078e3cff */
[----:B------:R-:W-:-:S02]  /*16280*/  USHF.L.U32 UR7, UR4, 0x2, URZ ;  /* 0x0000000204077899 */ /* 0x000fc4000800063f */
[----:B------:R-:W-:Y:S02]  /*16290*/  USHF.L.U64.HI UR6, UR4, 0x2, UR6 ;  /* 0x0000000204067899 */ /* 0x000fe40008010206 */
[----:B------:R-:W-:Y:S02]  /*162a0*/  UMOV UR5, 0x1 ;  /* 0x0000000100057882 */ /* 0x000fe40000000000 */
[----:B---3--:R-:W-:Y:S02]  /*162b0*/  UMOV UR4, 0xffffffff ;  /* 0xffffffff00047882 */ /* 0x008fe40000000000 */
.L_x_1:
[----:B------:R-:W2:Y:S01]  /*162c0*/  LDL R126, [R1+0x1370] ;  /* 0x00137000017e7983 */ /* 0x000ea20000100800 */
[----:B------:R-:W-:Y:S01]  /*162d0*/  UIADD3 UR4, UR4, 0x1, URZ ;  /* 0x0000000104047890 */ /* 0x000fe2000fffe03f */
[----:B------:R-:W-:-:S04]  /*162e0*/  DEPBAR.LE SB0, 0x2 ;  /* 0x000080800000791a */ /* 0x000fc80000000000 */
[----:B------:R-:W-:Y:S01]  /*162f0*/  STL.64 [R1+0x1bd0], R226 ;  /* 0x001bd0e201007387 */ /* 0x000fe20000100a00 */
[----:B------:R-:W-:-:S03]  /*16300*/  UISETP.GT.AND UP0, UPT, UR4, 0x1, UPT ;  /* 0x000000010400788c */ /* 0x000fc6000bf04270 */
[----:B------:R1:W-:Y:S01]  /*16310*/  STL.64 [R1+0x1bc8], R224 ;  /* 0x001bc8e001007387 */ /* 0x0003e20000100a00 */
[----:B------:R-:W-:-:S03]  /*16320*/  USEL UR4, UR4, URZ, !UP0 ;  /* 0x0000003f04047287 */ /* 0x000fc6000c000000 */
[----:B------:R-:W-:Y:S03]  /*16330*/  STL.64 [R1+0x1bc0], R246 ;  /* 0x001bc0f601007387 */ /* 0x000fe60000100a00 */
[----:B------:R-:W-:Y:S01]  /*16340*/  IMAD.U32 R252, RZ, RZ, UR4 ;  /* 0x00000004fffc7e24 */ /* 0x000fe2000f8e00ff */
[----:B------:R3:W-:Y:S04]  /*16350*/  STL.64 [R1+0x1bb8], R244 ;  /* 0x001bb8f401007387 */ /* 0x0007e80000100a00 */
[----:B------:R-:W-:Y:S04]  /*16360*/  STL [R1+0x1448], R0 ;  /* 0x0014480001007387 */ /* 0x000fe80000100800 */
[----:B------:R-:W4:Y:S04]  /*16370*/  LDL.LU.64 R232, [R1+0x3f0] ;  /* 0x0003f00001e87983 */ /* 0x000f280000300a00 */
[----:B------:R-:W4:Y:S04]  /*16380*/  LDL.LU.64 R234, [R1+0x3f8] ;  /* 0x0003f80001ea7983 */ /* 0x000f280000300a00 */
[----:B------:R-:W4:Y:S04]  /*16390*/  LDL.LU.64 R228, [R1+0x160] ;  /* 0x0001600001e47983 */ /* 0x000f280000300a00 */
[----:B------:R-:W4:Y:S04]  /*163a0*/  LDL.LU.64 R230, [R1+0x168] ;  /* 0x0001680001e67983 */ /* 0x000f280000300a00 */
[----:B-1----:R-:W4:Y:S04]  /*163b0*/  LDL.LU.64 R224, [R1+0x70] ;  /* 0x0000700001e07983 */ /* 0x002f280000300a00 */
[----:B------:R-:W4:Y:S04]  /*163c0*/  LDL.LU.64 R226, [R1+0x78] ;  /* 0x0000780001e27983 */ /* 0x000f280000300a00 */
[----:B------:R-:W1:Y:S04]  /*163d0*/  S2R R2, SR_TID.X ;  /* 0x0000000000027919 */ /* 0x000e680000002100 */
[----:B------:R-:W1:Y:S04]  /*163e0*/  S2R R124, SR_TID.X ;  /* 0x00000000007c7919 */ /* 0x000e680000002100 */
[----:B---3--:R-:W2:Y:S04]  /*163f0*/  LDL.LU.64 R244, [R1+0x60] ;  /* 0x0000600001f47983 */ /* 0x008ea80000300a00 */
[----:B------:R-:W2:Y:S01]  /*16400*/  LDL.LU.64 R246, [R1+0x68] ;  /* 0x0000680001f67983 */ /* 0x000ea20000300a00 */
[C---:B-1----:R-:W-:Y:S01]  /*16410*/  IMAD.SHL.U32 R125, R2.reuse, 0x2, RZ ;  /* 0x00000002027d7824 */ /* 0x042fe200078e00ff */
[----:B------:R-:W-:-:S04]  /*16420*/  LOP3.LUT R3, R2, 0x3, RZ, 0xc0, !PT ;  /* 0x0000000302037812 */ /* 0x000fc800078ec0ff */
[----:B------:R-:W-:Y:S01]  /*16430*/  LOP3.LUT R125, R125, 0xc0, RZ, 0xc0, !PT ;  /* 0x000000c07d7d7812 */ /* 0x000fe200078ec0ff */
[----:B------:R-:W-:-:S03]  /*16440*/  IMAD R3, R3, 0x820, RZ ;  /* 0x0000082003037824 */ /* 0x000fc600078e02ff */
[----:B------:R-:W-:Y:S01]  /*16450*/  LOP3.LUT R125, R125, 0x1c, R2, 0xf8, !PT ;  /* 0x0000001c7d7d7812 */ /* 0x000fe200078ef802 */
[----:B------:R-:W-:-:S03]  /*16460*/  IMAD.U32 R2, RZ, RZ, UR4 ;  /* 0x00000004ff027e24 */ /* 0x000fc6000f8e00ff */
[----:B------:R-:W-:Y:S01]  /*16470*/  LOP3.LUT R3, R3, R125, RZ, 0x3c, !PT ;  /* 0x0000007d03037212 */ /* 0x000fe200078e3cff */
[C---:B------:R-:W-:Y:S01]  /*16480*/  IMAD.SHL.U32 R125, R124.reuse, 0x2, RZ ;  /* 0x000000027c7d7824 */ /* 0x040fe200078e00ff */
[----:B------:R-:W-:-:S03]  /*16490*/  LOP3.LUT R124, R124, 0x7, RZ, 0xc0, !PT ;  /* 0x000000077c7c7812 */ /* 0x000fc600078ec0ff */
[----:B------:R-:W-:Y:S01]  /*164a0*/  IMAD R2, R2, 0x20000, R3 ;  /* 0x0002000002027824 */ /* 0x000fe200078e0203 */
[----:B------:R-:W-:Y:S01]  /*164b0*/  BAR.SYNC.DEFER_BLOCKING 0x0 ;  /* 0x0000000000007b1d */ /* 0x000fe20000010000 */
[----:B------:R-:W-:Y:S01]  /*164c0*/  IMAD R124, R124, 0x110, RZ ;  /* 0x000001107c7c7824 */ /* 0x000fe200078e02ff */
[----:B------:R-:W-:-:S04]  /*164d0*/  MOV R3, UR4 ;  /* 0x0000000400037c02 */ /* 0x000fc80008000f00 */
[----:B------:R-:W-:-:S04]  /*164e0*/  LOP3.LUT R124, R124, 0x30, R125, 0x78, !PT ;  /* 0x000000307c7c7812 */ /* 0x000fc800078e787d */
[----:B------:R-:W-:Y:S01]  /*164f0*/  LEA R252, R252, R124, 0xf ;  /* 0x0000007cfcfc7211 */ /* 0x000fe200078e78ff */
[----:B------:R-:W-:Y:S04]  /*16500*/  LDS R176, [R2] ;  /* 0x0000000002b07984 */ /* 0x000fe80000000800 */
[----:B------:R-:W-:Y:S04]  /*16510*/  LDS R178, [R2+0x2000] ;  /* 0x0020000002b27984 */ /* 0x000fe80000000800 */
[----:B------:R-:W1:Y:S04]  /*16520*/  LDSM.16.M88.4 R132, [R252+0x40000] ;  /* 0x04000000fc84783b */ /* 0x000e680000000200 */
[----:B------:R-:W-:Y:S04]  /*16530*/  LDS R180, [R2+0x100] ;  /* 0x0001000002b47984 */ /* 0x000fe80000000800 */
[----:B------:R-:W-:Y:S04]  /*16540*/  LDS R182, [R2+0x2100] ;  /* 0x0021000002b67984 */ /* 0x000fe80000000800 */
[----:B------:R-:W-:Y:S04]  /*16550*/  LDS R184, [R2+0x200] ;  /* 0x0002000002b87984 */ /* 0x000fe80000000800 */
[----:B------:R-:W-:Y:S04]  /*16560*/  LDS R186, [R2+0x2200] ;  /* 0x0022000002ba7984 */ /* 0x000fe80000000800 */
[----:B------:R-:W-:Y:S04]  /*16570*/  LDS R188, [R2+0x300] ;  /* 0x0003000002bc7984 */ /* 0x000fe80000000800 */
[----:B------:R-:W-:Y:S04]  /*16580*/  LDS R190, [R2+0x2300] ;  /* 0x0023000002be7984 */ /* 0x000fe80000000800 */
[----:B------:R-:W-:Y:S04]  /*16590*/  LDS R136, [R2+0x400] ;  /* 0x0004000002887984 */ /* 0x000fe80000000800 */
[----:B------:R-:W-:Y:S04]  /*165a0*/  LDS R138, [R2+0x2400] ;  /* 0x00240000028a7984 */ /* 0x000fe80000000800 */
[----:B------:R-:W1:Y:S04]  /*165b0*/  LDSM.16.M88.4 R128, [R252+0x40800] ;  /* 0x04080000fc80783b */ /* 0x000e680000000200 */
[----:B-1----:R-:W-:Y:S04]  /*165c0*/  STL [R1+0x1b8c], R134 ;  /* 0x001b8c8601007387 */ /* 0x002fe80000100800 */
[----:B------:R-:W-:Y:S04]  /*165d0*/  STL [R1+0x1b88], R135 ;  /* 0x001b888701007387 */ /* 0x000fe80000100800 */
[----:B------:R-:W-:Y:S04]  /*165e0*/  LDS R196, [R2+0x500] ;  /* 0x0005000002c47984 */ /* 0x000fe80000000800 */
[----:B------:R-:W-:Y:S04]  /*165f0*/  LDS R198, [R2+0x2500] ;  /* 0x0025000002c67984 */ /* 0x000fe80000000800 */
[----:B------:R-:W-:Y:S04]  /*16600*/  LDS R140, [R2+0x600] ;  /* 0x00060000028c7984 */ /* 0x000fe80000000800 */
[----:B------:R-:W-:Y:S04]  /*16610*/  LDS R142, [R2+0x2600] ;  /* 0x00260000028e7984 */ /* 0x000fe80000000800 */
[----:B------:R-:W-:Y:S04]  /*16620*/  LDS R192, [R2+0x700] ;  /* 0x0007000002c07984 */ /* 0x000fe80000000800 */
[----:B------:R-:W-:Y:S04]  /*16630*/  LDS R194, [R2+0x2700] ;  /* 0x0027000002c27984 */ /* 0x000fe80000000800 */
[----:B------:R-:W-:Y:S04]  /*16640*/  STL [R1+0x1b94], R130 ;  /* 0x001b948201007387 */ /* 0x000fe80000100800 */
[----:B------:R-:W-:Y:S04]  /*16650*/  STL [R1+0x1b90], R131 ;  /* 0x001b908301007387 */ /* 0x000fe80000100800 */
[----:B------:R-:W2:Y:S02]  /*16660*/  LDL.LU.64 R236, [R1+0x430] ;  /* 0x0004300001ec7983 */ /* 0x000ea40000300a00 */
[----:B--2---:R-:W-:-:S02]  /*16670*/  IMAD R3, R3, 0x20000, R126 ;  /* 0x0002000003037824 */ /* 0x004fc400078e027e */
[----:B------:R-:W-:Y:S04]  /*16680*/  LDSM.16.M88.4 R124, [R252+0x41000] ;  /* 0x04100000fc7c783b */ /* 0x000fe80000000200 */
[----:B------:R-:W-:Y:S04]  /*16690*/  LDS R177, [R3] ;  /* 0x0000000003b17984 */ /* 0x000fe80000000800 */
[----:B------:R-:W4:Y:S04]  /*166a0*/  LDS R179, [R3+0x2000] ;  /* 0x0020000003b37984 */ /* 0x000f280000000800 */
[----:B------:R-:W-:Y:S04]  /*166b0*/  LDS R181, [R3+0x100] ;  /* 0x0001000003b57984 */ /* 0x000fe80000000800 */
[----:B------:R-:W1:Y:S04]  /*166c0*/  LDS R183, [R3+0x2100] ;  /* 0x0021000003b77984 */ /* 0x000e680000000800 */
[----:B------:R-:W-:Y:S04]  /*166d0*/  LDS R185, [R3+0x200] ;  /* 0x0002000003b97984 */ /* 0x000fe80000000800 */
[----:B------:R-:W2:Y:S04]  /*166e0*/  LDS R187, [R3+0x2200] ;  /* 0x0022000003bb7984 */ /* 0x000ea80000000800 */
[----:B------:R-:W-:Y:S04]  /*166f0*/  LDS R189, [R3+0x300] ;  /* 0x0003000003bd7984 */ /* 0x000fe80000000800 */
[----:B------:R-:W2:Y:S04]  /*16700*/  LDS R191, [R3+0x2300] ;  /* 0x0023000003bf7984 */ /* 0x000ea80000000800 */
[----:B------:R-:W-:Y:S04]  /*16710*/  LDS R137, [R3+0x400] ;  /* 0x0004000003897984 */ /* 0x000fe80000000800 */
[----:B------:R-:W2:Y:S04]  /*16720*/  LDS R139, [R3+0x2400] ;  /* 0x00240000038b7984 */ /* 0x000ea80000000800 */
[----:B------:R-:W-:Y:S01]  /*16730*/  LDS R197, [R3+0x500] ;  /* 0x0005000003c57984 */ /* 0x000fe20000000800 */
[-C--:B----4-:R-:W-:Y:S03]  /*16740*/  HMMA.1688.F32.TF32 R232, R176, R132.reuse, R232 ;  /* 0x00000084b0e8723c */ /* 0x090fe600000810e8 */
[----:B------:R-:W4:Y:S04]  /*16750*/  LDS R199, [R3+0x2500] ;  /* 0x0025000003c77984 */ /* 0x000f280000000800 */
[----:B------:R-:W-:Y:S01]  /*16760*/  LDS R141, [R3+0x600] ;  /* 0x00060000038d7984 */ /* 0x000fe20000000800 */
[-C--:B-1----:R-:W-:Y:S03]  /*16770*/  HMMA.1688.F32.TF32 R228, R180, R132.reuse, R228 ;  /* 0x00000084b4e4723c */ /* 0x082fe600000810e4 */
[----:B------:R-:W1:Y:S04]  /*16780*/  LDS R143, [R3+0x2600] ;  /* 0x00260000038f7984 */ /* 0x000e680000000800 */
[----:B------:R-:W-:Y:S01]  /*16790*/  LDS R193, [R3+0x700] ;  /* 0x0007000003c17984 */ /* 0x000fe20000000800 */
[-C--:B--2---:R-:W-:Y:S03]  /*167a0*/  HMMA.1688.F32.TF32 R224, R184, R132.reuse, R224 ;  /* 0x00000084b8e0723c */ /* 0x084fe600000810e0 */
[----:B------:R-:W2:Y:S05]  /*167b0*/  LDS R195, [R3+0x2700] ;  /* 0x0027000003c37984 */ /* 0x000eaa0000000800 */
[-C--:B-----5:R-:W-:Y:S01]  /*167c0*/  HMMA.1688.F32.TF32 R12, R188, R132.reuse, R12 ;  /* 0x00000084bc0c723c */ /* 0x0a0fe2000008100c */
[----:B------:R1:W-:Y:S07]  /*167d0*/  STL.64 [R1+0x300], R232 ;  /* 0x000300e801007387 */ /* 0x0003ee0000100a00 */
[-C--:B------:R-:W-:Y:S01]  /*167e0*/  HMMA.1688.F32.TF32 R84, R136, R132.reuse, R84 ;  /* 0x000000848854723c */ /* 0x080fe20000081054 */
[----:B------:R1:W-:Y:S04]  /*167f0*/  STL.64 [R1+0x308], R234 ;  /* 0x000308ea01007387 */ /* 0x0003e80000100a00 */
[----:B------:R-:W3:Y:S04]  /*16800*/  LDL.LU.64 R238, [R1+0x438] ;  /* 0x0004380001ee7983 */ /* 0x000ee80000300a00 */
[----:B------:R4:W-:Y:S04]  /*16810*/  STL.64 [R1+0x2f0], R228 ;  /* 0x0002f0e401007387 */ /* 0x0009e80000100a00 */
[----:B------:R4:W-:Y:S04]  /*16820*/  STL.64 [R1+0x2f8], R230 ;  /* 0x0002f8e601007387 */ /* 0x0009e80000100a00 */
[----:B-1----:R-:W3:Y:S04]  /*16830*/  LDL.LU.64 R232, [R1+0x120] ;  /* 0x0001200001e87983 */ /* 0x002ee80000300a00 */
[----:B------:R-:W3:Y:S04]  /*16840*/  LDL.LU.64 R234, [R1+0x128] ;  /* 0x0001280001ea7983 */ /* 0x000ee80000300a00 */
[----:B----4-:R-:W4:Y:S04]  /*16850*/  LDL.LU.64 R228, [R1+0x30] ;  /* 0x0000300001e47983 */ /* 0x010f280000300a00 */
[----:B------:R-:W4:Y:S04]  /*16860*/  LDL.LU.64 R230, [R1+0x38] ;  /* 0x0000380001e67983 */ /* 0x000f280000300a00 */
[----:B------:R-:W-:Y:S04]  /*16870*/  STL.64 [R1+0x350], R224 ;  /* 0x000350e001007387 */ /* 0x000fe80000100a00 */
[----:B------:R1:W-:Y:S04]  /*16880*/  STL.64 [R1+0x358], R226 ;  /* 0x000358e201007387 */ /* 0x0003e80000100a00 */
[----:B-1----:R-:W3:Y:S04]  /*16890*/  LDL.LU.64 R226, [R1+0x1bd0] ;  /* 0x001bd00001e27983 */ /* 0x002ee80000300a00 */
[----:B------:R-:W3:Y:S04]  /*168a0*/  LDL.LU.64 R224, [R1+0x1bc8] ;  /* 0x001bc80001e07983 */ /* 0x000ee80000300a00 */
[----:B------:R1:W-:Y:S04]  /*168b0*/  STL.64 [R1+0x400], R12 ;  /* 0x0004000c01007387 */ /* 0x0003e80000100a00 */
[----:B------:R1:W-:Y:S04]  /*168c0*/  STL.64 [R1+0x408], R14 ;  /* 0x0004080e01007387 */ /* 0x0003e80000100a00 */
[----:B-1----:R-:W3:Y:S04]  /*168d0*/  LDL.LU.64 R12, [R1+0x150] ;  /* 0x00015000010c7983 */ /* 0x002ee80000300a00 */
[----:B------:R-:W3:Y:S04]  /*168e0*/  LDL.LU.64 R14, [R1+0x158] ;  /* 0x00015800010e7983 */ /* 0x000ee80000300a00 */
[----:B------:R1:W-:Y:S04]  /*168f0*/  STL.64 [R1+0x470], R84 ;  /* 0x0004705401007387 */ /* 0x0003e80000100a00 */
[----:B------:R1:W-:Y:S04]  /*16900*/  STL.64 [R1+0x478], R86 ;  /* 0x0004785601007387 */ /* 0x0003e80000100a00 */
[----:B-1----:R-:W3:Y:S04]  /*16910*/  LDL.LU.64 R84, [R1+0x310] ;  /* 0x0003100001547983 */ /* 0x002ee80000300a00 */
[----:B------:R-:W3:Y:S01]  /*16920*/  LDL.LU.64 R86, [R1+0x318] ;  /* 0x0003180001567983 */ /* 0x000ee20000300a00 */
[-C--:B------:R-:W-:Y:S08]  /*16930*/  HMMA.1688.F32.TF32 R164, R196, R132.reuse, R164 ;  /* 0x00000084c4a4723c */ /* 0x080ff000000810a4 */
[-C--:B------:R-:W-:Y:S08]  /*16940*/  HMMA.1688.F32.TF32 R160, R140, R132.reuse, R160 ;  /* 0x000000848ca0723c */ /* 0x080ff000000810a0 */
[----:B--2---:R-:W-:Y:S07]  /*16950*/  HMMA.1688.F32.TF32 R16, R192, R132, R16 ;  /* 0x00000084c010723c */ /* 0x004fee0000081010 */
[----:B------:R-:W-:Y:S04]  /*16960*/  STL.64 [R1+0x520], R164 ;  /* 0x000520a401007387 */ /* 0x000fe80000100a00 */
[----:B------:R-:W-:Y:S04]  /*16970*/  STL.64 [R1+0x528], R166 ;  /* 0x000528a601007387 */ /* 0x000fe80000100a00 */
[----:B------:R-:W-:Y:S04]  /*16980*/  STL.64 [R1+0x5c0], R160 ;  /* 0x0005c0a001007387 */ /* 0x000fe80000100a00 */
[----:B------:R-:W-:Y:S04]  /*16990*/  STL.64 [R1+0x5c8], R162 ;  /* 0x0005c8a201007387 */ /* 0x000fe80000100a00 */
[----:B------:R-:W-:Y:S04]  /*169a0*/  STL.64 [R1+0x680], R16 ;  /* 0x0006801001007387 */ /* 0x000fe80000100a00 */
[----:B------:R1:W-:Y:S02]  /*169b0*/  STL.64 [R1+0x688], R18 ;  /* 0x0006881201007387 */ /* 0x0003e40000100a00 */
[----:B-1----:R-:W-:Y:S08]  /*169c0*/  HMMA.1688.F32.TF32 R16, R184, R128, R244 ;  /* 0x00000080b810723c */ /* 0x002ff000000810f4 */
[----:B------:R-:W-:Y:S08]  /*169d0*/  HMMA.1688.F32.TF32 R4, R188, R124, R4 ;  /* 0x0000007cbc04723c */ /* 0x000ff00000081004 */
[-C--:B---3--:R-:W-:Y:S08]  /*169e0*/  HMMA.1688.F32.TF32 R132, R176, R128.reuse, R84 ;  /* 0x00000080b084723c */ /* 0x088ff00000081054 */
[-C--:B------:R-:W-:Y:S08]  /*169f0*/  HMMA.1688.F32.TF32 R84, R180, R128.reuse, R12 ;  /* 0x00000080b454723c */ /* 0x080ff0000008100c */
[-C--:B------:R-:W-:Y:S07]  /*16a00*/  HMMA.1688.F32.TF32 R12, R188, R128.reuse, R8 ;  /* 0x00000080bc0c723c */ /* 0x080fee0000081008 */
[----:B------:R-:W-:Y:S01]  /*16a10*/  STL.64 [R1+0x2c0], R132 ;  /* 0x0002c08401007387 */ /* 0x000fe20000100a00 */
[-C--:B------:R-:W-:Y:S03]  /*16a20*/  HMMA.1688.F32.TF32 R8, R136, R128.reuse, R80 ;  /* 0x000000808808723c */ /* 0x080fe60000081050 */
[----:B------:R-:W-:Y:S04]  /*16a30*/  STL.64 [R1+0x2c8], R134 ;  /* 0x0002c88601007387 */ /* 0x000fe80000100a00 */
[----:B------:R-:W-:Y:S04]  /*16a40*/  STL.64 [R1+0x2b0], R84 ;  /* 0x0002b05401007387 */ /* 0x000fe80000100a00 */
[----:B------:R-:W-:Y:S04]  /*16a50*/  STL.64 [R1+0x2b8], R86 ;  /* 0x0002b85601007387 */ /* 0x000fe80000100a00 */
[----:B------:R-:W-:Y:S04]  /*16a60*/  STL.64 [R1+0x2e0], R16 ;  /* 0x0002e01001007387 */ /* 0x000fe80000100a00 */
[----:B------:R1:W-:Y:S04]  /*16a70*/  STL.64 [R1+0x2e8], R18 ;  /* 0x0002e81201007387 */ /* 0x0003e80000100a00 */
[----:B------:R-:W-:Y:S04]  /*16a80*/  STL.64 [R1+0x340], R12 ;  /* 0x0003400c01007387 */ /* 0x000fe80000100a00 */
[----:B------:R2:W-:Y:S01]  /*16a90*/  STL.64 [R1+0x348], R14 ;  /* 0x0003480e01007387 */ /* 0x0005e20000100a00 */
[-C--:B-1----:R-:W-:Y:S08]  /*16aa0*/  HMMA.1688.F32.TF32 R16, R196, R128.reuse, R152 ;  /* 0x00000080c410723c */ /* 0x082ff00000081098 */
[-C--:B--2---:R-:W-:Y:S01]  /*16ab0*/  HMMA.1688.F32.TF32 R12, R140, R128.reuse, R172 ;  /* 0x000000808c0c723c */ /* 0x084fe200000810ac */
[----:B------:R-:W-:Y:S04]  /*16ac0*/  STL.64 [R1+0x420], R8 ;  /* 0x0004200801007387 */ /* 0x000fe80000100a00 */
[----:B------:R1:W-:Y:S10]  /*16ad0*/  STL.64 [R1+0x428], R10 ;  /* 0x0004280a01007387 */ /* 0x0003f40000100a00 */
[----:B------:R-:W-:Y:S01]  /*16ae0*/  STL.64 [R1+0x4f0], R16 ;  /* 0x0004f01001007387 */ /* 0x000fe20000100a00 */
[----:B-1----:R-:W-:Y:S03]  /*16af0*/  HMMA.1688.F32.TF32 R8, R192, R128, R20 ;  /* 0x00000080c008723c */ /* 0x002fe60000081014 */
[----:B------:R1:W-:Y:S04]  /*16b00*/  STL.64 [R1+0x4f8], R18 ;  /* 0x0004f81201007387 */ /* 0x0003e80000100a00 */
[----:B------:R-:W-:Y:S04]  /*16b10*/  STL.64 [R1+0x580], R12 ;  /* 0x0005800c01007387 */ /* 0x000fe80000100a00 */
[----:B------:R2:W-:Y:S01]  /*16b20*/  STL.64 [R1+0x588], R14 ;  /* 0x0005880e01007387 */ /* 0x0005e20000100a00 */
[-C--:B-1----:R-:W-:Y:S08]  /*16b30*/  HMMA.1688.F32.TF32 R16, R176, R124.reuse, R236 ;  /* 0x0000007cb010723c */ /* 0x082ff000000810ec */
[-C--:B--2---:R-:W-:Y:S03]  /*16b40*/  HMMA.1688.F32.TF32 R12, R180, R124.reuse, R232 ;  /* 0x0000007cb40c723c */ /* 0x084fe600000810e8 */
[----:B------:R-:W-:Y:S04]  /*16b50*/  STL.64 [R1+0x640], R8 ;  /* 0x0006400801007387 */ /* 0x000fe80000100a00 */
[----:B------:R4:W-:Y:S08]  /*16b60*/  STL.64 [R1+0x648], R10 ;  /* 0x0006480a01007387 */ /* 0x0009f00000100a00 */
[----:B------:R-:W-:Y:S04]  /*16b70*/  STL.64 [R1+0x1a0], R16 ;  /* 0x0001a01001007387 */ /* 0x000fe80000100a00 */
[----:B------:R-:W-:Y:S01]  /*16b80*/  STL.64 [R1+0x1a8], R18 ;  /* 0x0001a81201007387 */ /* 0x000fe20000100a00 */
[-C--:B----4-:R-:W-:Y:S03]  /*16b90*/  HMMA.1688.F32.TF32 R8, R184, R124.reuse, R228 ;  /* 0x0000007cb808723c */ /* 0x090fe600000810e4 */
[----:B------:R-:W2:Y:S04]  /*16ba0*/  LDL.LU.64 R84, [R1+0x590] ;  /* 0x0005900001547983 */ /* 0x000ea80000300a00 */
[----:B------:R-:W-:Y:S04]  /*16bb0*/  STL.64 [R1+0x180], R12 ;  /* 0x0001800c01007387 */ /* 0x000fe80000100a00 */
[----:B------:R-:W-:Y:S04]  /*16bc0*/  STL.64 [R1+0x188], R14 ;  /* 0x0001880e01007387 */ /* 0x000fe80000100a00 */
[----:B------:R-:W2:Y:S04]  /*16bd0*/  LDL.LU.64 R86, [R1+0x598] ;  /* 0x0005980001567983 */ /* 0x000ea80000300a00 */
[----:B------:R-:W2:Y:S04]  /*16be0*/  LDSM.16.M88.4 R16, [R252+0x41800] ;  /* 0x04180000fc10783b */ /* 0x000ea80000000200 */
[----:B------:R-:W-:Y:S04]  /*16bf0*/  STL.64 [R1+0x1f0], R8 ;  /* 0x0001f00801007387 */ /* 0x000fe80000100a00 */
[----:B------:R-:W-:Y:S04]  /*16c00*/  STL.64 [R1+0x1f8], R10 ;  /* 0x0001f80a01007387 */ /* 0x000fe80000100a00 */
[----:B------:R-:W3:Y:S04]  /*16c10*/  LDL.LU.64 R152, [R1+0x260] ;  /* 0x0002600001987983 */ /* 0x000ee80000300a00 */
[----:B------:R-:W3:Y:S04]  /*16c20*/  LDL.LU.64 R154, [R1+0x268] ;  /* 0x00026800019a7983 */ /* 0x000ee80000300a00 */
[----:B------:R-:W4:Y:S04]  /*16c30*/  LDL.LU.64 R80, [R1+0x80] ;  /* 0x0000800001507983 */ /* 0x000f280000300a00 */
[----:B------:R-:W4:Y:S04]  /*16c40*/  LDL.LU.64 R82, [R1+0x88] ;  /* 0x0000880001527983 */ /* 0x000f280000300a00 */
[----:B------:R-:W-:Y:S04]  /*16c50*/  STL.64 [R1+0x2d0], R4 ;  /* 0x0002d00401007387 */ /* 0x000fe80000100a00 */
[----:B------:R1:W-:Y:S04]  /*16c60*/  STL.64 [R1+0x2d8], R6 ;  /* 0x0002d80601007387 */ /* 0x0003e80000100a00 */
[----:B------:R-:W3:Y:S04]  /*16c70*/  LDL.LU.64 R20, [R1+0x10] ;  /* 0x0000100001147983 */ /* 0x000ee80000300a00 */
[----:B------:R-:W3:Y:S01]  /*16c80*/  LDL.LU.64 R22, [R1+0x18] ;  /* 0x0000180001167983 */ /* 0x000ee20000300a00 */
[-C--:B-1----:R-:W-:Y:S08]  /*16c90*/  HMMA.1688.F32.TF32 R4, R136, R124.reuse, R76 ;  /* 0x0000007c8804723c */ /* 0x082ff0000008104c */
[-C--:B------:R-:W-:Y:S01]  /*16ca0*/  HMMA.1688.F32.TF32 R12, R196, R124.reuse, R148 ;  /* 0x0000007cc40c723c */ /* 0x080fe20000081094 */
[----:B------:R-:W-:Y:S07]  /*16cb0*/  LDSM.16.M88.4 R148, [R252+0x45800] ;  /* 0x04580000fc94783b */ /* 0x000fee0000000200 */
[-C--:B------:R-:W-:Y:S07]  /*16cc0*/  HMMA.1688.F32.TF32 R8, R140, R124.reuse, R156 ;  /* 0x0000007c8c08723c */ /* 0x080fee000008109c */
[----:B------:R-:W-:Y:S04]  /*16cd0*/  STL.64 [R1+0x380], R4 ;  /* 0x0003800401007387 */ /* 0x000fe80000100a00 */
[----:B------:R1:W-:Y:S02]  /*16ce0*/  STL.64 [R1+0x388], R6 ;  /* 0x0003880601007387 */ /* 0x0003e40000100a00 */
[----:B-1----:R-:W-:Y:S02]  /*16cf0*/  HMMA.1688.F32.TF32 R4, R192, R124, R24 ;  /* 0x0000007cc004723c */ /* 0x002fe40000081018 */
[----:B------:R-:W-:Y:S04]  /*16d00*/  STL.64 [R1+0x490], R12 ;  /* 0x0004900c01007387 */ /* 0x000fe80000100a00 */
[----:B------:R-:W-:Y:S04]  /*16d10*/  STL.64 [R1+0x498], R14 ;  /* 0x0004980e01007387 */ /* 0x000fe80000100a00 */
[----:B------:R-:W-:Y:S04]  /*16d20*/  STL.64 [R1+0x1b80], R126 ;  /* 0x001b807e01007387 */ /* 0x000fe80000100a00 */
[----:B------:R-:W-:Y:S04]  /*16d30*/  STL.64 [R1+0x510], R8 ;  /* 0x0005100801007387 */ /* 0x000fe80000100a00 */
[----:B------:R-:W-:Y:S04]  /*16d40*/  STL.64 [R1+0x518], R10 ;  /* 0x0005180a01007387 */ /* 0x000fe80000100a00 */
[----:B------:R-:W1:Y:S04]  /*16d50*/  LDSM.16.M88.4 R12, [R252+0x42000] ;  /* 0x04200000fc0c783b */ /* 0x000e680000000200 */
[----:B------:R-:W-:Y:S04]  /*16d60*/  STL.64 [R1+0x600], R4 ;  /* 0x0006000401007387 */ /* 0x000fe80000100a00 */
[----:B------:R-:W-:Y:S04]  /*16d70*/  STL.64 [R1+0x608], R6 ;  /* 0x0006080601007387 */ /* 0x000fe80000100a00 */
[----:B------:R-:W1:Y:S01]  /*16d80*/  LDSM.16.M88.4 R4, [R252+0x43000] ;  /* 0x04300000fc04783b */ /* 0x000e620000000200 */
[-C--:B--2---:R-:W-:Y:S03]  /*16d90*/  HMMA.1688.F32.TF32 R76, R176, R16.reuse, R84 ;  /* 0x00000010b04c723c */ /* 0x084fe60000081054 */
[----:B-1----:R-:W-:Y:S04]  /*16da0*/  STL [R1+0x1b9c], R14 ;  /* 0x001b9c0e01007387 */ /* 0x002fe80000100800 */
[----:B------:R-:W-:Y:S01]  /*16db0*/  STL [R1+0x1b98], R15 ;  /* 0x001b980f01007387 */ /* 0x000fe20000100800 */
[-C--:B----4-:R-:W-:Y:S11]  /*16dc0*/  HMMA.1688.F32.TF32 R24, R184, R16.reuse, R80 ;  /* 0x00000010b818723c */ /* 0x090ff60000081050 */
[----:B------:R-:W-:Y:S05]  /*16dd0*/  @!UPT UIADD3 URZ, URZ, URZ, URZ ;  /* 0x0000003f3f3ff290 */ /* 0x000fea000fffe03f */
[----:B------:R-:W-:Y:S01]  /*16de0*/  IMAD.MOV.U32 R130, RZ, RZ, R76 ;  /* 0x000000ffff827224 */ /* 0x000fe200078e004c */
[----:B------:R-:W-:Y:S01]  /*16df0*/  MOV R135, R79 ;  /* 0x0000004f00877202 */ /* 0x000fe20000000f00 */
[----:B------:R-:W-:Y:S01]  /*16e00*/  IMAD.MOV.U32 R131, RZ, RZ, R77 ;  /* 0x000000ffff837224 */ /* 0x000fe200078e004d */
[----:B------:R-:W1:Y:S01]  /*16e10*/  LDSM.16.M88.4 R8, [R252+0x42800] ;  /* 0x04280000fc08783b */ /* 0x000e620000000200 */
[----:B------:R-:W-:Y:S02]  /*16e20*/  IMAD.MOV.U32 R134, RZ, RZ, R78 ;  /* 0x000000ffff867224 */ /* 0x000fe400078e004e */
[-C--:B---3--:R-:W-:Y:S01]  /*16e30*/  HMMA.1688.F32.TF32 R76, R180, R16.reuse, R152 ;  /* 0x00000010b44c723c */ /* 0x088fe20000081098 */
[----:B------:R-:W-:Y:S04]  /*16e40*/  STL [R1+0x1ba4], R6 ;  /* 0x001ba40601007387 */ /* 0x000fe80000100800 */
[----:B------:R-:W-:Y:S04]  /*16e50*/  STL [R1+0x1ba0], R7 ;  /* 0x001ba00701007387 */ /* 0x000fe80000100800 */
[----:B------:R-:W2:Y:S04]  /*16e60*/  LDL.LU.64 R84, [R1+0x670] ;  /* 0x0006700001547983 */ /* 0x000ea80000300a00 */
[----:B------:R-:W2:Y:S04]  /*16e70*/  LDL.LU.64 R86, [R1+0x678] ;  /* 0x0006780001567983 */ /* 0x000ea80000300a00 */
[----:B------:R-:W-:Y:S04]  /*16e80*/  STL [R1+0x1bb0], R134 ;  /* 0x001bb08601007387 */ /* 0x000fe80000100800 */
[----:B------:R-:W-:Y:S04]  /*16e90*/  STL [R1+0x1bac], R131 ;  /* 0x001bac8301007387 */ /* 0x000fe80000100800 */
[----:B------:R-:W-:Y:S04]  /*16ea0*/  STL [R1+0x1ba8], R130 ;  /* 0x001ba88201007387 */ /* 0x000fe80000100800 */
[----:B------:R-:W3:Y:S04]  /*16eb0*/  LDL.LU.64 R80, [R1+0x3e0] ;  /* 0x0003e00001507983 */ /* 0x000ee80000300a00 */
[----:B------:R-:W-:Y:S04]  /*16ec0*/  STL.64 [R1+0x130], R76 ;  /* 0x0001304c01007387 */ /* 0x000fe80000100a00 */
[----:B------:R-:W-:Y:S04]  /*16ed0*/  STL.64 [R1+0x138], R78 ;  /* 0x0001384e01007387 */ /* 0x000fe80000100a00 */
[----:B------:R-:W3:Y:S01]  /*16ee0*/  LDL.LU.64 R82, [R1+0x3e8] ;  /* 0x0003e80001527983 */ /* 0x000ee20000300a00 */
[-C--:B------:R-:W-:Y:S03]  /*16ef0*/  HMMA.1688.F32.TF32 R20, R188, R16.reuse, R20 ;  /* 0x00000010bc14723c */ /* 0x080fe60000081014 */
[----:B------:R4:W-:Y:S04]  /*16f00*/  STL.64 [R1+0x160], R24 ;  /* 0x0001601801007387 */ /* 0x0009e80000100a00 */
[----:B------:R1:W-:Y:S04]  /*16f10*/  STL.64 [R1+0x168], R26 ;  /* 0x0001681a01007387 */ /* 0x0003e80000100a00 */
[----:B----4-:R-:W4:Y:S04]  /*16f20*/  LDL.LU.64 R24, [R1+0x90] ;  /* 0x0000900001187983 */ /* 0x010f280000300a00 */
[----:B-1----:R-:W4:Y:S08]  /*16f30*/  LDL.LU.64 R26, [R1+0x98] ;  /* 0x00009800011a7983 */ /* 0x002f300000300a00 */
[----:B------:R1:W-:Y:S04]  /*16f40*/  STL.64 [R1+0x1e0], R20 ;  /* 0x0001e01401007387 */ /* 0x0003e80000100a00 */
[----:B------:R1:W-:Y:S04]  /*16f50*/  STL.64 [R1+0x1e8], R22 ;  /* 0x0001e81601007387 */ /* 0x0003e80000100a00 */
[----:B-1----:R-:W4:Y:S04]  /*16f60*/  LDL.LU.64 R20, [R1] ;  /* 0x0000000001147983 */ /* 0x002f280000300a00 */
[----:B------:R-:W4:Y:S01]  /*16f70*/  LDL.LU.64 R22, [R1+0x8] ;  /* 0x0000080001167983 */ /* 0x000f220000300a00 */
[-C--:B------:R-:W-:Y:S03]  /*16f80*/  HMMA.1688.F32.TF32 R124, R136, R16.reuse, R72 ;  /* 0x00000010887c723c */ /* 0x080fe60000081048 */
[----:B------:R-:W4:Y:S05]  /*16f90*/  LDL.LU.64 R76, [R1+0x6a0] ;  /* 0x0006a000014c7983 */ /* 0x000f2a0000300a00 */
[-C--:B------:R-:W-:Y:S08]  /*16fa0*/  HMMA.1688.F32.TF32 R72, R196, R16.reuse, R108 ;  /* 0x00000010c448723c */ /* 0x080ff0000008106c */
[-C--:B------:R-:W-:Y:S08]  /*16fb0*/  HMMA.1688.F32.TF32 R104, R140, R16.reuse, R104 ;  /* 0x000000108c68723c */ /* 0x080ff00000081068 */
[----:B------:R-:W-:Y:S01]  /*16fc0*/  HMMA.1688.F32.TF32 R28, R192, R16, R28 ;  /* 0x00000010c01c723c */ /* 0x000fe2000008101c */
[----:B------:R-:W-:Y:S04]  /*16fd0*/  STL.64 [R1+0x320], R124 ;  /* 0x0003207c01007387 */ /* 0x000fe80000100a00 */
[----:B------:R-:W-:Y:S04]  /*16fe0*/  STL.64 [R1+0x328], R126 ;  /* 0x0003287e01007387 */ /* 0x000fe80000100a00 */
[----:B------:R-:W4:Y:S04]  /*16ff0*/  LDL.LU.64 R78, [R1+0x6a8] ;  /* 0x0006a800014e7983 */ /* 0x000f280000300a00 */
[----:B------:R-:W-:Y:S04]  /*17000*/  STL.64 [R1+0x430], R72 ;  /* 0x0004304801007387 */ /* 0x000fe80000100a00 */
[----:B------:R2:W-:Y:S04]  /*17010*/  STL.64 [R1+0x438], R74 ;  /* 0x0004384a01007387 */ /* 0x0005e80000100a00 */
[----:B------:R-:W-:Y:S04]  /*17020*/  STL.64 [R1+0x4e0], R104 ;  /* 0x0004e06801007387 */ /* 0x000fe80000100a00 */
[----:B------:R-:W-:Y:S04]  /*17030*/  STL.64 [R1+0x4e8], R106 ;  /* 0x0004e86a01007387 */ /* 0x000fe80000100a00 */
[----:B------:R-:W-:Y:S04]  /*17040*/  STL.64 [R1+0x590], R28 ;  /* 0x0005901c01007387 */ /* 0x000fe80000100a00 */
[----:B------:R3:W-:Y:S01]  /*17050*/  STL.64 [R1+0x598], R30 ;  /* 0x0005981e01007387 */ /* 0x0007e20000100a00 */
[-C--:B--2---:R-:W-:Y:S08]  /*17060*/  HMMA.1688.F32.TF32 R72, R176, R12.reuse, R84 ;  /* 0x0000000cb048723c */ /* 0x084ff00000081054 */
[----:B---3--:R-:W-:Y:S11]  /*17070*/  HMMA.1688.F32.TF32 R28, R180, R12, R80 ;  /* 0x0000000cb41c723c */ /* 0x008ff60000081050 */
[----:B------:R-:W-:Y:S05]  /*17080*/  @!UPT UIADD3 URZ, URZ, URZ, URZ ;  /* 0x0000003f3f3ff290 */ /* 0x000fea000fffe03f */
[----:B------:R-:W-:Y:S01]  /*17090*/  IMAD.MOV.U32 R6, RZ, RZ, R72 ;  /* 0x000000ffff067224 */ /* 0x000fe200078e0048 */
[----:B------:R-:W-:Y:S01]  /*170a0*/  MOV R15, R75 ;  /* 0x0000004b000f7202 */ /* 0x000fe20000000f00 */
[----:B------:R-:W-:Y:S02]  /*170b0*/  IMAD.MOV.U32 R7, RZ, RZ, R73 ;  /* 0x000000ffff077224 */ /* 0x000fe400078e0049 */
[----:B------:R-:W-:-:S04]  /*170c0*/  IMAD.MOV.U32 R14, RZ, RZ, R74 ;  /* 0x000000ffff0e7224 */ /* 0x000fc800078e004a */
[----:B------:R-:W-:Y:S02]  /*170d0*/  IMAD.MOV.U32 R17, RZ, RZ, R30 ;  /* 0x000000ffff117224 */ /* 0x000fe400078e001e */
[----:B------:R-:W-:Y:S01]  /*170e0*/  IMAD.MOV.U32 R16, RZ, RZ, R31 ;  /* 0x000000ffff107224 */ /* 0x000fe200078e001f */
[----:B------:R-:W-:Y:S04]  /*170f0*/  STL.64 [R1+0xe0], R28 ;  /* 0x0000e01c01007387 */ /* 0x000fe80000100a00 */
[----:B------:R-:W-:Y:S04]  /*17100*/  STL [R1+0x1afc], R17 ;  /* 0x001afc1101007387 */ /* 0x000fe80000100800 */
[----:B------:R-:W-:Y:S04]  /*17110*/  STL [R1+0x1af8], R16 ;  /* 0x001af81001007387 */ /* 0x000fe80000100800 */
[----:B------:R-:W2:Y:S04]  /*17120*/  LDL.LU.64 R72, [R1+0x5a0] ;  /* 0x0005a00001487983 */ /* 0x000ea80000300a00 */
[----:B------:R-:W2:Y:S01]  /*17130*/  LDL.LU.64 R74, [R1+0x5a8] ;  /* 0x0005a800014a7983 */ /* 0x000ea20000300a00 */
[-C--:B----4-:R-:W-:Y:S11]  /*17140*/  HMMA.1688.F32.TF32 R24, R184, R12.reuse, R24 ;  /* 0x0000000cb818723c */ /* 0x090ff60000081018 */
[----:B------:R-:W-:Y:S11]  /*17150*/  @!UPT UIADD3 URZ, URZ, URZ, URZ ;  /* 0x0000003f3f3ff290 */ /* 0x000ff6000fffe03f */
[----:B------:R-:W-:Y:S01]  /*17160*/  @!UPT UIADD3 URZ, URZ, URZ, URZ ;  /* 0x0000003f3f3ff290 */ /* 0x000fe2000fffe03f */
[----:B------:R-:W-:Y:S04]  /*17170*/  STL.64 [R1+0x110], R24 ;  /* 0x0001101801007387 */ /* 0x000fe80000100a00 */
[----:B------:R1:W-:Y:S02]  /*17180*/  STL.64 [R1+0x118], R26 ;  /* 0x0001181a01007387 */ /* 0x0003e40000100a00 */
[-C--:B-1----:R-:W-:Y:S02]  /*17190*/  HMMA.1688.F32.TF32 R24, R188, R12.reuse, R20 ;  /* 0x0000000cbc18723c */ /* 0x082fe40000081014 */
[----:B------:R-:W3:Y:S04]  /*171a0*/  LDL.LU.64 R20, [R1+0x140] ;  /* 0x0001400001147983 */ /* 0x000ee80000300a00 */
[----:B------:R-:W3:Y:S02]  /*171b0*/  LDL.LU.64 R22, [R1+0x148] ;  /* 0x0001480001167983 */ /* 0x000ee40000300a00 */
[-C--:B------:R-:W-:Y:S08]  /*171c0*/  HMMA.1688.F32.TF32 R80, R136, R12.reuse, R44 ;  /* 0x0000000c8850723c */ /* 0x080ff0000008102c */
[-C--:B------:R-:W-:Y:S07]  /*171d0*/  HMMA.1688.F32.TF32 R44, R196, R12.reuse, R88 ;  /* 0x0000000cc42c723c */ /* 0x080fee0000081058 */
[----:B------:R1:W-:Y:S04]  /*171e0*/  STL.64 [R1+0x150], R24 ;  /* 0x0001501801007387 */ /* 0x0003e80000100a00 */
[----:B------:R4:W-:Y:S04]  /*171f0*/  STL.64 [R1+0x158], R26 ;  /* 0x0001581a01007387 */ /* 0x0009e80000100a00 */
[----:B------:R-:W3:Y:S04]  /*17200*/  LDL.LU.64 R28, [R1+0x720] ;  /* 0x00072000011c7983 */ /* 0x000ee80000300a00 */
[----:B------:R-:W3:Y:S04]  /*17210*/  LDL.LU.64 R30, [R1+0x728] ;  /* 0x00072800011e7983 */ /* 0x000ee80000300a00 */
[----:B-1----:R-:W3:Y:S04]  /*17220*/  LDL.LU.64 R24, [R1+0x650] ;  /* 0x0006500001187983 */ /* 0x002ee80000300a00 */
[----:B------:R-:W-:Y:S01]  /*17230*/  STL.64 [R1+0x2a0], R80 ;  /* 0x0002a05001007387 */ /* 0x000fe20000100a00 */
[-C--:B------:R-:W-:Y:S03]  /*17240*/  HMMA.1688.F32.TF32 R32, R192, R12.reuse, R32 ;  /* 0x0000000cc020723c */ /* 0x080fe60000081020 */
[----:B------:R1:W-:Y:S04]  /*17250*/  STL.64 [R1+0x2a8], R82 ;  /* 0x0002a85201007387 */ /* 0x0003e80000100a00 */
[----:B----4-:R-:W4:Y:S01]  /*17260*/  LDL.LU.64 R26, [R1+0x658] ;  /* 0x00065800011a7983 */ /* 0x010f220000300a00 */
[----:B-1----:R-:W-:Y:S03]  /*17270*/  HMMA.1688.F32.TF32 R80, R140, R12, R168 ;  /* 0x0000000c8c50723c */ /* 0x002fe600000810a8 */
[----:B------:R-:W-:Y:S04]  /*17280*/  STL.64 [R1+0x3f0], R44 ;  /* 0x0003f02c01007387 */ /* 0x000fe80000100a00 */
[----:B------:R1:W-:Y:S11]  /*17290*/  STL.64 [R1+0x3f8], R46 ;  /* 0x0003f82e01007387 */ /* 0x0003f60000100a00 */
[----:B------:R-:W-:Y:S05]  /*172a0*/  @!UPT UIADD3 URZ, URZ, URZ, URZ ;  /* 0x0000003f3f3ff290 */ /* 0x000fea000fffe03f */
[----:B------:R-:W-:Y:S04]  /*172b0*/  STL.64 [R1+0x4b0], R80 ;  /* 0x0004b05001007387 */ /* 0x000fe80000100a00 */
[----:B------:R-:W-:Y:S04]  /*172c0*/  STL.64 [R1+0x4b8], R82 ;  /* 0x0004b85201007387 */ /* 0x000fe80000100a00 */
[----:B------:R-:W-:Y:S04]  /*172d0*/  STL.64 [R1+0x570], R32 ;  /* 0x0005702001007387 */ /* 0x000fe80000100a00 */
[----:B------:R2:W-:Y:S01]  /*172e0*/  STL.64 [R1+0x578], R34 ;  /* 0x0005782201007387 */ /* 0x0005e20000100a00 */
[-C--:B-1----:R-:W-:Y:S11]  /*172f0*/  HMMA.1688.F32.TF32 R44, R176, R8.reuse, R76 ;  /* 0x00000008b02c723c */ /* 0x082ff6000008104c */
[----:B------:R-:W-:Y:S11]  /*17300*/  @!UPT UIADD3 URZ, URZ, URZ, URZ ;  /* 0x0000003f3f3ff290 */ /* 0x000ff6000fffe03f */
[----:B------:R-:W-:Y:S02]  /*17310*/  @!UPT UIADD3 URZ, URZ, URZ, URZ ;  /* 0x0000003f3f3ff290 */ /* 0x000fe4000fffe03f */
[----:B------:R-:W-:Y:S01]  /*17320*/  IMAD.MOV.U32 R134, RZ, RZ, R44 ;  /* 0x000000ffff867224 */ /* 0x000fe200078e002c */
[----:B------:R-:W-:Y:S01]  /*17330*/  MOV R131, R45 ;  /* 0x0000002d00837202 */ /* 0x000fe20000000f00 */
[----:B------:R-:W-:Y:S02]  /*17340*/  IMAD.MOV.U32 R130, RZ, RZ, R46 ;  /* 0x000000ffff827224 */ /* 0x000fe400078e002e */
[----:B------:R-:W-:Y:S02]  /*17350*/  IMAD.MOV.U32 R12, RZ, RZ, R47 ;  /* 0x000000ffff0c7224 */ /* 0x000fe400078e002f */
[-C--:B------:R-:W-:Y:S08]  /*17360*/  HMMA.1688.F32.TF32 R44, R136, R8.reuse, R48 ;  /* 0x00000008882c723c */ /* 0x080ff00000081030 */
[-C--:B------:R-:W-:Y:S08]  /*17370*/  HMMA.1688.F32.TF32 R48, R196, R8.reuse, R92 ;  /* 0x00000008c430723c */ /* 0x080ff0000008105c */
[-C--:B--2---:R-:W-:Y:S11]  /*17380*/  HMMA.1688.F32.TF32 R32, R180, R8.reuse, R72 ;  /* 0x00000008b420723c */ /* 0x084ff60000081048 */
[----:B------:R-:W-:Y:S11]  /*17390*/  @!UPT UIADD3 URZ, URZ, URZ, URZ ;  /* 0x0000003f3f3ff290 */ /* 0x000ff6000fffe03f */
[----:B------:R-:W-:Y:S02]  /*173a0*/  @!UPT UIADD3 URZ, URZ, URZ, URZ ;  /* 0x0000003f3f3ff290 */ /* 0x000fe4000fffe03f */
[----:B------:R-:W-:Y:S01]  /*173b0*/  IMAD.MOV.U32 R13, RZ, RZ, R35 ;  /* 0x000000ffff0d7224 */ /* 0x000fe200078e0023 */
[----:B------:R-:W-:Y:S01]  /*173c0*/  MOV R16, R34 ;  /* 0x0000002200107202 */ /* 0x000fe20000000f00 */
[----:B------:R-:W-:Y:S01]  /*173d0*/  IMAD.MOV.U32 R17, RZ, RZ, R33 ;  /* 0x000000ffff117224 */ /* 0x000fe200078e0021 */
[----:B------:R3:W-:Y:S04]  /*173e0*/  STL [R1+0xc0], R32 ;  /* 0x0000c02001007387 */ /* 0x0007e80000100800 */
[----:B------:R-:W-:Y:S04]  /*173f0*/  STL [R1+0x1b08], R13 ;  /* 0x001b080d01007387 */ /* 0x000fe80000100800 */
[----:B------:R-:W-:Y:S04]  /*17400*/  STL [R1+0x1b04], R17 ;  /* 0x001b041101007387 */ /* 0x000fe80000100800 */
[----:B------:R-:W-:Y:S01]  /*17410*/  STL [R1+0x1b00], R16 ;  /* 0x001b001001007387 */ /* 0x000fe20000100800 */
[-C--:B---3--:R-:W-:Y:S03]  /*17420*/  HMMA.1688.F32.TF32 R32, R184, R8.reuse, R20 ;  /* 0x00000008b820723c */ /* 0x088fe60000081014 */
[----:B------:R-:W2:Y:S04]  /*17430*/  LDL.LU.64 R20, [R1+0x3a0] ;  /* 0x0003a00001147983 */ /* 0x000ea80000300a00 */
[----:B------:R-:W2:Y:S11]  /*17440*/  LDL.LU.64 R22, [R1+0x3a8] ;  /* 0x0003a80001167983 */ /* 0x000eb60000300a00 */
[----:B------:R-:W-:Y:S05]  /*17450*/  @!UPT UIADD3 URZ, URZ, URZ, URZ ;  /* 0x0000003f3f3ff290 */ /* 0x000fea000fffe03f */
[----:B------:R-:W-:Y:S04]  /*17460*/  STL.64 [R1+0xb0], R32 ;  /* 0x0000b02001007387 */ /* 0x000fe80000100a00 */
[----:B------:R1:W-:Y:S02]  /*17470*/  STL.64 [R1+0xb8], R34 ;  /* 0x0000b82201007387 */ /* 0x0003e40000100a00 */
[-C--:B-1----:R-:W-:Y:S11]  /*17480*/  HMMA.1688.F32.TF32 R32, R188, R8.reuse, R248 ;  /* 0x00000008bc20723c */ /* 0x082ff600000810f8 */
[----:B------:R-:W-:Y:S11]  /*17490*/  @!UPT UIADD3 URZ, URZ, URZ, URZ ;  /* 0x0000003f3f3ff290 */ /* 0x000ff6000fffe03f */
[----:B------:R-:W-:Y:S01]  /*174a0*/  @!UPT UIADD3 URZ, URZ, URZ, URZ ;  /* 0x0000003f3f3ff290 */ /* 0x000fe2000fffe03f */
[----:B------:R-:W-:Y:S04]  /*174b0*/  STL.64 [R1+0x100], R32 ;  /* 0x0001002001007387 */ /* 0x000fe80000100a00 */
[----:B------:R-:W-:Y:S04]  /*174c0*/  STL.64 [R1+0x108], R34 ;  /* 0x0001082201007387 */ /* 0x000fe80000100a00 */
[----:B------:R1:W-:Y:S04]  /*174d0*/  STL.64 [R1+0x1c0], R44 ;  /* 0x0001c02c01007387 */ /* 0x0003e80000100a00 */
[----:B------:R3:W-:Y:S04]  /*174e0*/  STL.64 [R1+0x1c8], R46 ;  /* 0x0001c82e01007387 */ /* 0x0007e80000100a00 */
[----:B-1----:R-:W2:Y:S04]  /*174f0*/  LDL.LU.64 R44, [R1+0x7a0] ;  /* 0x0007a000012c7983 */ /* 0x002ea80000300a00 */
[----:B------:R-:W-:Y:S04]  /*17500*/  STL.64 [R1+0x370], R48 ;  /* 0x0003703001007387 */ /* 0x000fe80000100a00 */
[----:B------:R-:W-:Y:S04]  /*17510*/  STL.64 [R1+0x378], R50 ;  /* 0x0003783201007387 */ /* 0x000fe80000100a00 */
[----:B---3--:R-:W3:Y:S01]  /*17520*/  LDL.LU.64 R46, [R1+0x7a8] ;  /* 0x0007a800012e7983 */ /* 0x008ee20000300a00 */
[----:B------:R-:W-:Y:S03]  /*17530*/  HMMA.1688.F32.TF32 R32, R140, R8, R112 ;  /* 0x000000088c20723c */ /* 0x000fe60000081070 */
[----:B------:R-:W-:Y:S05]  /*17540*/  LDSM.16.M88.4 R112, [R252+0x47800] ;  /* 0x04780000fc70783b */ /* 0x000fea0000000200 */
[----:B----4-:R-:W-:Y:S11]  /*17550*/  HMMA.1688.F32.TF32 R24, R180, R4, R24 ;  /* 0x00000004b418723c */ /* 0x010ff60000081018 */
[----:B------:R-:W-:Y:S04]  /*17560*/  @!UPT UIADD3 URZ, URZ, URZ, URZ ;  /* 0x0000003f3f3ff290 */ /* 0x000fe8000fffe03f */
[----:B------:R-:W-:Y:S04]  /*17570*/  STL.64 [R1+0x460], R32 ;  /* 0x0004602001007387 */ /* 0x000fe80000100a00 */
[----:B------:R1:W-:Y:S02]  /*17580*/  STL.64 [R1+0x468], R34 ;  /* 0x0004682201007387 */ /* 0x0003e40000100a00 */
[----:B-1----:R-:W-:Y:S02]  /*17590*/  HMMA.1688.F32.TF32 R32, R192, R8, R36 ;  /* 0x00000008c020723c */ /* 0x002fe40000081024 */
[----:B------:R-:W-:Y:S01]  /*175a0*/  STL.64 [R1+0x1b78], R10 ;  /* 0x001b780a01007387 */ /* 0x000fe20000100a00 */
[----:B------:R-:W-:Y:S01]  /*175b0*/  IMAD.MOV.U32 R17, RZ, RZ, R26 ;  /* 0x000000ffff117224 */ /* 0x000fe200078e001a */
[----:B------:R-:W-:Y:S11]  /*175c0*/  MOV R16, R27 ;  /* 0x0000001b00107202 */ /* 0x000ff60000000f00 */
[----:B------:R-:W-:Y:S08]  /*175d0*/  @!UPT UIADD3 URZ, URZ, URZ, URZ ;  /* 0x0000003f3f3ff290 */ /* 0x000ff0000fffe03f */
[----:B------:R-:W-:Y:S04]  /*175e0*/  STL.64 [R1+0x540], R32 ;  /* 0x0005402001007387 */ /* 0x000fe80000100a00 */
[----:B------:R-:W-:Y:S04]  /*175f0*/  STL.64 [R1+0x548], R34 ;  /* 0x0005482201007387 */ /* 0x000fe80000100a00 */
[----:B------:R-:W-:Y:S04]  /*17600*/  STL [R1+0x60], R24 ;  /* 0x0000601801007387 */ /* 0x000fe80000100800 */
[----:B------:R-:W4:Y:S04]  /*17610*/  LDL.LU.64 R36, [R1+0x6d0] ;  /* 0x0006d00001247983 */ /* 0x000f280000300a00 */
[----:B------:R-:W4:Y:S04]  /*17620*/  LDL.LU.64 R38, [R1+0x6d8] ;  /* 0x0006d80001267983 */ /* 0x000f280000300a00 */
[----:B------:R-:W4:Y:S04]  /*17630*/  LDL.LU.64 R76, [R1+0x5d0] ;  /* 0x0005d000014c7983 */ /* 0x000f280000300a00 */
[----:B------:R-:W4:Y:S04]  /*17640*/  LDL.LU.64 R78, [R1+0x5d8] ;  /* 0x0005d800014e7983 */ /* 0x000f280000300a00 */
[----:B------:R-:W4:Y:S04]  /*17650*/  LDL.LU.64 R72, [R1+0x240] ;  /* 0x0002400001487983 */ /* 0x000f280000300a00 */
[----:B------:R-:W4:Y:S04]  /*17660*/  LDL.LU.64 R74, [R1+0x248] ;  /* 0x00024800014a7983 */ /* 0x000f280000300a00 */
[----:B------:R-:W-:Y:S04]  /*17670*/  STL.64 [R1+0x1b50], R18 ;  /* 0x001b501201007387 */ /* 0x000fe80000100a00 */
[----:B------:R1:W-:Y:S04]  /*17680*/  STL.64 [R1+0x1b48], R16 ;  /* 0x001b481001007387 */ /* 0x0003e80000100a00 */
[----:B------:R-:W3:Y:S01]  /*17690*/  LDSM.16.M88.4 R32, [R252+0x43800] ;  /* 0x04380000fc20783b */ /* 0x000ee20000000200 */
[----:B-1----:R-:W-:Y:S01]  /*176a0*/  HMMA.1688.F32.TF32 R16, R136, R4, R68 ;  /* 0x000000048810723c */ /* 0x002fe20000081044 */
[----:B------:R-:W-:-:S07]  /*176b0*/  IMAD.MOV.U32 R13, RZ, RZ, R25 ;  /* 0x000000ffff0d7224 */ /* 0x000fce00078e0019 */
[-C--:B------:R-:W-:Y:S08]  /*176c0*/  HMMA.1688.F32.TF32 R24, R196, R4.reuse, R96 ;  /* 0x00000004c418723c */ /* 0x080ff00000081060 */
[----:B--2---:R-:W-:Y:S11]  /*176d0*/  HMMA.1688.F32.TF32 R20, R184, R4, R20 ;  /* 0x00000004b814723c */ /* 0x004ff60000081014 */
[----:B------:R-:W-:Y:S11]  /*176e0*/  @!UPT UIADD3 URZ, URZ, URZ, URZ ;  /* 0x0000003f3f3ff290 */ /* 0x000ff6000fffe03f */
[----:B------:R-:W-:Y:S01]  /*176f0*/  @!UPT UIADD3 URZ, URZ, URZ, URZ ;  /* 0x0000003f3f3ff290 */ /* 0x000fe2000fffe03f */
[----:B------:R-:W-:Y:S01]  /*17700*/  STL.64 [R1+0x50], R20 ;  /* 0x0000501401007387 */ /* 0x000fe20000100a00 */
[----:B------:R-:W-:-:S03]  /*17710*/  IMAD.MOV.U32 R0, RZ, RZ, R23 ;  /* 0x000000ffff007224 */ /* 0x000fc600078e0017 */
[----:B------:R1:W-:Y:S02]  /*17720*/  STL [R1+0x58], R22 ;  /* 0x0000581601007387 */ /* 0x0003e40000100800 */
[-C--:B-1----:R-:W-:Y:S11]  /*17730*/  HMMA.1688.F32.TF32 R20, R188, R4.reuse, R240 ;  /* 0x00000004bc14723c */ /* 0x082ff600000810f0 */
[----:B------:R-:W-:Y:S11]  /*17740*/  @!UPT UIADD3 URZ, URZ, URZ, URZ ;  /* 0x0000003f3f3ff290 */ /* 0x000ff6000fffe03f */
[----:B------:R-:W-:Y:S01]  /*17750*/  @!UPT UIADD3 URZ, URZ, URZ, URZ ;  /* 0x0000003f3f3ff290 */ /* 0x000fe2000fffe03f */
[----:B------:R-:W-:Y:S04]  /*17760*/  STL.64 [R1+0xa0], R20 ;  /* 0x0000a01401007387 */ /* 0x000fe80000100a00 */
[----:B------:R1:W-:Y:S04]  /*17770*/  STL.64 [R1+0xa8], R22 ;  /* 0x0000a81601007387 */ /* 0x0003e80000100a00 */
[----:B------:R-:W-:Y:S04]  /*17780*/  STL.64 [R1+0x140], R16 ;  /* 0x0001401001007387 */ /* 0x000fe80000100a00 */
[----:B------:R2:W-:Y:S01]  /*17790*/  STL.64 [R1+0x148], R18 ;  /* 0x0001481201007387 */ /* 0x0005e20000100a00 */
[-C--:B-1----:R-:W-:Y:S08]  /*177a0*/  HMMA.1688.F32.TF32 R20, R140, R4.reuse, R116 ;  /* 0x000000048c14723c */ /* 0x082ff00000081074 */
[----:B--2---:R-:W-:Y:S01]  /*177b0*/  HMMA.1688.F32.TF32 R16, R192, R4, R40 ;  /* 0x00000004c010723c */ /* 0x004fe20000081028 */
[----:B------:R-:W-:Y:S04]  /*177c0*/  STL.64 [R1+0x310], R24 ;  /* 0x0003101801007387 */ /* 0x000fe80000100a00 */
[----:B------:R-:W-:Y:S03]  /*177d0*/  STL.64 [R1+0x318], R26 ;  /* 0x0003181a01007387 */ /* 0x000fe60000100a00 */
[C---:B---3--:R-:W-:Y:S01]  /*177e0*/  HMMA.1688.F32.TF32 R240, R176.reuse, R32, R44 ;  /* 0x00000020b0f0723c */ /* 0x048fe2000008102c */
[----:B------:R-:W-:Y:S04]  /*177f0*/  LDSM.16.M88.4 R24, [R252+0x44800] ;  /* 0x04480000fc18783b */ /* 0x000fe80000000200 */
[----:B------:R-:W-:Y:S04]  /*17800*/  LDSM.16.M88.4 R116, [R252+0x47000] ;  /* 0x04700000fc74783b */ /* 0x000fe80000000200 */
[----:B------:R-:W-:Y:S04]  /*17810*/  STL.64 [R1+0x410], R20 ;  /* 0x0004101401007387 */ /* 0x000fe80000100a00 */
[----:B------:R-:W-:Y:S04]  /*17820*/  STL.64 [R1+0x418], R22 ;  /* 0x0004181601007387 */ /* 0x000fe80000100a00 */
[----:B------:R1:W-:Y:S04]  /*17830*/  STL.64 [R1+0x4d0], R16 ;  /* 0x0004d01001007387 */ /* 0x0003e80000100a00 */
[----:B------:R2:W-:Y:S04]  /*17840*/  STL.64 [R1+0x4d8], R18 ;  /* 0x0004d81201007387 */ /* 0x0005e80000100a00 */
[----:B------:R-:W3:Y:S04]  /*17850*/  LDL.LU.64 R48, [R1+0x7c0] ;  /* 0x0007c00001307983 */ /* 0x000ee80000300a00 */
[----:B------:R-:W3:Y:S04]  /*17860*/  LDL.LU.64 R50, [R1+0x7c8] ;  /* 0x0007c80001327983 */ /* 0x000ee80000300a00 */
[----:B------:R-:W3:Y:S04]  /*17870*/  LDL.LU.64 R92, [R1+0x730] ;  /* 0x00073000015c7983 */ /* 0x000ee80000300a00 */
[----:B------:R-:W3:Y:S04]  /*17880*/  LDL.LU.64 R94, [R1+0x738] ;  /* 0x00073800015e7983 */ /* 0x000ee80000300a00 */
[----:B------:R-:W3:Y:S04]  /*17890*/  LDL.LU.64 R68, [R1+0x660] ;  /* 0x0006600001447983 */ /* 0x000ee80000300a00 */
[----:B------:R-:W3:Y:S04]  /*178a0*/  LDL.LU.64 R70, [R1+0x668] ;  /* 0x0006680001467983 */ /* 0x000ee80000300a00 */
[----:B------:R-:W3:Y:S04]  /*178b0*/  LDL.LU.64 R44, [R1+0x440] ;  /* 0x00044000012c7983 */ /* 0x000ee80000300a00 */
[----:B------:R-:W3:Y:S04]  /*178c0*/  LDL.LU.64 R46, [R1+0x448] ;  /* 0x00044800012e7983 */ /* 0x000ee80000300a00 */
[----:B-1----:R-:W3:Y:S04]  /*178d0*/  LDL.LU.64 R16, [R1+0x20] ;  /* 0x0000200001107983 */ /* 0x002ee80000300a00 */
[----:B--2---:R-:W2:Y:S01]  /*178e0*/  LDL.LU.64 R18, [R1+0x28] ;  /* 0x0000280001127983 */ /* 0x004ea20000300a00 */
[----:B------:R-:W-:Y:S08]  /*178f0*/  HMMA.1688.F32.TF32 R28, R176, R4, R28 ;  /* 0x00000004b01c723c */ /* 0x000ff0000008101c */
[-C--:B----4-:R-:W-:Y:S08]  /*17900*/  HMMA.1688.F32.TF32 R36, R180, R32.reuse, R36 ;  /* 0x00000020b424723c */ /* 0x090ff00000081024 */
[-C--:B------:R-:W-:Y:S01]  /*17910*/  HMMA.1688.F32.TF32 R40, R184, R32.reuse, R76 ;  /* 0x00000020b828723c */ /* 0x080fe2000008104c */
[----:B------:R-:W-:Y:S04]  /*17920*/  STL.64 [R1+0x1b18], R242 ;  /* 0x001b18f201007387 */ /* 0x000fe80000100a00 */
[----:B------:R-:W-:Y:S03]  /*17930*/  STL.64 [R1+0x1b10], R240 ;  /* 0x001b10f001007387 */ /* 0x000fe60000100a00 */
[-C--:B------:R-:W-:Y:S01]  /*17940*/  HMMA.1688.F32.TF32 R96, R196, R32.reuse, R100 ;  /* 0x00000020c460723c */ /* 0x080fe20000081064 */
[----:B------:R-:W1:Y:S06]  /*17950*/  LDSM.16.M88.4 R20, [R252+0x45000] ;  /* 0x04500000fc14783b */ /* 0x000e6c0000000200 */
[----:B------:R-:W-:Y:S04]  /*17960*/  STL.64 [R1+0x1b28], R38 ;  /* 0x001b282601007387 */ /* 0x000fe80000100a00 */
[----:B------:R4:W-:Y:S04]  /*17970*/  STL.64 [R1+0x1b20], R36 ;  /* 0x001b202401007387 */ /* 0x0009e80000100a00 */
[----:B------:R-:W-:Y:S04]  /*17980*/  STL.64 [R1+0x1b38], R42 ;  /* 0x001b382a01007387 */ /* 0x000fe80000100a00 */
[----:B------:R4:W-:Y:S01]  /*17990*/  STL.64 [R1+0x1b30], R40 ;  /* 0x001b302801007387 */ /* 0x0009e20000100a00 */
[----:B------:R-:W-:Y:S01]  /*179a0*/  IMAD.MOV.U32 R11, RZ, RZ, R28 ;  /* 0x000000ffff0b7224 */ /* 0x000fe200078e001c */
[----:B----4-:R-:W-:Y:S01]  /*179b0*/  HMMA.1688.F32.TF32 R36, R136, R32, R204 ;  /* 0x000000208824723c */ /* 0x010fe200000810cc */
[----:B------:R-:W-:Y:S01]  /*179c0*/  IMAD.MOV.U32 R10, RZ, RZ, R29 ;  /* 0x000000ffff0a7224 */ /* 0x000fe200078e001d */
[----:B------:R-:W-:-:S06]  /*179d0*/  MOV R9, R30 ;  /* 0x0000001e00097202 */ /* 0x000fcc0000000f00 */
[-C--:B------:R-:W-:Y:S01]  /*179e0*/  HMMA.1688.F32.TF32 R40, R188, R32.reuse, R72 ;  /* 0x00000020bc28723c */ /* 0x080fe20000081048 */
[----:B------:R-:W-:Y:S01]  /*179f0*/  IMAD.MOV.U32 R8, RZ, RZ, R31 ;  /* 0x000000ffff087224 */ /* 0x000fe200078e001f */
[----:B------:R-:W4:Y:S04]  /*17a00*/  LDL.LU.64 R72, [R1+0x820] ;  /* 0x0008200001487983 */ /* 0x000f280000300a00 */
[----:B------:R-:W3:Y:S11]  /*17a10*/  LDSM.16.M88.4 R28, [R252+0x44000] ;  /* 0x04400000fc1c783b */ /* 0x000ef60000000200 */
[----:B------:R-:W-:Y:S06]  /*17a20*/  @!UPT UIADD3 URZ, URZ, URZ, URZ ;  /* 0x0000003f3f3ff290 */ /* 0x000fec000fffe03f */
[----:B------:R-:W-:Y:S04]  /*17a30*/  STL.64 [R1+0x40], R40 ;  /* 0x0000402801007387 */ /* 0x000fe80000100a00 */
[----:B------:R1:W-:Y:S04]  /*17a40*/  STL.64 [R1+0x48], R42 ;  /* 0x0000482a01007387 */ /* 0x0003e80000100a00 */
[----:B------:R-:W4:Y:S04]  /*17a50*/  LDL.LU.64 R74, [R1+0x828] ;  /* 0x00082800014a7983 */ /* 0x000f280000300a00 */
[----:B------:R-:W-:Y:S04]  /*17a60*/  STL.64 [R1+0xf0], R36 ;  /* 0x0000f02401007387 */ /* 0x000fe80000100a00 */
[----:B------:R1:W-:Y:S04]  /*17a70*/  STL.64 [R1+0xf8], R38 ;  /* 0x0000f82601007387 */ /* 0x0003e80000100a00 */
[----:B------:R-:W4:Y:S04]  /*17a80*/  LDL.LU.64 R76, [R1+0x790] ;  /* 0x00079000014c7983 */ /* 0x000f280000300a00 */
[----:B------:R-:W4:Y:S04]  /*17a90*/  LDL.LU.64 R78, [R1+0x798] ;  /* 0x00079800014e7983 */ /* 0x000f280000300a00 */
[----:B------:R-:W4:Y:S04]  /*17aa0*/  LDL.LU.64 R80, [R1+0x690] ;  /* 0x0006900001507983 */ /* 0x000f280000300a00 */
[----:B------:R-:W4:Y:S04]  /*17ab0*/  LDL.LU.64 R82, [R1+0x698] ;  /* 0x0006980001527983 */ /* 0x000f280000300a00 */
[----:B------:R-:W4:Y:S04]  /*17ac0*/  LDL.LU.64 R88, [R1+0x450] ;  /* 0x0004500001587983 */ /* 0x000f280000300a00 */
[----:B------:R-:W4:Y:S04]  /*17ad0*/  LDL.LU.64 R90, [R1+0x458] ;  /* 0x00045800015a7983 */ /* 0x000f280000300a00 */
[----:B------:R-:W4:Y:S04]  /*17ae0*/  LDL.LU.64 R84, [R1+0x170] ;  /* 0x0001700001547983 */ /* 0x000f280000300a00 */
[----:B------:R-:W4:Y:S01]  /*17af0*/  LDL.LU.64 R86, [R1+0x178] ;  /* 0x0001780001567983 */ /* 0x000f220000300a00 */
[-C--:B-1----:R-:W-:Y:S08]  /*17b00*/  HMMA.1688.F32.TF32 R40, R140, R32.reuse, R120 ;  /* 0x000000208c28723c */ /* 0x082ff00000081078 */
[C---:B------:R-:W-:Y:S01]  /*17b10*/  HMMA.1688.F32.TF32 R36, R192.reuse, R32, R52 ;  /* 0x00000020c024723c */ /* 0x040fe20000081034 */
[----:B------:R-:W-:Y:S04]  /*17b20*/  STL.64 [R1+0x290], R96 ;  /* 0x0002906001007387 */ /* 0x000fe80000100a00 */
[----:B------:R-:W-:Y:S04]  /*17b30*/  STL.64 [R1+0x298], R98 ;  /* 0x0002986201007387 */ /* 0x000fe80000100a00 */
[----:B------:R-:W-:Y:S01]  /*17b40*/  STL.64 [R1+0x1b40], R34 ;  /* 0x001b402201007387 */ /* 0x000fe20000100a00 */
[----:B------:R-:W-:Y:S03]  /*17b50*/  HMMA.1688.F32.TF32 R64, R192, R20, R64 ;  /* 0x00000014c040723c */ /* 0x000fe60000081040 */
[----:B------:R-:W1:Y:S04]  /*17b60*/  LDSM.16.M88.4 R120, [R252+0x46800] ;  /* 0x04680000fc78783b */ /* 0x000e680000000200 */
[----:B------:R-:W-:Y:S04]  /*17b70*/  STL.64 [R1+0x3e0], R40 ;  /* 0x0003e02801007387 */ /* 0x000fe80000100a00 */
[----:B------:R-:W-:Y:S04]  /*17b80*/  STL.64 [R1+0x3e8], R42 ;  /* 0x0003e82a01007387 */ /* 0x000fe80000100a00 */
[----:B------:R-:W-:Y:S04]  /*17b90*/  STL.64 [R1+0x4a0], R36 ;  /* 0x0004a02401007387 */ /* 0x000fe80000100a00 */
[----:B------:R-:W-:Y:S01]  /*17ba0*/  STL.64 [R1+0x4a8], R38 ;  /* 0x0004a82601007387 */ /* 0x000fe20000100a00 */
[-C--:B---3--:R-:W-:Y:S08]  /*17bb0*/  HMMA.1688.F32.TF32 R48, R176, R28.reuse, R48 ;  /* 0x0000001cb030723c */ /* 0x088ff00000081030 */
[-C--:B------:R-:W-:Y:S08]  /*17bc0*/  HMMA.1688.F32.TF32 R52, R180, R28.reuse, R92 ;  /* 0x0000001cb434723c */ /* 0x080ff0000008105c */
[-C--:B--2---:R-:W-:Y:S07]  /*17bd0*/  HMMA.1688.F32.TF32 R16, R136, R28.reuse, R16 ;  /* 0x0000001c8810723c */ /* 0x084fee0000081010 */
[----:B------:R-:W-:Y:S04]  /*17be0*/  STL.64 [R1+0x1b60], R50 ;  /* 0x001b603201007387 */ /* 0x000fe80000100a00 */
[----:B------:R2:W-:Y:S04]  /*17bf0*/  STL.64 [R1+0x1b58], R48 ;  /* 0x001b583001007387 */ /* 0x0005e80000100a00 */
[----:B------:R-:W-:Y:S04]  /*17c00*/  STL.64 [R1+0x1b70], R54 ;  /* 0x001b703601007387 */ /* 0x000fe80000100a00 */
[----:B------:R-:W-:Y:S04]  /*17c10*/  STL.64 [R1+0x1b68], R52 ;  /* 0x001b683401007387 */ /* 0x000fe80000100a00 */
[----:B--2---:R-:W2:Y:S04]  /*17c20*/  LDL.LU.64 R48, [R1+0x880] ;  /* 0x0008800001307983 */ /* 0x004ea80000300a00 */
[----:B------:R-:W2:Y:S04]  /*17c30*/  LDL.LU.64 R50, [R1+0x888] ;  /* 0x0008880001327983 */ /* 0x000ea80000300a00 */
[----:B------:R3:W-:Y:S04]  /*17c40*/  STL.64 [R1+0x90], R16 ;  /* 0x0000901001007387 */ /* 0x0007e80000100a00 */
[----:B------:R1:W-:Y:S04]  /*17c50*/  STL.64 [R1+0x98], R18 ;  /* 0x0000981201007387 */ /* 0x0003e80000100a00 */
[----:B------:R-:W2:Y:S04]  /*17c60*/  LDL.LU.64 R40, [R1+0x7b0] ;  /* 0x0007b00001287983 */ /* 0x000ea80000300a00 */
[----:B------:R-:W2:Y:S04]  /*17c70*/  LDL.LU.64 R42, [R1+0x7b8] ;  /* 0x0007b800012a7983 */ /* 0x000ea80000300a00 */
[----:B------:R-:W2:Y:S04]  /*17c80*/  LDL.LU.64 R36, [R1+0x710] ;  /* 0x0007100001247983 */ /* 0x000ea80000300a00 */
[----:B------:R-:W2:Y:S04]  /*17c90*/  LDL.LU.64 R38, [R1+0x718] ;  /* 0x0007180001267983 */ /* 0x000ea80000300a00 */
[----:B------:R-:W2:Y:S04]  /*17ca0*/  LDL.LU.64 R32, [R1+0x610] ;  /* 0x0006100001207983 */ /* 0x000ea80000300a00 */
[----:B------:R-:W2:Y:S04]  /*17cb0*/  LDL.LU.64 R34, [R1+0x618] ;  /* 0x0006180001227983 */ /* 0x000ea80000300a00 */
[----:B---3--:R-:W3:Y:S04]  /*17cc0*/  LDL.LU.64 R16, [R1+0x280] ;  /* 0x0002800001107983 */ /* 0x008ee80000300a00 */
[----:B-1----:R-:W3:Y:S01]  /*17cd0*/  LDL.LU.64 R18, [R1+0x288] ;  /* 0x0002880001127983 */ /* 0x002ee20000300a00 */
[-C--:B------:R-:W-:Y:S08]  /*17ce0*/  HMMA.1688.F32.TF32 R96, R196, R28.reuse, R200 ;  /* 0x0000001cc460723c */ /* 0x080ff000000810c8 */
[-C--:B------:R-:W-:Y:S01]  /*17cf0*/  HMMA.1688.F32.TF32 R92, R140, R28.reuse, R144 ;  /* 0x0000001c8c5c723c */ /* 0x080fe20000081090 */
[----:B------:R-:W1:Y:S07]  /*17d00*/  LDSM.16.M88.4 R144, [R252+0x46000] ;  /* 0x04600000fc90783b */ /* 0x000e6e0000000200 */
[----:B------:R-:W-:Y:S07]  /*17d10*/  HMMA.1688.F32.TF32 R52, R192, R28, R56 ;  /* 0x0000001cc034723c */ /* 0x000fee0000081038 */
[----:B------:R-:W-:Y:S04]  /*17d20*/  STL.64 [R1+0x230], R96 ;  /* 0x0002306001007387 */ /* 0x000fe80000100a00 */
[----:B------:R-:W-:Y:S04]  /*17d30*/  STL.64 [R1+0x238], R98 ;  /* 0x0002386201007387 */ /* 0x000fe80000100a00 */
[----:B------:R-:W-:Y:S04]  /*17d40*/  STL.64 [R1+0x3d0], R92 ;  /* 0x0003d05c01007387 */ /* 0x000fe80000100a00 */
[----:B------:R-:W-:Y:S04]  /*17d50*/  STL.64 [R1+0x3d8], R94 ;  /* 0x0003d85e01007387 */ /* 0x000fe80000100a00 */
[----:B------:R-:W-:Y:S04]  /*17d60*/  STL.64 [R1+0x480], R52 ;  /* 0x0004803401007387 */ /* 0x000fe80000100a00 */
[----:B------:R1:W-:Y:S04]  /*17d70*/  STL.64 [R1+0x488], R54 ;  /* 0x0004883601007387 */ /* 0x0003e80000100a00 */
[----:B------:R-:W3:Y:S01]  /*17d80*/  LDL.LU.64 R100, [R1+0x8d0] ;  /* 0x0008d00001647983 */ /* 0x000ee20000300a00 */
[-C--:B-1----:R-:W-:Y:S08]  /*17d90*/  HMMA.1688.F32.TF32 R52, R196, R24.reuse, R212 ;  /* 0x00000018c434723c */ /* 0x082ff000000810d4 */
[-C--:B----4-:R-:W-:Y:S11]  /*17da0*/  HMMA.1688.F32.TF32 R84, R136, R24.reuse, R84 ;  /* 0x000000188854723c */ /* 0x090ff60000081054 */
[----:B------:R-:W-:Y:S11]  /*17db0*/  @!UPT UIADD3 URZ, URZ, URZ, URZ ;  /* 0x0000003f3f3ff290 */ /* 0x000ff6000fffe03f */
[----:B------:R-:W-:Y:S01]  /*17dc0*/  @!UPT UIADD3 URZ, URZ, URZ, URZ ;  /* 0x0000003f3f3ff290 */ /* 0x000fe2000fffe03f */
[----:B------:R-:W-:Y:S04]  /*17dd0*/  STL.64 [R1+0x30], R84 ;  /* 0x0000305401007387 */ /* 0x000fe80000100a00 */
[----:B------:R1:W-:Y:S04]  /*17de0*/  STL.64 [R1+0x38], R86 ;  /* 0x0000385601007387 */ /* 0x0003e80000100a00 */
[----:B------:R-:W4:Y:S01]  /*17df0*/  LDL.LU.64 R102, [R1+0x8d8] ;  /* 0x0008d80001667983 */ /* 0x000f220000300a00 */
[-C--:B-1----:R-:W-:Y:S03]  /*17e00*/  HMMA.1688.F32.TF32 R84, R140, R24.reuse, R208 ;  /* 0x000000188c54723c */ /* 0x082fe600000810d0 */
[----:B------:R-:W-:Y:S04]  /*17e10*/  STL.64 [R1+0x1b0], R52 ;  /* 0x0001b03401007387 */ /* 0x000fe80000100a00 */
[----:B------:R1:W-:Y:S04]  /*17e20*/  STL.64 [R1+0x1b8], R54 ;  /* 0x0001b83601007387 */ /* 0x0003e80000100a00 */
[----:B------:R-:W4:Y:S04]  /*17e30*/  LDL.LU.64 R104, [R1+0x8c0] ;  /* 0x0008c00001687983 */ /* 0x000f280000300a00 */
[----:B------:R-:W4:Y:S01]  /*17e40*/  LDL.LU.64 R106, [R1+0x8c8] ;  /* 0x0008c800016a7983 */ /* 0x000f220000300a00 */
[-C--:B-1----:R-:W-:Y:S03]  /*17e50*/  HMMA.1688.F32.TF32 R52, R192, R24.reuse, R60 ;  /* 0x00000018c034723c */ /* 0x082fe6000008103c */
[----:B------:R-:W4:Y:S04]  /*17e60*/  LDL.LU.64 R108, [R1+0x8b0] ;  /* 0x0008b000016c7983 */ /* 0x000f280000300a00 */
[----:B------:R-:W4:Y:S04]  /*17e70*/  LDL.LU.64 R110, [R1+0x8b8] ;  /* 0x0008b800016e7983 */ /* 0x000f280000300a00 */
[----:B------:R-:W-:Y:S04]  /*17e80*/  STL.64 [R1+0x360], R84 ;  /* 0x0003605401007387 */ /* 0x000fe80000100a00 */
[----:B------:R-:W-:Y:S01]  /*17e90*/  STL.64 [R1+0x368], R86 ;  /* 0x0003685601007387 */ /* 0x000fe20000100a00 */
[----:B------:R-:W-:Y:S07]  /*17ea0*/  HMMA.1688.F32.TF32 R56, R188, R24, R88 ;  /* 0x00000018bc38723c */ /* 0x000fee0000081058 */
[----:B------:R1:W-:Y:S04]  /*17eb0*/  STL.64 [R1+0x450], R52 ;  /* 0x0004503401007387 */ /* 0x0003e80000100a00 */
[----:B------:R1:W-:Y:S04]  /*17ec0*/  STL.64 [R1+0x458], R54 ;  /* 0x0004583601007387 */ /* 0x0003e80000100a00 */
[----:B-1----:R-:W4:Y:S04]  /*17ed0*/  LDL.LU.64 R52, [R1+0x8a0] ;  /* 0x0008a00001347983 */ /* 0x002f280000300a00 */
[----:B------:R-:W4:Y:S01]  /*17ee0*/  LDL.LU.64 R54, [R1+0x8a8] ;  /* 0x0008a80001367983 */ /* 0x000f220000300a00 */
[-C--:B--2---:R-:W-:Y:S03]  /*17ef0*/  HMMA.1688.F32.TF32 R88, R176, R20.reuse, R48 ;  /* 0x00000014b058723c */ /* 0x084fe60000081030 */
[----:B------:R-:W2:Y:S04]  /*17f00*/  LDL.LU.64 R48, [R1+0x890] ;  /* 0x0008900001307983 */ /* 0x000ea80000300a00 */
[----:B------:R-:W2:Y:S01]  /*17f10*/  LDL.LU.64 R50, [R1+0x898] ;  /* 0x0008980001327983 */ /* 0x000ea20000300a00 */
[-C--:B------:R-:W-:Y:S03]  /*17f20*/  HMMA.1688.F32.TF32 R92, R180, R20.reuse, R40 ;  /* 0x00000014b45c723c */ /* 0x080fe60000081028 */
[----:B------:R-:W2:Y:S04]  /*17f30*/  LDL.LU.64 R40, [R1+0x870] ;  /* 0x0008700001287983 */ /* 0x000ea80000300a00 */
[----:B------:R-:W2:Y:S01]  /*17f40*/  LDL.LU.64 R42, [R1+0x878] ;  /* 0x00087800012a7983 */ /* 0x000ea20000300a00 */
[-C--:B---3--:R-:W-:Y:S08]  /*17f50*/  HMMA.1688.F32.TF32 R84, R136, R20.reuse, R16 ;  /* 0x000000148854723c */ /* 0x088ff00000081010 */
[-C--:B------:R-:W-:Y:S08]  /*17f60*/  HMMA.1688.F32.TF32 R16, R196, R20.reuse, R220 ;  /* 0x00000014c410723c */ /* 0x080ff000000810dc */
[-C--:B------:R-:W-:Y:S01]  /*17f70*/  HMMA.1688.F32.TF32 R60, R188, R20.reuse, R32 ;  /* 0x00000014bc3c723c */ /* 0x080fe20000081020 */
[----:B------:R-:W3:Y:S04]  /*17f80*/  LDL.LU.64 R32, [R1+0x860] ;  /* 0x0008600001207983 */ /* 0x000ee80000300a00 */
[----:B------:R-:W3:Y:S10]  /*17f90*/  LDL.LU.64 R34, [R1+0x868] ;  /* 0x0008680001227983 */ /* 0x000ef40000300a00 */
[----:B------:R-:W-:Y:S04]  /*17fa0*/  STL.64 [R1+0x170], R16 ;  /* 0x0001701001007387 */ /* 0x000fe80000100a00 */
[----:B------:R1:W-:Y:S02]  /*17fb0*/  STL.64 [R1+0x178], R18 ;  /* 0x0001781201007387 */ /* 0x0003e40000100a00 */
[-C--:B-1----:R-:W-:Y:S08]  /*17fc0*/  HMMA.1688.F32.TF32 R16, R140, R20.reuse, R216 ;  /* 0x000000148c10723c */ /* 0x082ff000000810d8 */
[----:B------:R-:W-:Y:S01]  /*17fd0*/  HMMA.1688.F32.TF32 R96, R184, R20, R36 ;  /* 0x00000014b860723c */ /* 0x000fe20000081024 */
[----:B------:R-:W3:Y:S04]  /*17fe0*/  LDL.LU.64 R36, [R1+0x850] ;  /* 0x0008500001247983 */ /* 0x000ee80000300a00 */
[----:B------:R-:W3:Y:S10]  /*17ff0*/  LDL.LU.64 R38, [R1+0x858] ;  /* 0x0008580001267983 */ /* 0x000ef40000300a00 */
[----:B------:R1:W-:Y:S04]  /*18000*/  STL.64 [R1+0x330], R16 ;  /* 0x0003301001007387 */ /* 0x0003e80000100a00 */
[----:B------:R1:W-:Y:S04]  /*18010*/  STL.64 [R1+0x338], R18 ;  /* 0x0003381201007387 */ /* 0x0003e80000100a00 */
[----:B-1----:R-:W3:Y:S04]  /*18020*/  LDL.LU.64 R16, [R1+0x840] ;  /* 0x0008400001107983 */ /* 0x002ee80000300a00 */
[----:B------:R-:W3:Y:S04]  /*18030*/  LDL.LU.64 R18, [R1+0x848] ;  /* 0x0008480001127983 */ /* 0x000ee80000300a00 */
[----:B------:R-:W-:Y:S04]  /*18040*/  STL.64 [R1+0x440], R64 ;  /* 0x0004404001007387 */ /* 0x000fe80000100a00 */
[----:B------:R4:W-:Y:S04]  /*18050*/  STL.64 [R1+0x448], R66 ;  /* 0x0004484201007387 */ /* 0x0009e80000100a00 */
[----:B------:R-:W-:Y:S04]  /*18060*/  STL [R1+0x18d8], R252 ;  /* 0x0018d8fc01007387 */ /* 0x000fe80000100800 */
        /* <DEDUP_REMOVED lines=11> */
[----:B------:R-:W3:Y:S01]  /*18120*/  LDL.LU.64 R214, [R1+0x7d8] ;  /* 0x0007d80001d67983 */ /* 0x000ee20000300a00 */
[C---:B----4-:R-:W-:Y:S08]  /*18130*/  HMMA.1688.F32.TF32 R64, R176.reuse, R120, R108 ;  /* 0x00000078b040723c */ /* 0x050ff0000008106c */
[C---:B------:R-:W-:Y:S08]  /*18140*/  HMMA.1688.F32.TF32 R72, R176.reuse, R24, R72 ;  /* 0x00000018b048723c */ /* 0x040ff00000081048 */
[C---:B------:R-:W-:Y:S08]  /*18150*/  HMMA.1688.F32.TF32 R100, R176.reuse, R148, R100 ;  /* 0x00000094b064723c */ /* 0x040ff00000081064 */
[C---:B------:R-:W-:Y:S08]  /*18160*/  HMMA.1688.F32.TF32 R108, R176.reuse, R116, R52 ;  /* 0x00000074b06c723c */ /* 0x040ff00000081034 */
[C---:B------:R-:W-:Y:S08]  /*18170*/  HMMA.1688.F32.TF32 R104, R176.reuse, R144, R104 ;  /* 0x00000090b068723c */ /* 0x040ff00000081068 */
[----:B--2---:R-:W-:Y:S08]  /*18180*/  HMMA.1688.F32.TF32 R176, R176, R112, R48 ;  /* 0x00000070b0b0723c */ /* 0x004ff00000081030 */
[C---:B------:R-:W-:Y:S08]  /*18190*/  HMMA.1688.F32.TF32 R160, R180.reuse, R148, R40 ;  /* 0x00000094b4a0723c */ /* 0x040ff00000081028 */
[C---:B---3--:R-:W-:Y:S01]  /*181a0*/  HMMA.1688.F32.TF32 R164, R180.reuse, R144, R32 ;  /* 0x00000090b4a4723c */ /* 0x048fe20000081020 */
[----:B------:R-:W2:Y:S04]  /*181b0*/  LDL.LU.64 R32, [R1+0x780] ;  /* 0x0007800001207983 */ /* 0x000ea80000300a00 */
[----:B------:R-:W2:Y:S04]  /*181c0*/  LDL.LU.64 R34, [R1+0x788] ;  /* 0x0007880001227983 */ /* 0x000ea80000300a00 */
[----:B------:R-:W3:Y:S04]  /*181d0*/  LDL.LU.64 R208, [R1+0x770] ;  /* 0x0007700001d07983 */ /* 0x000ee80000300a00 */
[----:B------:R-:W3:Y:S04]  /*181e0*/  LDL.LU.64 R210, [R1+0x778] ;  /* 0x0007780001d27983 */ /* 0x000ee80000300a00 */
[----:B------:R-:W4:Y:S04]  /*181f0*/  LDL.LU.64 R124, [R1+0x760] ;  /* 0x00076000017c7983 */ /* 0x000f280000300a00 */
[----:B------:R-:W4:Y:S04]  /*18200*/  LDL.LU.64 R126, [R1+0x768] ;  /* 0x00076800017e7983 */ /* 0x000f280000300a00 */
[----:B------:R-:W3:Y:S04]  /*18210*/  LDL.LU.64 R52, [R1+0x750] ;  /* 0x0007500001347983 */ /* 0x000ee80000300a00 */
[----:B------:R-:W3:Y:S04]  /*18220*/  LDL.LU.64 R54, [R1+0x758] ;  /* 0x0007580001367983 */ /* 0x000ee80000300a00 */
[----:B------:R-:W3:Y:S04]  /*18230*/  LDL.LU.64 R48, [R1+0x740] ;  /* 0x0007400001307983 */ /* 0x000ee80000300a00 */
[----:B------:R-:W3:Y:S01]  /*18240*/  LDL.LU.64 R50, [R1+0x748] ;  /* 0x0007480001327983 */ /* 0x000ee20000300a00 */
[C---:B------:R-:W-:Y:S03]  /*18250*/  HMMA.1688.F32.TF32 R152, R180.reuse, R120, R36 ;  /* 0x00000078b498723c */ /* 0x040fe60000081024 */
[----:B------:R-:W3:Y:S04]  /*18260*/  LDL.LU.64 R40, [R1+0x700] ;  /* 0x0007000001287983 */ /* 0x000ee80000300a00 */
[----:B------:R-:W3:Y:S04]  /*18270*/  LDL.LU.64 R42, [R1+0x708] ;  /* 0x00070800012a7983 */ /* 0x000ee80000300a00 */
[----:B------:R-:W3:Y:S04]  /*18280*/  LDL.LU.64 R36, [R1+0x6f0] ;  /* 0x0006f00001247983 */ /* 0x000ee80000300a00 */
[----:B------:R-:W3:Y:S01]  /*18290*/  LDL.LU.64 R38, [R1+0x6f8] ;  /* 0x0006f80001267983 */ /* 0x000ee20000300a00 */
[----:B------:R-:W-:Y:S03]  /*182a0*/  HMMA.1688.F32.TF32 R156, R180, R116, R16 ;  /* 0x00000074b49c723c */ /* 0x000fe60000081010 */
[----:B------:R-:W3:Y:S04]  /*182b0*/  LDL.LU.64 R16, [R1+0x6e0] ;  /* 0x0006e00001107983 */ /* 0x000ee80000300a00 */
[----:B------:R-:W3:Y:S01]  /*182c0*/  LDL.LU.64 R18, [R1+0x6e8] ;  /* 0x0006e80001127983 */ /* 0x000ee20000300a00 */
[C---:B------:R-:W-:Y:S08]  /*182d0*/  HMMA.1688.F32.TF32 R68, R184.reuse, R28, R68 ;  /* 0x0000001cb844723c */ /* 0x040ff00000081044 */
[C---:B------:R-:W-:Y:S08]  /*182e0*/  HMMA.1688.F32.TF32 R80, R184.reuse, R24, R80 ;  /* 0x00000018b850723c */ /* 0x040ff00000081050 */
[C---:B------:R-:W-:Y:S08]  /*182f0*/  HMMA.1688.F32.TF32 R200, R184.reuse, R148, R200 ;  /* 0x00000094b8c8723c */ /* 0x040ff000000810c8 */
[C---:B------:R-:W-:Y:S08]  /*18300*/  HMMA.1688.F32.TF32 R204, R184.reuse, R144, R204 ;  /* 0x00000090b8cc723c */ /* 0x040ff000000810cc */
[C---:B------:R-:W-:Y:S08]  /*18310*/  HMMA.1688.F32.TF32 R168, R184.reuse, R120, R168 ;  /* 0x00000078b8a8723c */ /* 0x040ff000000810a8 */
[C---:B------:R-:W-:Y:S08]  /*18320*/  HMMA.1688.F32.TF32 R172, R184.reuse, R116, R172 ;  /* 0x00000074b8ac723c */ /* 0x040ff000000810ac */
[----:B------:R-:W-:Y:S08]  /*18330*/  HMMA.1688.F32.TF32 R212, R184, R112, R212 ;  /* 0x00000070b8d4723c */ /* 0x000ff000000810d4 */
[----:B--2---:R-:W-:Y:S01]  /*18340*/  HMMA.1688.F32.TF32 R184, R188, R148, R32 ;  /* 0x00000094bcb8723c */ /* 0x004fe20000081020 */
[----:B------:R-:W2:Y:S04]  /*18350*/  LDL.LU.64 R32, [R1+0x6b0] ;  /* 0x0006b00001207983 */ /* 0x000ea80000300a00 */
[----:B------:R-:W2:Y:S04]  /*18360*/  LDL.LU.64 R34, [R1+0x6b8] ;  /* 0x0006b80001227983 */ /* 0x000ea80000300a00 */
[----:B------:R-:W2:Y:S04]  /*18370*/  LDL.LU.64 R244, [R1+0x5f0] ;  /* 0x0005f00001f47983 */ /* 0x000ea80000300a00 */
[----:B------:R-:W2:Y:S04]  /*18380*/  LDL.LU.64 R246, [R1+0x5f8] ;  /* 0x0005f80001f67983 */ /* 0x000ea80000300a00 */
[----:B------:R-:W2:Y:S04]  /*18390*/  LDL.LU.64 R248, [R1+0x5e0] ;  /* 0x0005e00001f87983 */ /* 0x000ea80000300a00 */
[----:B------:R-:W2:Y:S04]  /*183a0*/  LDL.LU.64 R250, [R1+0x5e8] ;  /* 0x0005e80001fa7983 */ /* 0x000ea80000300a00 */
[----:B------:R-:W2:Y:S04]  /*183b0*/  LDL.LU.64 R240, [R1+0x560] ;  /* 0x0005600001f07983 */ /* 0x000ea80000300a00 */
[----:B------:R-:W2:Y:S01]  /*183c0*/  LDL.LU.64 R242, [R1+0x568] ;  /* 0x0005680001f27983 */ /* 0x000ea20000300a00 */
[----:B---3--:R-:W-:Y:S03]  /*183d0*/  HMMA.1688.F32.TF32 R236, R136, R116, R16 ;  /* 0x0000007488ec723c */ /* 0x008fe60000081010 */
[----:B------:R-:W3:Y:S04]  /*183e0*/  LDL.LU.64 R16, [R1+0x500] ;  /* 0x0005000001107983 */ /* 0x000ee80000300a00 */
[----:B------:R-:W3:Y:S01]  /*183f0*/  LDL.LU.64 R18, [R1+0x508] ;  /* 0x0005080001127983 */ /* 0x000ee20000300a00 */
[C---:B------:R-:W-:Y:S08]  /*18400*/  HMMA.1688.F32.TF32 R76, R180.reuse, R24, R76 ;  /* 0x00000018b44c723c */ /* 0x040ff0000008104c */
[----:B------:R-:W-:Y:S08]  /*18410*/  HMMA.1688.F32.TF32 R180, R180, R112, R216 ;  /* 0x00000070b4b4723c */ /* 0x000ff000000810d8 */
[C---:B----4-:R-:W-:Y:S01]  /*18420*/  HMMA.1688.F32.TF32 R216, R188.reuse, R120, R124 ;  /* 0x00000078bcd8723c */ /* 0x050fe2000008107c */
[----:B------:R-:W4:Y:S04]  /*18430*/  LDL.LU.64 R124, [R1+0x250] ;  /* 0x00025000017c7983 */ /* 0x000f280000300a00 */
[----:B------:R-:W4:Y:S03]  /*18440*/  LDL.LU.64 R126, [R1+0x258] ;  /* 0x00025800017e7983 */ /* 0x000f260000300a00 */
[C---:B------:R-:W-:Y:S01]  /*18450*/  HMMA.1688.F32.TF32 R220, R188.reuse, R116, R52 ;  /* 0x00000074bcdc723c */ /* 0x040fe20000081034 */
[----:B------:R-:W4:Y:S04]  /*18460*/  LDL.LU.64 R52, [R1+0x4c0] ;  /* 0x0004c00001347983 */ /* 0x000f280000300a00 */
[----:B------:R-:W4:Y:S03]  /*18470*/  LDL.LU.64 R54, [R1+0x4c8] ;  /* 0x0004c80001367983 */ /* 0x000f260000300a00 */
[C---:B------:R-:W-:Y:S01]  /*18480*/  HMMA.1688.F32.TF32 R228, R188.reuse, R112, R48 ;  /* 0x00000070bce4723c */ /* 0x040fe20000081030 */
[----:B------:R-:W4:Y:S04]  /*18490*/  LDL.LU.64 R48, [R1+0x270] ;  /* 0x0002700001307983 */ /* 0x000f280000300a00 */
[----:B------:R-:W4:Y:S03]  /*184a0*/  LDL.LU.64 R50, [R1+0x278] ;  /* 0x0002780001327983 */ /* 0x000f260000300a00 */
[C---:B------:R-:W-:Y:S08]  /*184b0*/  HMMA.1688.F32.TF32 R44, R188.reuse, R28, R44 ;  /* 0x0000001cbc2c723c */ /* 0x040ff0000008102c */
[----:B------:R-:W-:Y:S08]  /*184c0*/  HMMA.1688.F32.TF32 R208, R188, R144, R208 ;  /* 0x00000090bcd0723c */ /* 0x000ff000000810d0 */
[C---:B------:R-:W-:Y:S01]  /*184d0*/  HMMA.1688.F32.TF32 R188, R136.reuse, R148, R40 ;  /* 0x0000009488bc723c */ /* 0x040fe20000081028 */
[----:B------:R-:W4:Y:S04]  /*184e0*/  LDL.LU.64 R40, [R1+0x3c0] ;  /* 0x0003c00001287983 */ /* 0x000f280000300a00 */
[----:B------:R-:W4:Y:S03]  /*184f0*/  LDL.LU.64 R42, [R1+0x3c8] ;  /* 0x0003c800012a7983 */ /* 0x000f260000300a00 */
[C---:B------:R-:W-:Y:S01]  /*18500*/  HMMA.1688.F32.TF32 R232, R136.reuse, R120, R36 ;  /* 0x0000007888e8723c */ /* 0x040fe20000081024 */
[----:B------:R-:W4:Y:S04]  /*18510*/  LDL.LU.64 R36, [R1+0x390] ;  /* 0x0003900001247983 */ /* 0x000f280000300a00 */
[----:B------:R-:W4:Y:S03]  /*18520*/  LDL.LU.64 R38, [R1+0x398] ;  /* 0x0003980001267983 */ /* 0x000f260000300a00 */
[----:B------:R-:W-:Y:S08]  /*18530*/  HMMA.1688.F32.TF32 R224, R136, R144, R224 ;  /* 0x0000009088e0723c */ /* 0x000ff000000810e0 */
[C---:B--2---:R-:W-:Y:S08]  /*18540*/  HMMA.1688.F32.TF32 R244, R196.reuse, R148, R244 ;  /* 0x00000094c4f4723c */ /* 0x044ff000000810f4 */
[C---:B------:R-:W-:Y:S08]  /*18550*/  HMMA.1688.F32.TF32 R248, R196.reuse, R144, R248 ;  /* 0x00000090c4f8723c */ /* 0x040ff000000810f8 */
[----:B------:R-:W-:Y:S08]  /*18560*/  HMMA.1688.F32.TF32 R240, R196, R120, R240 ;  /* 0x00000078c4f0723c */ /* 0x000ff000000810f0 */
[----:B------:R-:W-:Y:S01]  /*18570*/  HMMA.1688.F32.TF32 R136, R136, R112, R32 ;  /* 0x000000708888723c */ /* 0x000fe20000081020 */
[----:B------:R-:W2:Y:S04]  /*18580*/  LDL.LU.64 R32, [R1+0x220] ;  /* 0x0002200001207983 */ /* 0x000ea80000300a00 */
[----:B------:R-:W2:Y:S04]  /*18590*/  LDL.LU.64 R34, [R1+0x228] ;  /* 0x0002280001227983 */ /* 0x000ea80000300a00 */
[----:B------:R-:W-:Y:S04]  /*185a0*/  STL.64 [R1+0x20], R244 ;  /* 0x000020f401007387 */ /* 0x000fe80000100a00 */
[----:B------:R1:W-:Y:S04]  /*185b0*/  STL.64 [R1+0x28], R246 ;  /* 0x000028f601007387 */ /* 0x0003e80000100a00 */
[----:B-1----:R-:W2:Y:S04]  /*185c0*/  LDL.LU.64 R246, [R1+0x1bc0] ;  /* 0x001bc00001f67983 */ /* 0x002ea80000300a00 */
[----:B------:R-:W2:Y:S04]  /*185d0*/  LDL.LU.64 R244, [R1+0x1bb8] ;  /* 0x001bb80001f47983 */ /* 0x000ea80000300a00 */
[----:B------:R-:W-:Y:S04]  /*185e0*/  STL.64 [R1+0x10], R248 ;  /* 0x000010f801007387 */ /* 0x000fe80000100a00 */
[----:B------:R3:W-:Y:S02]  /*185f0*/  STL.64 [R1+0x18], R250 ;  /* 0x000018fa01007387 */ /* 0x0007e40000100a00 */
[----:B---3--:R-:W-:Y:S02]  /*18600*/  HMMA.1688.F32.TF32 R248, R196, R116, R16 ;  /* 0x00000074c4f8723c */ /* 0x008fe40000081010 */
[----:B------:R-:W3:Y:S04]  /*18610*/  LDL.LU.64 R16, [R1+0x210] ;  /* 0x0002100001107983 */ /* 0x000ee80000300a00 */
[----:B------:R-:W-:Y:S04]  /*18620*/  STL.64 [R1], R240 ;  /* 0x000000f001007387 */ /* 0x000fe80000100a00 */
[----:B------:R-:W-:Y:S04]  /*18630*/  STL.64 [R1+0x8], R242 ;  /* 0x000008f201007387 */ /* 0x000fe80000100a00 */
[----:B------:R-:W3:Y:S01]  /*18640*/  LDL.LU.64 R18, [R1+0x218] ;  /* 0x0002180001127983 */ /* 0x000ee20000300a00 */
[C---:B----4-:R-:W-:Y:S08]  /*18650*/  HMMA.1688.F32.TF32 R124, R140.reuse, R148, R124 ;  /* 0x000000948c7c723c */ /* 0x050ff0000008107c */
[C---:B------:R-:W-:Y:S08]  /*18660*/  HMMA.1688.F32.TF32 R52, R140.reuse, R144, R52 ;  /* 0x000000908c34723c */ /* 0x040ff00000081034 */
[C---:B------:R-:W-:Y:S08]  /*18670*/  HMMA.1688.F32.TF32 R48, R140.reuse, R120, R48 ;  /* 0x000000788c30723c */ /* 0x040ff00000081030 */
[C---:B------:R-:W-:Y:S08]  /*18680*/  HMMA.1688.F32.TF32 R40, R140.reuse, R116, R40 ;  /* 0x000000748c28723c */ /* 0x040ff00000081028 */
[----:B------:R-:W-:Y:S01]  /*18690*/  HMMA.1688.F32.TF32 R36, R140, R112, R36 ;  /* 0x000000708c24723c */ /* 0x000fe20000081024 */
[----:B------:R-:W-:Y:S04]  /*186a0*/  STL.64 [R1+0x250], R124 ;  /* 0x0002507c01007387 */ /* 0x000fe80000100a00 */
[----:B------:R-:W-:Y:S04]  /*186b0*/  STL.64 [R1+0x258], R126 ;  /* 0x0002587e01007387 */ /* 0x000fe80000100a00 */
[----:B------:R-:W-:Y:S04]  /*186c0*/  STL.64 [R1+0x280], R52 ;  /* 0x0002803401007387 */ /* 0x000fe80000100a00 */
[----:B------:R-:W-:Y:S04]  /*186d0*/  STL.64 [R1+0x288], R54 ;  /* 0x0002883601007387 */ /* 0x000fe80000100a00 */
[----:B------:R-:W-:Y:S04]  /*186e0*/  STL.64 [R1+0x270], R48 ;  /* 0x0002703001007387 */ /* 0x000fe80000100a00 */
[----:B------:R-:W-:Y:S04]  /*186f0*/  STL.64 [R1+0x278], R50 ;  /* 0x0002783201007387 */ /* 0x000fe80000100a00 */
[----:B------:R-:W-:Y:S04]  /*18700*/  STL.64 [R1+0x260], R40 ;  /* 0x0002602801007387 */ /* 0x000fe80000100a00 */
[----:B------:R-:W-:Y:S04]  /*18710*/  STL.64 [R1+0x268], R42 ;  /* 0x0002682a01007387 */ /* 0x000fe80000100a00 */
[----:B------:R1:W-:Y:S04]  /*18720*/  STL.64 [R1+0x240], R36 ;  /* 0x0002402401007387 */ /* 0x0003e80000100a00 */
[----:B------:R4:W-:Y:S01]  /*18730*/  STL.64 [R1+0x248], R38 ;  /* 0x0002482601007387 */ /* 0x0009e20000100a00 */
[----:B-1----:R-:W-:Y:S01]  /*18740*/  MOV R36, R134 ;  /* 0x0000008600247202 */ /* 0x002fe20000000f00 */
[----:B------:R-:W-:-:S02]  /*18750*/  IMAD.MOV.U32 R37, RZ, RZ, R131 ;  /* 0x000000ffff257224 */ /* 0x000fc400078e0083 */
[----:B----4-:R-:W-:Y:S01]  /*18760*/  IMAD.MOV.U32 R38, RZ, RZ, R130 ;  /* 0x000000ffff267224 */ /* 0x010fe200078e0082 */
[C---:B--2---:R-:W-:Y:S11]  /*18770*/  HMMA.1688.F32.TF32 R32, R192.reuse, R148, R32 ;  /* 0x00000094c020723c */ /* 0x044ff60000081020 */
[----:B------:R-:W-:Y:S11]  /*18780*/  @!UPT UIADD3 URZ, URZ, URZ, URZ ;  /* 0x0000003f3f3ff290 */ /* 0x000ff6000fffe03f */
[----:B------:R-:W-:Y:S02]  /*18790*/  @!UPT UIADD3 URZ, URZ, URZ, URZ ;  /* 0x0000003f3f3ff290 */ /* 0x000fe4000fffe03f */
[----:B------:R-:W-:Y:S01]  /*187a0*/  IMAD.MOV.U32 R128, RZ, RZ, R35 ;  /* 0x000000ffff807224 */ /* 0x000fe200078e0023 */
[----:B------:R-:W-:Y:S01]  /*187b0*/  MOV R129, R34 ;  /* 0x0000002200817202 */ /* 0x000fe20000000f00 */
[----:B------:R-:W-:Y:S02]  /*187c0*/  IMAD.MOV.U32 R132, RZ, RZ, R33 ;  /* 0x000000ffff847224 */ /* 0x000fe400078e0021 */
[----:B------:R-:W-:Y:S01]  /*187d0*/  IMAD.MOV.U32 R133, RZ, RZ, R32 ;  /* 0x000000ffff857224 */ /* 0x000fe200078e0020 */
[----:B------:R-:W-:Y:S04]  /*187e0*/  STL [R1+0x1af4], R128 ;  /* 0x001af48001007387 */ /* 0x000fe80000100800 */
[----:B------:R-:W-:Y:S01]  /*187f0*/  STL [R1+0x1af0], R129 ;  /* 0x001af08101007387 */ /* 0x000fe20000100800 */
[----:B---3--:R-:W-:Y:S03]  /*18800*/  HMMA.1688.F32.TF32 R16, R192, R144, R16 ;  /* 0x00000090c010723c */ /* 0x008fe60000081010 */
[----:B------:R-:W-:Y:S04]  /*18810*/  STL [R1+0x1aec], R132 ;  /* 0x001aec8401007387 */ /* 0x000fe80000100800 */
[----:B------:R-:W-:Y:S11]  /*18820*/  STL [R1+0x1ae8], R133 ;  /* 0x001ae88501007387 */ /* 0x000ff60000100800 */
[----:B------:R-:W-:Y:S05]  /*18830*/  @!UPT UIADD3 URZ, URZ, URZ, URZ ;  /* 0x0000003f3f3ff290 */ /* 0x000fea000fffe03f */
[----:B------:R1:W-:Y:S04]  /*18840*/  STL.64 [R1+0x3b0], R16 ;  /* 0x0003b01001007387 */ /* 0x0003e80000100a00 */
[----:B------:R-:W2:Y:S04]  /*18850*/  LDL.LU.64 R124, [R1+0x200] ;  /* 0x00020000017c7983 */ /* 0x000ea80000300a00 */
[----:B------:R-:W2:Y:S04]  /*18860*/  LDL.LU.64 R126, [R1+0x208] ;  /* 0x00020800017e7983 */ /* 0x000ea80000300a00 */
[----:B------:R-:W3:Y:S04]  /*18870*/  LDL.LU R134, [R1+0x1bb0] ;  /* 0x001bb00001867983 */ /* 0x000ee80000300800 */
[----:B------:R-:W4:Y:S04]  /*18880*/  LDL.LU R131, [R1+0x1bac] ;  /* 0x001bac0001837983 */ /* 0x000f280000300800 */
[----:B------:R-:W4:Y:S01]  /*18890*/  LDL.LU R130, [R1+0x1ba8] ;  /* 0x001ba80001827983 */ /* 0x000f220000300800 */
[----:B------:R-:W-:Y:S01]  /*188a0*/  MOV R40, R6 ;  /* 0x0000000600287202 */ /* 0x000fe20000000f00 */
[----:B------:R-:W-:-:S02]  /*188b0*/  IMAD.MOV.U32 R41, RZ, RZ, R7 ;  /* 0x000000ffff297224 */ /* 0x000fc400078e0007 */
[----:B------:R-:W4:Y:S01]  /*188c0*/  LDL.LU R6, [R1+0x1ba4] ;  /* 0x001ba40001067983 */ /* 0x000f220000300800 */
[----:B------:R-:W-:Y:S02]  /*188d0*/  IMAD.MOV.U32 R42, RZ, RZ, R14 ;  /* 0x000000ffff2a7224 */ /* 0x000fe400078e000e */
[----:B------:R-:W-:Y:S01]  /*188e0*/  IMAD.MOV.U32 R43, RZ, RZ, R15 ;  /* 0x000000ffff2b7224 */ /* 0x000fe200078e000f */
[----:B------:R-:W4:Y:S04]  /*188f0*/  LDL.LU R7, [R1+0x1ba0] ;  /* 0x001ba00001077983 */ /* 0x000f280000300800 */
[----:B------:R-:W4:Y:S04]  /*18900*/  LDL.LU R14, [R1+0x1b9c] ;  /* 0x001b9c00010e7983 */ /* 0x000f280000300800 */
[----:B------:R-:W4:Y:S01]  /*18910*/  LDL.LU R15, [R1+0x1b98] ;  /* 0x001b9800010f7983 */ /* 0x000f220000300800 */
[----:B------:R-:W-:-:S03]  /*18920*/  IMAD.MOV.U32 R242, RZ, RZ, R9 ;  /* 0x000000fffff27224 */ /* 0x000fc600078e0009 */
[----:B------:R-:W4:Y:S01]  /*18930*/  LDL.LU R52, [R1+0x300] ;  /* 0x0003000001347983 */ /* 0x000f220000300800 */
[----:B------:R-:W-:-:S03]  /*18940*/  IMAD.MOV.U32 R243, RZ, RZ, R8 ;  /* 0x000000fffff37224 */ /* 0x000fc600078e0008 */
[----:B------:R-:W4:Y:S01]  /*18950*/  LDL.LU R53, [R1+0x304] ;  /* 0x0003040001357983 */ /* 0x000f220000300800 */
[----:B------:R-:W-:Y:S01]  /*18960*/  MOV R240, R11 ;  /* 0x0000000b00f07202 */ /* 0x000fe20000000f00 */
[----:B------:R-:W-:Y:S02]  /*18970*/  IMAD.MOV.U32 R241, RZ, RZ, R10 ;  /* 0x000000fffff17224 */ /* 0x000fe400078e000a */
[----:B------:R-:W4:Y:S04]  /*18980*/  LDL.LU R54, [R1+0x308] ;  /* 0x0003080001367983 */ /* 0x000f280000300800 */
[----:B------:R-:W4:Y:S01]  /*18990*/  LDL.LU R55, [R1+0x30c] ;  /* 0x00030c0001377983 */ /* 0x000f220000300800 */
[----:B------:R-:W-:-:S03]  /*189a0*/  IMAD.MOV.U32 R149, RZ, RZ, R18 ;  /* 0x000000ffff957224 */ /* 0x000fc600078e0012 */
[----:B------:R-:W4:Y:S01]  /*189b0*/  LDL.LU.64 R8, [R1+0x1d0] ;  /* 0x0001d00001087983 */ /* 0x000f220000300a00 */
[----:B------:R-:W-:-:S03]  /*189c0*/  IMAD.MOV.U32 R148, RZ, RZ, R19 ;  /* 0x000000ffff947224 */ /* 0x000fc600078e0013 */
[----:B------:R-:W4:Y:S04]  /*189d0*/  LDL.LU.64 R10, [R1+0x1d8] ;  /* 0x0001d800010a7983 */ /* 0x000f280000300a00 */
[----:B-1----:R-:W4:Y:S04]  /*189e0*/  LDL.LU R16, [R1+0x1a0] ;  /* 0x0001a00001107983 */ /* 0x002f280000300800 */
[----:B------:R-:W4:Y:S04]  /*189f0*/  LDL.LU R17, [R1+0x1a4] ;  /* 0x0001a40001117983 */ /* 0x000f280000300800 */
[----:B------:R-:W4:Y:S04]  /*18a00*/  LDL.LU R18, [R1+0x1a8] ;  /* 0x0001a80001127983 */ /* 0x000f280000300800 */
[----:B------:R-:W4:Y:S04]  /*18a10*/  LDL.LU R19, [R1+0x1ac] ;  /* 0x0001ac0001137983 */ /* 0x000f280000300800 */
[----:B------:R-:W4:Y:S04]  /*18a20*/  LDL.LU.64 R140, [R1+0x190] ;  /* 0x00019000018c7983 */ /* 0x000f280000300a00 */
[----:B------:R-:W4:Y:S04]  /*18a30*/  LDL.LU.64 R142, [R1+0x198] ;  /* 0x00019800018e7983 */ /* 0x000f280000300a00 */
[----:B------:R-:W4:Y:S04]  /*18a40*/  LDL.LU R48, [R1+0x2c0] ;  /* 0x0002c00001307983 */ /* 0x000f280000300800 */
[----:B------:R-:W4:Y:S04]  /*18a50*/  LDL.LU R49, [R1+0x2c4] ;  /* 0x0002c40001317983 */ /* 0x000f280000300800 */
[----:B------:R-:W4:Y:S01]  /*18a60*/  LDL.LU R50, [R1+0x2c8] ;  /* 0x0002c80001327983 */ /* 0x000f220000300800 */
[----:B------:R-:W-:-:S03]  /*18a70*/  IMAD.MOV.U32 R35, RZ, RZ, R135 ;  /* 0x000000ffff237224 */ /* 0x000fc600078e0087 */
[----:B------:R-:W4:Y:S01]  /*18a80*/  LDL.LU R51, [R1+0x2cc] ;  /* 0x0002cc0001337983 */ /* 0x000f220000300800 */
[----:B--2---:R-:W-:Y:S01]  /*18a90*/  HMMA.1688.F32.TF32 R124, R192, R120, R124 ;  /* 0x00000078c07c723c */ /* 0x004fe2000008107c */
[----:B---3--:R-:W-:Y:S02]  /*18aa0*/  IMAD.MOV.U32 R34, RZ, RZ, R134 ;  /* 0x000000ffff227224 */ /* 0x008fe400078e0086 */
[----:B----4-:R-:W-:Y:S01]  /*18ab0*/  IMAD.MOV.U32 R33, RZ, RZ, R131 ;  /* 0x000000ffff217224 */ /* 0x010fe200078e0083 */
[----:B------:R-:W-:Y:S02]  /*18ac0*/  MOV R32, R130 ;  /* 0x0000008200207202 */ /* 0x000fe40000000f00 */
[----:B------:R-:W2:Y:S04]  /*18ad0*/  LDL.LU R130, [R1+0x1b94] ;  /* 0x001b940001827983 */ /* 0x000ea80000300800 */
[----:B------:R-:W2:Y:S04]  /*18ae0*/  LDL.LU R131, [R1+0x1b90] ;  /* 0x001b900001837983 */ /* 0x000ea80000300800 */
[----:B------:R-:W3:Y:S04]  /*18af0*/  LDL.LU R134, [R1+0x1b8c] ;  /* 0x001b8c0001867983 */ /* 0x000ee80000300800 */
[----:B------:R-:W3:Y:S06]  /*18b00*/  LDL.LU R135, [R1+0x1b88] ;  /* 0x001b880001877983 */ /* 0x000eec0000300800 */
[----:B------:R-:W-:-:S02]  /*18b10*/  IMAD.MOV.U32 R132, RZ, RZ, R126 ;  /* 0x000000ffff847224 */ /* 0x000fc400078e007e */
[----:B------:R-:W-:Y:S02]  /*18b20*/  IMAD.MOV.U32 R133, RZ, RZ, R127 ;  /* 0x000000ffff857224 */ /* 0x000fe400078e007f */
[----:B------:R-:W4:Y:S01]  /*18b30*/  LDL.LU.64 R126, [R1+0x1b80] ;  /* 0x001b8000017e7983 */ /* 0x000f220000300a00 */
[----:B------:R-:W-:Y:S03]  /*18b40*/  HMMA.1688.F32.TF32 R244, R196, R112, R244 ;  /* 0x00000070c4f4723c */ /* 0x000fe600000810f4 */
[----:B------:R-:W-:Y:S04]  /*18b50*/  LDS R196, [R2+0x4000] ;  /* 0x0040000002c47984 */ /* 0x000fe80000000800 */
[----:B------:R-:W-:Y:S04]  /*18b60*/  LDS R198, [R2+0x6000] ;  /* 0x0060000002c67984 */ /* 0x000fe80000000800 */
[----:B------:R-:W-:Y:S04]  /*18b70*/  LDS R197, [R3+0x4000] ;  /* 0x0040000003c57984 */ /* 0x000fe80000000800 */
[----:B------:R-:W3:Y:S01]  /*18b80*/  LDS R199, [R3+0x6000] ;  /* 0x0060000003c77984 */ /* 0x000ee20000000800 */
[----:B------:R-:W-:Y:S01]  /*18b90*/  HMMA.1688.F32.TF32 R8, R192, R116, R8 ;  /* 0x00000074c008723c */ /* 0x000fe20000081008 */
[----:B------:R-:W-:Y:S01]  /*18ba0*/  MOV R128, R124 ;  /* 0x0000007c00807202 */ /* 0x000fe20000000f00 */
[----:B------:R-:W-:-:S02]  /*18bb0*/  IMAD.MOV.U32 R129, RZ, RZ, R125 ;  /* 0x000000ffff817224 */ /* 0x000fc400078e007d */
[----:B------:R-:W-:Y:S11]  /*18bc0*/  IMAD.MOV.U32 R39, RZ, RZ, R12 ;  /* 0x000000ffff277224 */ /* 0x000ff600078e000c */
[----:B------:R-:W-:Y:S09]  /*18bd0*/  @!UPT UIADD3 URZ, URZ, URZ, URZ ;  /* 0x0000003f3f3ff290 */ /* 0x000ff2000fffe03f */
[----:B------:R-:W-:Y:S01]  /*18be0*/  IMAD.MOV.U32 R124, RZ, RZ, R9 ;  /* 0x000000ffff7c7224 */ /* 0x000fe200078e0009 */
[----:B------:R-:W-:Y:S01]  /*18bf0*/  MOV R125, R8 ;  /* 0x00000008007d7202 */ /* 0x000fe20000000f00 */
[----:B------:R-:W-:Y:S02]  /*18c00*/  IMAD.MOV.U32 R28, RZ, RZ, R10 ;  /* 0x000000ffff1c7224 */ /* 0x000fe400078e000a */
[----:B------:R-:W-:Y:S02]  /*18c10*/  IMAD.MOV.U32 R4, RZ, RZ, R11 ;  /* 0x000000ffff047224 */ /* 0x000fe400078e000b */
[----:B------:R-:W4:Y:S01]  /*18c20*/  LDL.LU.64 R10, [R1+0x1b78] ;  /* 0x001b7800010a7983 */ /* 0x000f220000300a00 */
[C---:B---3--:R-:W-:Y:S08]  /*18c30*/  HMMA.1688.F32.TF32 R52, R196.reuse, R134, R52 ;  /* 0x00000086c434723c */ /* 0x048ff00000081034 */
[C---:B--2---:R-:W-:Y:S08]  /*18c40*/  HMMA.1688.F32.TF32 R48, R196.reuse, R130, R48 ;  /* 0x00000082c430723c */ /* 0x044ff00000081030 */
[----:B----4-:R-:W-:Y:S08]  /*18c50*/  HMMA.1688.F32.TF32 R16, R196, R126, R16 ;  /* 0x0000007ec410723c */ /* 0x010ff00000081010 */
[----:B------:R-:W-:Y:S01]  /*18c60*/  IMAD.MOV.U32 R5, RZ, RZ, R55 ;  /* 0x000000ffff057224 */ /* 0x000fe200078e0037 */
[----:B------:R-:W-:Y:S01]  /*18c70*/  MOV R12, R52 ;  /* 0x00000034000c7202 */ /* 0x000fe20000000f00 */
[----:B------:R-:W-:-:S02]  /*18c80*/  IMAD.MOV.U32 R9, RZ, RZ, R53 ;  /* 0x000000ffff097224 */ /* 0x000fc400078e0035 */
[----:B------:R-:W-:Y:S02]  /*18c90*/  IMAD.MOV.U32 R8, RZ, RZ, R54 ;  /* 0x000000ffff087224 */ /* 0x000fe400078e0036 */
[----:B------:R-:W2:Y:S04]  /*18ca0*/  LDL.LU.64 R54, [R1+0x1b70] ;  /* 0x001b700001367983 */ /* 0x000ea80000300a00 */
[----:B------:R-:W2:Y:S04]  /*18cb0*/  LDL.LU.64 R52, [R1+0x1b68] ;  /* 0x001b680001347983 */ /* 0x000ea80000300a00 */
[----:B------:R-:W-:Y:S04]  /*18cc0*/  STL [R1+0x1ab4], R5 ;  /* 0x001ab40501007387 */ /* 0x000fe80000100800 */
[----:B------:R-:W-:Y:S04]  /*18cd0*/  STL [R1+0x1ab0], R9 ;  /* 0x001ab00901007387 */ /* 0x000fe80000100800 */
[----:B------:R-:W-:Y:S04]  /*18ce0*/  STL [R1+0x1aac], R12 ;  /* 0x001aac0c01007387 */ /* 0x000fe80000100800 */
[----:B------:R-:W-:Y:S04]  /*18cf0*/  STL [R1+0x1aa8], R8 ;  /* 0x001aa80801007387 */ /* 0x000fe80000100800 */
[----:B------:R-:W-:Y:S04]  /*18d00*/  STL.64 [R1+0x4c0], R48 ;  /* 0x0004c03001007387 */ /* 0x000fe80000100a00 */
[----:B------:R1:W-:Y:S04]  /*18d10*/  STL.64 [R1+0x4c8], R50 ;  /* 0x0004c83201007387 */ /* 0x0003e80000100a00 */
[----:B-1----:R-:W3:Y:S04]  /*18d20*/  LDL.LU.64 R50, [R1+0x1b60] ;  /* 0x001b600001327983 */ /* 0x002ee80000300a00 */
[----:B------:R-:W3:Y:S04]  /*18d30*/  LDL.LU.64 R48, [R1+0x1b58] ;  /* 0x001b580001307983 */ /* 0x000ee80000300a00 */
[----:B------:R-:W-:Y:S04]  /*18d40*/  STL.64 [R1+0x500], R16 ;  /* 0x0005001001007387 */ /* 0x000fe80000100a00 */
[----:B------:R1:W-:Y:S04]  /*18d50*/  STL.64 [R1+0x508], R18 ;  /* 0x0005081201007387 */ /* 0x0003e80000100a00 */
[----:B-1----:R-:W4:Y:S01]  /*18d60*/  LDL.LU.64 R18, [R1+0x1b50] ;  /* 0x001b500001127983 */ /* 0x002f220000300a00 */
[C---:B------:R-:W-:Y:S03]  /*18d70*/  HMMA.1688.F32.TF32 R40, R196.reuse, R14, R40 ;  /* 0x0000000ec428723c */ /* 0x040fe60000081028 */
[----:B------:R-:W2:Y:S05]  /*18d80*/  LDL.LU.64 R16, [R1+0x1b48] ;  /* 0x001b480001107983 */ /* 0x000eaa0000300a00 */
[C---:B------:R-:W-:Y:S08]  /*18d90*/  HMMA.1688.F32.TF32 R36, R196.reuse, R10, R36 ;  /* 0x0000000ac424723c */ /* 0x040ff00000081024 */
[C---:B------:R-:W-:Y:S08]  /*18da0*/  HMMA.1688.F32.TF32 R240, R196.reuse, R6, R240 ;  /* 0x00000006c4f0723c */ /* 0x040ff000000810f0 */
[C---:B----4-:R-:W-:Y:S11]  /*18db0*/  HMMA.1688.F32.TF32 R32, R196.reuse, R18, R32 ;  /* 0x00000012c420723c */ /* 0x050ff60000081020 */
[----:B------:R-:W-:Y:S11]  /*18dc0*/  @!UPT UIADD3 URZ, URZ, URZ, URZ ;  /* 0x0000003f3f3ff290 */ /* 0x000ff6000fffe03f */
[----:B------:R-:W-:Y:S01]  /*18dd0*/  @!UPT UIADD3 URZ, URZ, URZ, URZ ;  /* 0x0000003f3f3ff290 */ /* 0x000fe2000fffe03f */
[----:B------:R-:W-:Y:S04]  /*18de0*/  STL.64 [R1+0x560], R32 ;  /* 0x0005602001007387 */ /* 0x000fe80000100a00 */
[----:B------:R1:W-:Y:S04]  /*18df0*/  STL.64 [R1+0x568], R34 ;  /* 0x0005682201007387 */ /* 0x0003e80000100a00 */
[----:B-1----:R-:W4:Y:S04]  /*18e00*/  LDL.LU.64 R34, [R1+0x1b40] ;  /* 0x001b400001227983 */ /* 0x002f280000300a00 */
[----:B------:R-:W-:Y:S04]  /*18e10*/  STL.64 [R1+0x610], R40 ;  /* 0x0006102801007387 */ /* 0x000fe80000100a00 */
[----:B------:R1:W-:Y:S04]  /*18e20*/  STL.64 [R1+0x618], R42 ;  /* 0x0006182a01007387 */ /* 0x0003e80000100a00 */
[----:B-1----:R-:W2:Y:S04]  /*18e30*/  LDL.LU.64 R42, [R1+0x1b38] ;  /* 0x001b3800012a7983 */ /* 0x002ea80000300a00 */
[----:B------:R-:W2:Y:S04]  /*18e40*/  LDL.LU.64 R40, [R1+0x1b30] ;  /* 0x001b300001287983 */ /* 0x000ea80000300a00 */
[----:B------:R-:W-:Y:S04]  /*18e50*/  STL.64 [R1+0x660], R36 ;  /* 0x0006602401007387 */ /* 0x000fe80000100a00 */
[----:B------:R1:W-:Y:S04]  /*18e60*/  STL.64 [R1+0x668], R38 ;  /* 0x0006682601007387 */ /* 0x0003e80000100a00 */
[----:B-1----:R-:W2:Y:S04]  /*18e70*/  LDL.LU.64 R38, [R1+0x1b28] ;  /* 0x001b280001267983 */ /* 0x002ea80000300a00 */
[----:B------:R-:W2:Y:S04]  /*18e80*/  LDL.LU.64 R36, [R1+0x1b20] ;  /* 0x001b200001247983 */ /* 0x000ea80000300a00 */
[----:B------:R-:W-:Y:S04]  /*18e90*/  STL.64 [R1+0x6d0], R240 ;  /* 0x0006d0f001007387 */ /* 0x000fe80000100a00 */
[----:B------:R1:W-:Y:S04]  /*18ea0*/  STL.64 [R1+0x6d8], R242 ;  /* 0x0006d8f201007387 */ /* 0x0003e80000100a00 */
[----:B-1----:R-:W4:Y:S04]  /*18eb0*/  LDL.LU.64 R242, [R1+0x1b18] ;  /* 0x001b180001f27983 */ /* 0x002f280000300a00 */
[----:B------:R-:W4:Y:S01]  /*18ec0*/  LDL.LU.64 R240, [R1+0x1b10] ;  /* 0x001b100001f07983 */ /* 0x000f220000300a00 */
[C---:B---3--:R-:W-:Y:S08]  /*18ed0*/  HMMA.1688.F32.TF32 R48, R196.reuse, R30, R48 ;  /* 0x0000001ec430723c */ /* 0x048ff00000081030 */
[----:B----4-:R-:W-:Y:S11]  /*18ee0*/  HMMA.1688.F32.TF32 R240, R196, R34, R240 ;  /* 0x00000022c4f0723c */ /* 0x010ff600000810f0 */
[----:B------:R-:W-:Y:S11]  /*18ef0*/  @!UPT UIADD3 URZ, URZ, URZ, URZ ;  /* 0x0000003f3f3ff290 */ /* 0x000ff6000fffe03f */
[----:B------:R-:W-:Y:S01]  /*18f00*/  @!UPT UIADD3 URZ, URZ, URZ, URZ ;  /* 0x0000003f3f3ff290 */ /* 0x000fe2000fffe03f */
[----:B------:R1:W-:Y:S04]  /*18f10*/  STL.64 [R1+0x700], R240 ;  /* 0x000700f001007387 */ /* 0x0003e80000100a00 */
[----:B------:R2:W-:Y:S04]  /*18f20*/  STL.64 [R1+0x708], R242 ;  /* 0x000708f201007387 */ /* 0x0005e80000100a00 */
[----:B-1----:R-:W3:Y:S01]  /*18f30*/  LDL.LU R240, [R1+0x60] ;  /* 0x0000600001f07983 */ /* 0x002ee20000300800 */
[----:B------:R-:W-:-:S03]  /*18f40*/  MOV R241, R13 ;  /* 0x0000000d00f17202 */ /* 0x000fc60000000f00 */
[----:B------:R-:W4:Y:S01]  /*18f50*/  LDL.LU R13, [R1+0x1b08] ;  /* 0x001b0800010d7983 */ /* 0x000f220000300800 */
[----:B--2---:R-:W-:Y:S02]  /*18f60*/  IMAD.MOV.U32 R242, RZ, RZ, R17 ;  /* 0x000000fffff27224 */ /* 0x004fe400078e0011 */
[----:B------:R-:W-:Y:S01]  /*18f70*/  IMAD.MOV.U32 R243, RZ, RZ, R16 ;  /* 0x000000fffff37224 */ /* 0x000fe200078e0010 */
[----:B------:R-:W2:Y:S04]  /*18f80*/  LDL.LU R17, [R1+0x1b04] ;  /* 0x001b040001117983 */ /* 0x000ea80000300800 */
[----:B------:R-:W3:Y:S04]  /*18f90*/  LDL.LU R16, [R1+0x1b00] ;  /* 0x001b000001107983 */ /* 0x000ee80000300800 */
[----:B------:R-:W-:Y:S04]  /*18fa0*/  STL.64 [R1+0x790], R48 ;  /* 0x0007903001007387 */ /* 0x000fe80000100a00 */
[----:B------:R1:W-:Y:S02]  /*18fb0*/  STL.64 [R1+0x798], R50 ;  /* 0x0007983201007387 */ /* 0x0003e40000100a00 */
[C---:B-1----:R-:W-:Y:S02]  /*18fc0*/  HMMA.1688.F32.TF32 R48, R196.reuse, R26, R72 ;  /* 0x0000001ac430723c */ /* 0x042fe40000081048 */
[----:B------:R-:W4:Y:S11]  /*18fd0*/  LDL.LU R72, [R1+0xc0] ;  /* 0x0000c00001487983 */ /* 0x000f360000300800 */
[----:B------:R-:W-:Y:S10]  /*18fe0*/  @!UPT UIADD3 URZ, URZ, URZ, URZ ;  /* 0x0000003f3f3ff290 */ /* 0x000ff4000fffe03f */
[----:B------:R-:W-:Y:S04]  /*18ff0*/  STL.64 [R1+0x810], R48 ;  /* 0x0008103001007387 */ /* 0x000fe80000100a00 */
[----:B------:R1:W-:Y:S02]  /*19000*/  STL.64 [R1+0x818], R50 ;  /* 0x0008183201007387 */ /* 0x0003e40000100a00 */
[----:B-1----:R-:W-:Y:S08]  /*19010*/  HMMA.1688.F32.TF32 R48, R196, R22, R88 ;  /* 0x00000016c430723c */ /* 0x002ff00000081058 */
[----:B------:R-:W-:Y:S11]  /*19020*/  HMMA.1688.F32.TF32 R140, R192, R112, R140 ;  /* 0x00000070c08c723c */ /* 0x000ff6000008108c */
[----:B------:R-:W-:Y:S05]  /*19030*/  @!UPT UIADD3 URZ, URZ, URZ, URZ ;  /* 0x0000003f3f3ff290 */ /* 0x000fea000fffe03f */
[----:B------:R-:W-:Y:S02]  /*19040*/  IMAD.MOV.U32 R112, RZ, RZ, R48 ;  /* 0x000000ffff707224 */ /* 0x000fe400078e0030 */
[----:B------:R-:W-:Y:S02]  /*19050*/  IMAD.MOV.U32 R113, RZ, RZ, R49 ;  /* 0x000000ffff717224 */ /* 0x000fe400078e0031 */
[----:B--2---:R-:W-:Y:S02]  /*19060*/  IMAD.MOV.U32 R73, RZ, RZ, R17 ;  /* 0x000000ffff497224 */ /* 0x004fe400078e0011 */
[----:B------:R-:W2:Y:S01]  /*19070*/  LDL.LU R17, [R1+0x1afc] ;  /* 0x001afc0001117983 */ /* 0x000ea20000300800 */
[----:B---3--:R-:W-:-:S03]  /*19080*/  MOV R74, R16 ;  /* 0x00000010004a7202 */ /* 0x008fc60000000f00 */
[----:B------:R-:W3:Y:S04]  /*19090*/  LDL.LU R16, [R1+0x1af8] ;  /* 0x001af80001107983 */ /* 0x000ee80000300800 */
[----:B------:R1:W-:Y:S04]  /*190a0*/  STL.64 [R1+0x828], R50 ;  /* 0x0008283201007387 */ /* 0x0003e80000100a00 */
[----:B------:R-:W3:Y:S04]  /*190b0*/  LDL.LU R88, [R1+0xe0] ;  /* 0x0000e00001587983 */ /* 0x000ee80000300800 */
[----:B------:R-:W3:Y:S01]  /*190c0*/  LDL.LU R89, [R1+0xe4] ;  /* 0x0000e40001597983 */ /* 0x000ee20000300800 */
[C---:B-1----:R-:W-:Y:S03]  /*190d0*/  HMMA.1688.F32.TF32 R48, R196.reuse, R150, R100 ;  /* 0x00000096c430723c */ /* 0x042fe60000081064 */
[----:B------:R-:W-:Y:S04]  /*190e0*/  STL [R1+0x19f4], R113 ;  /* 0x0019f47101007387 */ /* 0x000fe80000100800 */
[----:B------:R-:W-:Y:S04]  /*190f0*/  STL [R1+0x19f0], R112 ;  /* 0x0019f07001007387 */ /* 0x000fe80000100800 */
[----:B------:R-:W3:Y:S11]  /*19100*/  LDL.LU R100, [R1+0x130] ;  /* 0x0001300001647983 */ /* 0x000ef60000300800 */
[----:B------:R-:W-:Y:S01]  /*19110*/  @!UPT UIADD3 URZ, URZ, URZ, URZ ;  /* 0x0000003f3f3ff290 */ /* 0x000fe2000fffe03f */
[----:B------:R-:W-:Y:S04]  /*19120*/  STL.64 [R1+0x870], R48 ;  /* 0x0008703001007387 */ /* 0x000fe80000100a00 */
[----:B------:R1:W-:Y:S04]  /*19130*/  STL.64 [R1+0x878], R50 ;  /* 0x0008783201007387 */ /* 0x0003e80000100a00 */
[----:B------:R-:W3:Y:S04]  /*19140*/  LDL.LU R101, [R1+0x134] ;  /* 0x0001340001657983 */ /* 0x000ee80000300800 */
[----:B------:R-:W3:Y:S01]  /*19150*/  LDL.LU R102, [R1+0x138] ;  /* 0x0001380001667983 */ /* 0x000ee20000300800 */
[C---:B-1----:R-:W-:Y:S03]  /*19160*/  HMMA.1688.F32.TF32 R48, R196.reuse, R146, R104 ;  /* 0x00000092c430723c */ /* 0x042fe60000081068 */
[----:B------:R-:W3:Y:S04]  /*19170*/  LDL.LU R103, [R1+0x13c] ;  /* 0x00013c0001677983 */ /* 0x000ee80000300800 */
[----:B------:R-:W3:Y:S11]  /*19180*/  LDL.LU R104, [R1+0x180] ;  /* 0x0001800001687983 */ /* 0x000ef60000300800 */
[----:B------:R-:W-:Y:S05]  /*19190*/  @!UPT UIADD3 URZ, URZ, URZ, URZ ;  /* 0x0000003f3f3ff290 */ /* 0x000fea000fffe03f */
        /* <DEDUP_REMOVED lines=11> */
[----:B------:R-:W3:Y:S04]  /*19250*/  LDL.LU R66, [R1+0x2b8] ;  /* 0x0002b80001427983 */ /* 0x000ee80000300800 */
[----:B------:R-:W3:Y:S01]  /*19260*/  LDL.LU R67, [R1+0x2bc] ;  /* 0x0002bc0001437983 */ /* 0x000ee20000300800 */
[----:B-1----:R-:W-:Y:S03]  /*19270*/  HMMA.1688.F32.TF32 R48, R196, R118, R108 ;  /* 0x00000076c430723c */ /* 0x002fe6000008106c */
[----:B------:R-:W3:Y:S11]  /*19280*/  LDL.LU R108, [R1+0x2f0] ;  /* 0x0002f000016c7983 */ /* 0x000ef60000300800 */
[----:B------:R-:W-:Y:S09]  /*19290*/  @!UPT UIADD3 URZ, URZ, URZ, URZ ;  /* 0x0000003f3f3ff290 */ /* 0x000ff2000fffe03f */
[----:B------:R-:W-:Y:S04]  /*192a0*/  STL.64 [R1+0x8c0], R48 ;  /* 0x0008c03001007387 */ /* 0x000fe80000100a00 */
[----:B------:R-:W-:Y:S04]  /*192b0*/  STL.64 [R1+0x8c8], R50 ;  /* 0x0008c83201007387 */ /* 0x000fe80000100a00 */
[----:B------:R-:W3:Y:S04]  /*192c0*/  LDL.LU R109, [R1+0x2f4] ;  /* 0x0002f400016d7983 */ /* 0x000ee80000300800 */
[----:B------:R-:W3:Y:S04]  /*192d0*/  LDL.LU R110, [R1+0x2f8] ;  /* 0x0002f800016e7983 */ /* 0x000ee80000300800 */
[----:B------:R-:W3:Y:S01]  /*192e0*/  LDL.LU R111, [R1+0x2fc] ;  /* 0x0002fc00016f7983 */ /* 0x000ee20000300800 */
[----:B------:R-:W-:Y:S01]  /*192f0*/  MOV R195, R140 ;  /* 0x0000008c00c37202 */ /* 0x000fe20000000f00 */
[----:B------:R-:W-:-:S02]  /*19300*/  IMAD.MOV.U32 R194, RZ, RZ, R141 ;  /* 0x000000ffffc27224 */ /* 0x000fc400078e008d */
[----:B------:R-:W-:Y:S01]  /*19310*/  IMAD.MOV.U32 R193, RZ, RZ, R142 ;  /* 0x000000ffffc17224 */ /* 0x000fe200078e008e */
[----:B------:R-:W-:Y:S01]  /*19320*/  LDS R140, [R2+0x4100] ;  /* 0x00410000028c7984 */ /* 0x000fe20000000800 */
[----:B------:R-:W-:-:S03]  /*19330*/  IMAD.MOV.U32 R192, RZ, RZ, R143 ;  /* 0x000000ffffc07224 */ /* 0x000fc600078e008f */
[----:B------:R-:W-:Y:S04]  /*19340*/  LDS R142, [R2+0x6100] ;  /* 0x00610000028e7984 */ /* 0x000fe80000000800 */
[----:B------:R-:W-:Y:S04]  /*19350*/  LDS R141, [R3+0x4100] ;  /* 0x00410000038d7984 */ /* 0x000fe80000000800 */
[----:B------:R-:W1:Y:S01]  /*19360*/  LDS R143, [R3+0x6100] ;  /* 0x00610000038f7984 */ /* 0x000e620000000800 */
[----:B------:R-:W-:Y:S01]  /*19370*/  HMMA.1688.F32.TF32 R176, R196, R114, R176 ;  /* 0x00000072c4b0723c */ /* 0x000fe200000810b0 */
[----:B----4-:R-:W-:-:S02]  /*19380*/  IMAD.MOV.U32 R75, RZ, RZ, R13 ;  /* 0x000000ffff4b7224 */ /* 0x010fc400078e000d */
[----:B------:R-:W-:Y:S04]  /*19390*/  LDS R48, [R2+0x4200] ;  /* 0x0042000002307984 */ /* 0x000fe80000000800 */
[----:B------:R-:W-:Y:S04]  /*193a0*/  LDS R50, [R2+0x6200] ;  /* 0x0062000002327984 */ /* 0x000fe80000000800 */
[----:B------:R-:W-:Y:S04]  /*193b0*/  LDS R49, [R3+0x4200] ;  /* 0x0042000003317984 */ /* 0x000fe80000000800 */
[----:B------:R-:W4:Y:S08]  /*193c0*/  LDS R51, [R3+0x6200] ;  /* 0x0062000003337984 */ /* 0x000f300000000800 */
[----:B------:R-:W-:Y:S04]  /*193d0*/  STL.64 [R1+0x8b0], R176 ;  /* 0x0008b0b001007387 */ /* 0x000fe80000100a00 */
[----:B------:R-:W-:Y:S01]  /*193e0*/  STL.64 [R1+0x8b8], R178 ;  /* 0x0008b8b201007387 */ /* 0x000fe20000100a00 */
[----:B-1----:R-:W-:Y:S01]  /*193f0*/  HMMA.1688.F32.TF32 R52, R140, R30, R52 ;  /* 0x0000001e8c34723c */ /* 0x002fe20000081034 */
[----:B--2---:R-:W-:Y:S01]  /*19400*/  MOV R90, R17 ;  /* 0x00000011005a7202 */ /* 0x004fe20000000f00 */
[----:B---3--:R-:W-:-:S06]  /*19410*/  IMAD.MOV.U32 R91, RZ, RZ, R16 ;  /* 0x000000ffff5b7224 */ /* 0x008fcc00078e0010 */
[C---:B------:R-:W-:Y:S08]  /*19420*/  HMMA.1688.F32.TF32 R100, R140.reuse, R18, R100 ;  /* 0x000000128c64723c */ /* 0x040ff00000081064 */
[C---:B------:R-:W-:Y:S08]  /*19430*/  HMMA.1688.F32.TF32 R104, R140.reuse, R126, R104 ;  /* 0x0000007e8c68723c */ /* 0x040ff00000081068 */
[C---:B------:R-:W-:Y:S11]  /*19440*/  HMMA.1688.F32.TF32 R64, R140.reuse, R130, R64 ;  /* 0x000000828c40723c */ /* 0x040ff60000081040 */
[----:B------:R-:W-:Y:S11]  /*19450*/  @!UPT UIADD3 URZ, URZ, URZ, URZ ;  /* 0x0000003f3f3ff290 */ /* 0x000ff6000fffe03f */
[----:B------:R-:W-:Y:S01]  /*19460*/  @!UPT UIADD3 URZ, URZ, URZ, URZ ;  /* 0x0000003f3f3ff290 */ /* 0x000fe2000fffe03f */
[----:B------:R-:W-:Y:S04]  /*19470*/  STL.64 [R1+0x120], R64 ;  /* 0x0001204001007387 */ /* 0x000fe80000100a00 */
[----:B------:R1:W-:Y:S02]  /*19480*/  STL.64 [R1+0x128], R66 ;  /* 0x0001284201007387 */ /* 0x0003e40000100a00 */
[C---:B-1----:R-:W-:Y:S02]  /*19490*/  HMMA.1688.F32.TF32 R64, R140.reuse, R14, R88 ;  /* 0x0000000e8c40723c */ /* 0x042fe40000081058 */
[----:B------:R-:W-:Y:S04]  /*194a0*/  STL.64 [R1+0x210], R104 ;  /* 0x0002106801007387 */ /* 0x000fe80000100a00 */
[----:B------:R-:W-:Y:S02]  /*194b0*/  STL.64 [R1+0x218], R106 ;  /* 0x0002186a01007387 */ /* 0x000fe40000100a00 */
[C---:B------:R-:W-:Y:S02]  /*194c0*/  HMMA.1688.F32.TF32 R88, R140.reuse, R10, R72 ;  /* 0x0000000a8c58723c */ /* 0x040fe40000081048 */
[----:B------:R-:W-:Y:S04]  /*194d0*/  STL.64 [R1+0x130], R100 ;  /* 0x0001306401007387 */ /* 0x000fe80000100a00 */
[----:B------:R-:W-:Y:S02]  /*194e0*/  STL.64 [R1+0x138], R102 ;  /* 0x0001386601007387 */ /* 0x000fe40000100a00 */
[C---:B------:R-:W-:Y:S07]  /*194f0*/  HMMA.1688.F32.TF32 R72, R140.reuse, R6, R240 ;  /* 0x000000068c48723c */ /* 0x040fee00000810f0 */
[----:B------:R-:W-:Y:S04]  /*19500*/  STL.64 [R1+0xe0], R64 ;  /* 0x0000e04001007387 */ /* 0x000fe80000100a00 */
[----:B------:R1:W-:Y:S02]  /*19510*/  STL.64 [R1+0xe8], R66 ;  /* 0x0000e84201007387 */ /* 0x0003e40000100a00 */
[C---:B-1----:R-:W-:Y:S08]  /*19520*/  HMMA.1688.F32.TF32 R64, R140.reuse, R34, R36 ;  /* 0x000000228c40723c */ /* 0x042ff00000081024 */
[C---:B------:R-:W-:Y:S01]  /*19530*/  HMMA.1688.F32.TF32 R36, R140.reuse, R26, R76 ;  /* 0x0000001a8c24723c */ /* 0x040fe2000008104c */
[----:B------:R-:W-:Y:S07]  /*19540*/  STL.64 [R1+0x550], R88 ;  /* 0x0005505801007387 */ /* 0x000fee0000100a00 */
[----:B------:R-:W-:Y:S01]  /*19550*/  HMMA.1688.F32.TF32 R108, R140, R134, R108 ;  /* 0x000000868c6c723c */ /* 0x000fe2000008106c */
[----:B------:R-:W-:Y:S04]  /*19560*/  STL.64 [R1+0x558], R90 ;  /* 0x0005585a01007387 */ /* 0x000fe80000100a00 */
[----:B------:R-:W-:Y:S04]  /*19570*/  STL.64 [R1+0x5a0], R72 ;  /* 0x0005a04801007387 */ /* 0x000fe80000100a00 */
[----:B------:R-:W-:Y:S04]  /*19580*/  STL.64 [R1+0x5a8], R74 ;  /* 0x0005a84a01007387 */ /* 0x000fe80000100a00 */
[----:B------:R1:W-:Y:S04]  /*19590*/  STL.64 [R1+0x630], R64 ;  /* 0x0006304001007387 */ /* 0x0003e80000100a00 */
[----:B------:R2:W-:Y:S04]  /*195a0*/  STL.64 [R1+0x638], R66 ;  /* 0x0006384201007387 */ /* 0x0005e80000100a00 */
[----:B------:R-:W3:Y:S04]  /*195b0*/  LDL.LU R100, [R1+0x160] ;  /* 0x0001600001647983 */ /* 0x000ee80000300800 */
[----:B------:R-:W-:Y:S04]  /*195c0*/  STL.64 [R1+0x6e0], R52 ;  /* 0x0006e03401007387 */ /* 0x000fe80000100a00 */
[----:B------:R-:W-:Y:S04]  /*195d0*/  STL.64 [R1+0x6e8], R54 ;  /* 0x0006e83601007387 */ /* 0x000fe80000100a00 */
[----:B------:R-:W-:Y:S04]  /*195e0*/  STL.64 [R1+0x720], R36 ;  /* 0x0007202401007387 */ /* 0x000fe80000100a00 */
[----:B------:R1:W-:Y:S04]  /*195f0*/  STL.64 [R1+0x728], R38 ;  /* 0x0007282601007387 */ /* 0x0003e80000100a00 */
[----:B------:R-:W3:Y:S04]  /*19600*/  LDL.LU R101, [R1+0x164] ;  /* 0x0001640001657983 */ /* 0x000ee80000300800 */
[----:B------:R-:W3:Y:S04]  /*19610*/  LDL.LU R102, [R1+0x168] ;  /* 0x0001680001667983 */ /* 0x000ee80000300800 */
[----:B------:R-:W3:Y:S01]  /*19620*/  LDL.LU R103, [R1+0x16c] ;  /* 0x00016c0001677983 */ /* 0x000ee20000300800 */
[----:B------:R-:W-:-:S03]  /*19630*/  IMAD.MOV.U32 R20, RZ, RZ, R108 ;  /* 0x000000ffff147224 */ /* 0x000fc600078e006c */
[----:B------:R-:W3:Y:S01]  /*19640*/  LDL.LU R104, [R1+0x1f0] ;  /* 0x0001f00001687983 */ /* 0x000ee20000300800 */
[----:B------:R-:W-:-:S03]  /*19650*/  IMAD.MOV.U32 R17, RZ, RZ, R109 ;  /* 0x000000ffff117224 */ /* 0x000fc600078e006d */
[----:B------:R-:W3:Y:S01]  /*19660*/  LDL.LU R105, [R1+0x1f4] ;  /* 0x0001f40001697983 */ /* 0x000ee20000300800 */
[----:B------:R-:W-:-:S03]  /*19670*/  MOV R16, R110 ;  /* 0x0000006e00107202 */ /* 0x000fc60000000f00 */
[----:B------:R-:W3:Y:S01]  /*19680*/  LDL.LU R106, [R1+0x1f8] ;  /* 0x0001f800016a7983 */ /* 0x000ee20000300800 */
[----:B------:R-:W-:-:S03]  /*19690*/  IMAD.MOV.U32 R13, RZ, RZ, R111 ;  /* 0x000000ffff0d7224 */ /* 0x000fc600078e006f */
[----:B------:R-:W3:Y:S04]  /*196a0*/  LDL.LU R107, [R1+0x1fc] ;  /* 0x0001fc00016b7983 */ /* 0x000ee80000300800 */
[----:B------:R-:W3:Y:S04]  /*196b0*/  LDL.LU R108, [R1+0x350] ;  /* 0x00035000016c7983 */ /* 0x000ee80000300800 */
[----:B------:R-:W3:Y:S04]  /*196c0*/  LDL.LU R109, [R1+0x354] ;  /* 0x00035400016d7983 */ /* 0x000ee80000300800 */
[----:B------:R-:W3:Y:S04]  /*196d0*/  LDL.LU R110, [R1+0x358] ;  /* 0x00035800016e7983 */ /* 0x000ee80000300800 */
[----:B------:R-:W3:Y:S04]  /*196e0*/  LDL.LU R111, [R1+0x35c] ;  /* 0x00035c00016f7983 */ /* 0x000ee80000300800 */
[----:B-1----:R-:W3:Y:S04]  /*196f0*/  LDL.LU R64, [R1+0x2e0] ;  /* 0x0002e00001407983 */ /* 0x002ee80000300800 */
[----:B------:R-:W3:Y:S04]  /*19700*/  LDL.LU R65, [R1+0x2e4] ;  /* 0x0002e40001417983 */ /* 0x000ee80000300800 */
[----:B--2---:R-:W2:Y:S04]  /*19710*/  LDL.LU R66, [R1+0x2e8] ;  /* 0x0002e80001427983 */ /* 0x004ea80000300800 */
[----:B------:R-:W2:Y:S04]  /*19720*/  LDL.LU R67, [R1+0x2ec] ;  /* 0x0002ec0001437983 */ /* 0x000ea80000300800 */
        /* <DEDUP_REMOVED lines=10> */
[----:B------:R-:W2:Y:S01]  /*197d0*/  LDL.LU R242, [R1+0x58] ;  /* 0x0000580001f27983 */ /* 0x000ea20000300800 */
[C---:B------:R-:W-:Y:S08]  /*197e0*/  HMMA.1688.F32.TF32 R36, R140.reuse, R22, R92 ;  /* 0x000000168c24723c */ /* 0x040ff0000008105c */
[C---:B------:R-:W-:Y:S11]  /*197f0*/  HMMA.1688.F32.TF32 R76, R140.reuse, R150, R160 ;  /* 0x000000968c4c723c */ /* 0x040ff600000810a0 */
[----:B------:R-:W-:Y:S04]  /*19800*/  @!UPT UIADD3 URZ, URZ, URZ, URZ ;  /* 0x0000003f3f3ff290 */ /* 0x000fe8000fffe03f */
[----:B------:R1:W-:Y:S01]  /*19810*/  STL.64 [R1+0x788], R38 ;  /* 0x0007882601007387 */ /* 0x0003e20000100a00 */
[----:B------:R-:W-:Y:S01]  /*19820*/  IMAD.MOV.U32 R116, RZ, RZ, R36 ;  /* 0x000000ffff747224 */ /* 0x000fe200078e0024 */
[----:B------:R-:W-:Y:S02]  /*19830*/  MOV R117, R37 ;  /* 0x0000002500757202 */ /* 0x000fe40000000f00 */
[C---:B-1----:R-:W-:Y:S03]  /*19840*/  HMMA.1688.F32.TF32 R36, R140.reuse, R146, R164 ;  /* 0x000000928c24723c */ /* 0x042fe600000810a4 */
[----:B------:R-:W-:Y:S04]  /*19850*/  STL [R1+0x1a2c], R117 ;  /* 0x001a2c7501007387 */ /* 0x000fe80000100800 */
[----:B------:R-:W-:Y:S01]  /*19860*/  STL [R1+0x1a28], R116 ;  /* 0x001a287401007387 */ /* 0x000fe20000100800 */
[C---:B------:R-:W-:Y:S03]  /*19870*/  HMMA.1688.F32.TF32 R52, R140.reuse, R122, R152 ;  /* 0x0000007a8c34723c */ /* 0x040fe60000081098 */
[----:B------:R-:W-:Y:S04]  /*19880*/  STL.64 [R1+0x7b0], R76 ;  /* 0x0007b04c01007387 */ /* 0x000fe80000100a00 */
[----:B------:R1:W-:Y:S08]  /*19890*/  STL.64 [R1+0x7b8], R78 ;  /* 0x0007b84e01007387 */ /* 0x0003f00000100a00 */
[----:B------:R-:W-:Y:S01]  /*198a0*/  STL.64 [R1+0x860], R36 ;  /* 0x0008602401007387 */ /* 0x000fe20000100a00 */
[C---:B-1----:R-:W-:Y:S03]  /*198b0*/  HMMA.1688.F32.TF32 R76, R140.reuse, R118, R156 ;  /* 0x000000768c4c723c */ /* 0x042fe6000008109c */
[----:B------:R1:W-:Y:S05]  /*198c0*/  STL.64 [R1+0x868], R38 ;  /* 0x0008682601007387 */ /* 0x0003ea0000100a00 */
[----:B-1----:R-:W-:Y:S01]  /*198d0*/  HMMA.1688.F32.TF32 R36, R140, R114, R180 ;  /* 0x000000728c24723c */ /* 0x002fe200000810b4 */
[----:B------:R-:W-:Y:S04]  /*198e0*/  STL.64 [R1+0x850], R52 ;  /* 0x0008503401007387 */ /* 0x000fe80000100a00 */
[----:B------:R-:W-:Y:S10]  /*198f0*/  STL.64 [R1+0x858], R54 ;  /* 0x0008583601007387 */ /* 0x000ff40000100a00 */
[----:B------:R-:W-:Y:S04]  /*19900*/  STL.64 [R1+0x840], R76 ;  /* 0x0008404c01007387 */ /* 0x000fe80000100a00 */
[----:B------:R-:W-:Y:S01]  /*19910*/  STL.64 [R1+0x848], R78 ;  /* 0x0008484e01007387 */ /* 0x000fe20000100a00 */
[----:B------:R-:W-:Y:S01]  /*19920*/  IMAD.MOV.U32 R243, RZ, RZ, R0 ;  /* 0x000000fffff37224 */ /* 0x000fe200078e0000 */
[C---:B----4-:R-:W-:Y:S02]  /*19930*/  HMMA.1688.F32.TF32 R40, R48.reuse, R34, R40 ;  /* 0x000000223028723c */ /* 0x050fe40000081028 */
[----:B------:R-:W-:Y:S04]  /*19940*/  LDS R52, [R2+0x4300] ;  /* 0x0043000002347984 */ /* 0x000fe80000000800 */
[----:B------:R-:W-:Y:S04]  /*19950*/  LDS R54, [R2+0x6300] ;  /* 0x0063000002367984 */ /* 0x000fe80000000800 */
[----:B------:R-:W-:Y:S04]  /*19960*/  STL.64 [R1+0x830], R36 ;  /* 0x0008302401007387 */ /* 0x000fe80000100a00 */
[----:B------:R3:W-:Y:S04]  /*19970*/  STL.64 [R1+0x838], R38 ;  /* 0x0008382601007387 */ /* 0x0007e80000100a00 */
[----:B------:R-:W-:Y:S04]  /*19980*/  LDS R53, [R3+0x4300] ;  /* 0x0043000003357984 */ /* 0x000fe80000000800 */
[----:B------:R-:W1:Y:S01]  /*19990*/  LDS R55, [R3+0x6300] ;  /* 0x0063000003377984 */ /* 0x000e620000000800 */
[C---:B---3--:R-:W-:Y:S08]  /*199a0*/  HMMA.1688.F32.TF32 R36, R48.reuse, R134, R108 ;  /* 0x000000863024723c */ /* 0x048ff0000008106c */
[C---:B--2---:R-:W-:Y:S08]  /*199b0*/  HMMA.1688.F32.TF32 R76, R48.reuse, R130, R64 ;  /* 0x00000082304c723c */ /* 0x044ff00000081040 */
[----:B------:R-:W-:Y:S08]  /*199c0*/  HMMA.1688.F32.TF32 R64, R48, R126, R104 ;  /* 0x0000007e3040723c */ /* 0x000ff00000081068 */
[----:B------:R-:W-:Y:S01]  /*199d0*/  IMAD.MOV.U32 R29, RZ, RZ, R36 ;  /* 0x000000ffff1d7224 */ /* 0x000fe200078e0024 */
[----:B------:R-:W-:Y:S01]  /*199e0*/  MOV R21, R39 ;  /* 0x0000002700157202 */ /* 0x000fe20000000f00 */
[----:B------:R-:W-:-:S02]  /*199f0*/  IMAD.MOV.U32 R25, RZ, RZ, R37 ;  /* 0x000000ffff197224 */ /* 0x000fc400078e0025 */
[----:B------:R-:W-:Y:S02]  /*19a00*/  IMAD.MOV.U32 R24, RZ, RZ, R38 ;  /* 0x000000ffff187224 */ /* 0x000fe400078e0026 */
[----:B------:R-:W-:Y:S01]  /*19a10*/  HMMA.1688.F32.TF32 R36, R48, R18, R100 ;  /* 0x000000123024723c */ /* 0x000fe20000081064 */
[----:B------:R-:W-:Y:S04]  /*19a20*/  STL.64 [R1+0x80], R76 ;  /* 0x0000804c01007387 */ /* 0x000fe80000100a00 */
[----:B------:R-:W-:Y:S04]  /*19a30*/  STL.64 [R1+0x88], R78 ;  /* 0x0000884e01007387 */ /* 0x000fe80000100a00 */
[----:B------:R-:W-:Y:S04]  /*19a40*/  STL.64 [R1+0x70], R64 ;  /* 0x0000704001007387 */ /* 0x000fe80000100a00 */
[----:B------:R2:W-:Y:S11]  /*19a50*/  STL.64 [R1+0x78], R66 ;  /* 0x0000784201007387 */ /* 0x0005f60000100a00 */
[----:B------:R-:W-:Y:S01]  /*19a60*/  IMAD.MOV.U32 R5, RZ, RZ, R36 ;  /* 0x000000ffff057224 */ /* 0x000fe200078e0024 */
[----:B------:R-:W-:Y:S01]  /*19a70*/  MOV R8, R39 ;  /* 0x0000002700087202 */ /* 0x000fe20000000f00 */
[----:B------:R-:W-:-:S02]  /*19a80*/  IMAD.MOV.U32 R9, RZ, RZ, R37 ;  /* 0x000000ffff097224 */ /* 0x000fc400078e0025 */
[----:B------:R-:W-:Y:S01]  /*19a90*/  IMAD.MOV.U32 R12, RZ, RZ, R38 ;  /* 0x000000ffff0c7224 */ /* 0x000fe200078e0026 */
[C---:B--2---:R-:W-:Y:S08]  /*19aa0*/  HMMA.1688.F32.TF32 R64, R48.reuse, R14, R88 ;  /* 0x0000000e3040723c */ /* 0x044ff00000081058 */
[----:B------:R-:W-:Y:S11]  /*19ab0*/  HMMA.1688.F32.TF32 R36, R48, R10, R72 ;  /* 0x0000000a3024723c */ /* 0x000ff60000081048 */
[----:B------:R-:W-:Y:S04]  /*19ac0*/  @!UPT UIADD3 URZ, URZ, URZ, URZ ;  /* 0x0000003f3f3ff290 */ /* 0x000fe8000fffe03f */
[----:B------:R-:W-:Y:S04]  /*19ad0*/  STL.64 [R1+0x110], R64 ;  /* 0x0001104001007387 */ /* 0x000fe80000100a00 */
[----:B------:R2:W-:Y:S04]  /*19ae0*/  STL.64 [R1+0x118], R66 ;  /* 0x0001184201007387 */ /* 0x0005e80000100a00 */
[----:B------:R3:W-:Y:S01]  /*19af0*/  STL [R1+0xb0], R36 ;  /* 0x0000b02401007387 */ /* 0x0007e20000100800 */
[----:B------:R-:W-:Y:S02]  /*19b00*/  IMAD.MOV.U32 R33, RZ, RZ, R37 ;  /* 0x000000ffff217224 */ /* 0x000fe400078e0025 */
[----:B------:R-:W-:-:S02]  /*19b10*/  IMAD.MOV.U32 R32, RZ, RZ, R38 ;  /* 0x000000ffff207224 */ /* 0x000fc400078e0026 */
[----:B------:R-:W-:Y:S01]  /*19b20*/  IMAD.MOV.U32 R0, RZ, RZ, R39 ;  /* 0x000000ffff007224 */ /* 0x000fe200078e0027 */
[C---:B--2---:R-:W-:Y:S08]  /*19b30*/  HMMA.1688.F32.TF32 R64, R48.reuse, R6, R240 ;  /* 0x000000063040723c */ /* 0x044ff000000810f0 */
[----:B---3--:R-:W-:Y:S01]  /*19b40*/  HMMA.1688.F32.TF32 R36, R48, R30, R68 ;  /* 0x0000001e3024723c */ /* 0x008fe20000081044 */
[----:B------:R-:W-:Y:S11]  /*19b50*/  STL [R1+0x1a44], R0 ;  /* 0x001a440001007387 */ /* 0x000ff60000100800 */
[----:B------:R-:W-:Y:S03]  /*19b60*/  @!UPT UIADD3 URZ, URZ, URZ, URZ ;  /* 0x0000003f3f3ff290 */ /* 0x000fe6000fffe03f */
[----:B------:R-:W-:Y:S04]  /*19b70*/  STL.64 [R1+0x2b0], R64 ;  /* 0x0002b04001007387 */ /* 0x000fe80000100a00 */
[----:B------:R-:W-:Y:S04]  /*19b80*/  STL.64 [R1+0x2b8], R66 ;  /* 0x0002b84201007387 */ /* 0x000fe80000100a00 */
[----:B------:R-:W-:Y:S01]  /*19b90*/  STL.64 [R1+0x2c0], R40 ;  /* 0x0002c02801007387 */ /* 0x000fe20000100a00 */
[----:B------:R-:W-:Y:S01]  /*19ba0*/  MOV R113, R38 ;  /* 0x0000002600717202 */ /* 0x000fe20000000f00 */
[----:B------:R-:W-:-:S02]  /*19bb0*/  IMAD.MOV.U32 R112, RZ, RZ, R39 ;  /* 0x000000ffff707224 */ /* 0x000fc400078e0027 */
[----:B------:R-:W-:Y:S04]  /*19bc0*/  STL.64 [R1+0x2c8], R42 ;  /* 0x0002c82a01007387 */ /* 0x000fe80000100a00 */
[----:B------:R2:W-:Y:S02]  /*19bd0*/  STL.64 [R1+0x5f0], R36 ;  /* 0x0005f02401007387 */ /* 0x0005e40000100a00 */
[C---:B--2---:R-:W-:Y:S02]  /*19be0*/  HMMA.1688.F32.TF32 R36, R48.reuse, R26, R80 ;  /* 0x0000001a3024723c */ /* 0x044fe40000081050 */
[----:B------:R-:W-:Y:S04]  /*19bf0*/  STL [R1+0x19fc], R112 ;  /* 0x0019fc7001007387 */ /* 0x000fe80000100800 */
[----:B------:R-:W-:Y:S04]  /*19c00*/  STL [R1+0x19f8], R113 ;  /* 0x0019f87101007387 */ /* 0x000fe80000100800 */
[----:B------:R-:W2:Y:S11]  /*19c10*/  LDL.LU R72, [R1+0x40] ;  /* 0x0000400001487983 */ /* 0x000eb60000300800 */
[----:B------:R-:W-:Y:S02]  /*19c20*/  @!UPT UIADD3 URZ, URZ, URZ, URZ ;  /* 0x0000003f3f3ff290 */ /* 0x000fe4000fffe03f */
[----:B------:R-:W-:Y:S04]  /*19c30*/  STL.64 [R1+0x650], R36 ;  /* 0x0006502401007387 */ /* 0x000fe80000100a00 */
[----:B------:R3:W-:Y:S04]  /*19c40*/  STL.64 [R1+0x658], R38 ;  /* 0x0006582601007387 */ /* 0x0007e80000100a00 */
[----:B------:R-:W2:Y:S04]  /*19c50*/  LDL.LU R73, [R1+0x44] ;  /* 0x0000440001497983 */ /* 0x000ea80000300800 */
[----:B------:R-:W2:Y:S04]  /*19c60*/  LDL.LU R74, [R1+0x48] ;  /* 0x00004800014a7983 */ /* 0x000ea80000300800 */
[----:B------:R-:W2:Y:S04]  /*19c70*/  LDL.LU R75, [R1+0x4c] ;  /* 0x00004c00014b7983 */ /* 0x000ea80000300800 */
[----:B------:R-:W4:Y:S04]  /*19c80*/  LDL.LU R100, [R1+0x100] ;  /* 0x0001000001647983 */ /* 0x000f280000300800 */
[----:B------:R-:W4:Y:S04]  /*19c90*/  LDL.LU R101, [R1+0x104] ;  /* 0x0001040001657983 */ /* 0x000f280000300800 */
[----:B------:R-:W4:Y:S04]  /*19ca0*/  LDL.LU R102, [R1+0x108] ;  /* 0x0001080001667983 */ /* 0x000f280000300800 */
[----:B------:R-:W4:Y:S04]  /*19cb0*/  LDL.LU R103, [R1+0x10c] ;  /* 0x00010c0001677983 */ /* 0x000f280000300800 */
[----:B------:R-:W1:Y:S04]  /*19cc0*/  LDL.LU R176, [R1+0x340] ;  /* 0x0003400001b07983 */ /* 0x000e680000300800 */
[----:B------:R-:W1:Y:S04]  /*19cd0*/  LDL.LU R177, [R1+0x344] ;  /* 0x0003440001b17983 */ /* 0x000e680000300800 */
[----:B------:R-:W1:Y:S04]  /*19ce0*/  LDL.LU R178, [R1+0x348] ;  /* 0x0003480001b27983 */ /* 0x000e680000300800 */
[----:B------:R-:W1:Y:S04]  /*19cf0*/  LDL.LU R179, [R1+0x34c] ;  /* 0x00034c0001b37983 */ /* 0x000e680000300800 */
[----:B------:R-:W2:Y:S04]  /*19d00*/  LDL.LU R196, [R1+0x400] ;  /* 0x0004000001c47983 */ /* 0x000ea80000300800 */
[----:B------:R-:W2:Y:S04]  /*19d10*/  LDL.LU R197, [R1+0x404] ;  /* 0x0004040001c57983 */ /* 0x000ea80000300800 */
[----:B------:R-:W2:Y:S04]  /*19d20*/  LDL.LU R198, [R1+0x408] ;  /* 0x0004080001c67983 */ /* 0x000ea80000300800 */
[----:B------:R-:W2:Y:S04]  /*19d30*/  LDL.LU R199, [R1+0x40c] ;  /* 0x00040c0001c77983 */ /* 0x000ea80000300800 */
[----:B------:R-:W4:Y:S04]  /*19d40*/  LDL.LU R108, [R1+0x2d0] ;  /* 0x0002d000016c7983 */ /* 0x000f280000300800 */
        /* <DEDUP_REMOVED lines=14> */
[----:B------:R-:W4:Y:S01]  /*19e30*/  LDL.LU R91, [R1+0xac] ;  /* 0x0000ac00015b7983 */ /* 0x000f220000300800 */
[C---:B---3--:R-:W-:Y:S03]  /*19e40*/  HMMA.1688.F32.TF32 R36, R48.reuse, R22, R96 ;  /* 0x000000163024723c */ /* 0x048fe60000081060 */
[----:B------:R-:W-:Y:S04]  /*19e50*/  LDS R96, [R2+0x4600] ;  /* 0x0046000002607984 */ /* 0x000fe80000000800 */
[----:B------:R-:W-:Y:S01]  /*19e60*/  LDS R98, [R2+0x6600] ;  /* 0x0066000002627984 */ /* 0x000fe20000000800 */
[----:B------:R-:W-:Y:S03]  /*19e70*/  HMMA.1688.F32.TF32 R40, R48, R150, R200 ;  /* 0x000000963028723c */ /* 0x000fe600000810c8 */
[----:B------:R-:W-:Y:S04]  /*19e80*/  LDS R97, [R3+0x4600] ;  /* 0x0046000003617984 */ /* 0x000fe80000000800 */
[----:B------:R-:W-:Y:S08]  /*19e90*/  LDS R99, [R3+0x6600] ;  /* 0x0066000003637984 */ /* 0x000ff00000000800 */
[----:B------:R3:W-:Y:S01]  /*19ea0*/  STL.64 [R1+0x6c8], R38 ;  /* 0x0006c82601007387 */ /* 0x0007e20000100a00 */
[----:B------:R-:W-:-:S02]  /*19eb0*/  IMAD.MOV.U32 R120, RZ, RZ, R36 ;  /* 0x000000ffff787224 */ /* 0x000fc400078e0024 */
[----:B------:R-:W-:Y:S02]  /*19ec0*/  IMAD.MOV.U32 R121, RZ, RZ, R37 ;  /* 0x000000ffff797224 */ /* 0x000fe400078e0025 */
[C---:B---3--:R-:W-:Y:S03]  /*19ed0*/  HMMA.1688.F32.TF32 R36, R48.reuse, R146, R204 ;  /* 0x000000923024723c */ /* 0x048fe600000810cc */
[----:B------:R-:W-:Y:S04]  /*19ee0*/  STL [R1+0x1a04], R121 ;  /* 0x001a047901007387 */ /* 0x000fe80000100800 */
[----:B------:R-:W-:Y:S01]  /*19ef0*/  STL [R1+0x1a00], R120 ;  /* 0x001a007801007387 */ /* 0x000fe20000100800 */
[C---:B------:R-:W-:Y:S03]  /*19f00*/  HMMA.1688.F32.TF32 R64, R48.reuse, R122, R168 ;  /* 0x0000007a3040723c */ /* 0x040fe600000810a8 */
[----:B------:R-:W-:Y:S04]  /*19f10*/  STL.64 [R1+0x6f0], R40 ;  /* 0x0006f02801007387 */ /* 0x000fe80000100a00 */
[----:B------:R3:W-:Y:S08]  /*19f20*/  STL.64 [R1+0x6f8], R42 ;  /* 0x0006f82a01007387 */ /* 0x0007f00000100a00 */
[----:B------:R-:W-:Y:S01]  /*19f30*/  STL.64 [R1+0x800], R36 ;  /* 0x0008002401007387 */ /* 0x000fe20000100a00 */
[C---:B---3--:R-:W-:Y:S03]  /*19f40*/  HMMA.1688.F32.TF32 R40, R48.reuse, R118, R172 ;  /* 0x000000763028723c */ /* 0x048fe600000810ac */
[----:B------:R3:W-:Y:S04]  /*19f50*/  STL.64 [R1+0x808], R38 ;  /* 0x0008082601007387 */ /* 0x0007e80000100a00 */
[----:B------:R-:W-:Y:S04]  /*19f60*/  LDS R172, [R2+0x4700] ;  /* 0x0047000002ac7984 */ /* 0x000fe80000000800 */
[----:B------:R-:W-:Y:S01]  /*19f70*/  LDS R174, [R2+0x6700] ;  /* 0x0067000002ae7984 */ /* 0x000fe20000000800 */
[----:B---3--:R-:W-:Y:S03]  /*19f80*/  HMMA.1688.F32.TF32 R36, R48, R114, R212 ;  /* 0x000000723024723c */ /* 0x008fe600000810d4 */
[----:B------:R-:W-:Y:S04]  /*19f90*/  STL.64 [R1+0x7e0], R64 ;  /* 0x0007e04001007387 */ /* 0x000fe80000100a00 */
[----:B------:R-:W-:Y:S04]  /*19fa0*/  STL.64 [R1+0x7e8], R66 ;  /* 0x0007e84201007387 */ /* 0x000fe80000100a00 */
[----:B------:R-:W-:Y:S04]  /*19fb0*/  STL.64 [R1+0x7c0], R40 ;  /* 0x0007c02801007387 */ /* 0x000fe80000100a00 */
[----:B------:R4:W-:Y:S04]  /*19fc0*/  STL.64 [R1+0x7c8], R42 ;  /* 0x0007c82a01007387 */ /* 0x0009e80000100a00 */
[----:B------:R-:W-:Y:S04]  /*19fd0*/  LDS R64, [R2+0x4400] ;  /* 0x0044000002407984 */ /* 0x000fe80000000800 */
[----:B------:R-:W-:Y:S04]  /*19fe0*/  LDS R66, [R2+0x6400] ;  /* 0x0064000002427984 */ /* 0x000fe80000000800 */
[----:B------:R-:W-:Y:S04]  /*19ff0*/  STL.64 [R1+0x7a0], R36 ;  /* 0x0007a02401007387 */ /* 0x000fe80000100a00 */
[----:B------:R3:W-:Y:S04]  /*1a000*/  STL.64 [R1+0x7a8], R38 ;  /* 0x0007a82601007387 */ /* 0x0007e80000100a00 */
[----:B------:R-:W-:Y:S04]  /*1a010*/  LDS R65, [R3+0x4400] ;  /* 0x0044000003417984 */ /* 0x000fe80000000800 */
[----:B------:R-:W1:Y:S04]  /*1a020*/  LDS R67, [R3+0x6400] ;  /* 0x0064000003437984 */ /* 0x000e680000000800 */
[----:B------:R-:W-:Y:S04]  /*1a030*/  LDS R173, [R3+0x4700] ;  /* 0x0047000003ad7984 */ /* 0x000fe80000000800 */
[----:B------:R-:W-:Y:S01]  /*1a040*/  LDS R175, [R3+0x6700] ;  /* 0x0067000003af7984 */ /* 0x000fe20000000800 */
[C---:B-1----:R-:W-:Y:S08]  /*1a050*/  HMMA.1688.F32.TF32 R48, R52.reuse, R130, R176 ;  /* 0x000000823430723c */ /* 0x042ff000000810b0 */
[C---:B--2---:R-:W-:Y:S08]  /*1a060*/  HMMA.1688.F32.TF32 R212, R52.reuse, R134, R196 ;  /* 0x0000008634d4723c */ /* 0x044ff000000810c4 */
[C---:B----4-:R-:W-:Y:S08]  /*1a070*/  HMMA.1688.F32.TF32 R40, R52.reuse, R126, R108 ;  /* 0x0000007e3428723c */ /* 0x050ff0000008106c */
[C---:B---3--:R-:W-:Y:S07]  /*1a080*/  HMMA.1688.F32.TF32 R36, R52.reuse, R18, R104 ;  /* 0x000000123424723c */ /* 0x048fee0000081068 */
[----:B------:R-:W-:Y:S04]  /*1a090*/  STL.64 [R1+0x1a80], R214 ;  /* 0x001a80d601007387 */ /* 0x000fe80000100a00 */
[----:B------:R-:W-:Y:S04]  /*1a0a0*/  STL.64 [R1+0x1a78], R212 ;  /* 0x001a78d401007387 */ /* 0x000fe80000100a00 */
[----:B------:R-:W-:Y:S04]  /*1a0b0*/  STL.64 [R1+0x1a50], R50 ;  /* 0x001a503201007387 */ /* 0x000fe80000100a00 */
[----:B------:R1:W-:Y:S04]  /*1a0c0*/  STL.64 [R1+0x1a48], R48 ;  /* 0x001a483001007387 */ /* 0x0003e80000100a00 */
[----:B------:R-:W-:Y:S01]  /*1a0d0*/  STL.64 [R1+0x1a60], R42 ;  /* 0x001a602a01007387 */ /* 0x000fe20000100a00 */
[C---:B------:R-:W-:Y:S03]  /*1a0e0*/  HMMA.1688.F32.TF32 R240, R52.reuse, R14, R240 ;  /* 0x0000000e34f0723c */ /* 0x040fe600000810f0 */
[----:B------:R-:W-:Y:S04]  /*1a0f0*/  STL.64 [R1+0x1a58], R40 ;  /* 0x001a582801007387 */ /* 0x000fe80000100a00 */
[----:B------:R-:W-:Y:S04]  /*1a100*/  STL.64 [R1+0x1a70], R38 ;  /* 0x001a702601007387 */ /* 0x000fe80000100a00 */
[----:B------:R2:W-:Y:S01]  /*1a110*/  STL.64 [R1+0x1a68], R36 ;  /* 0x001a682401007387 */ /* 0x0005e20000100a00 */
[C---:B-1----:R-:W-:Y:S08]  /*1a120*/  HMMA.1688.F32.TF32 R48, R52.reuse, R6, R88 ;  /* 0x000000063430723c */ /* 0x042ff00000081058 */
[C---:B--2---:R-:W-:Y:S08]  /*1a130*/  HMMA.1688.F32.TF32 R36, R52.reuse, R10, R100 ;  /* 0x0000000a3424723c */ /* 0x044ff00000081064 */
[----:B------:R-:W-:Y:S01]  /*1a140*/  HMMA.1688.F32.TF32 R40, R52, R34, R72 ;  /* 0x000000223428723c */ /* 0x000fe20000081048 */
[----:B------:R-:W-:Y:S04]  /*1a150*/  STL.64 [R1+0x1a90], R242 ;  /* 0x001a90f201007387 */ /* 0x000fe80000100a00 */
[----:B------:R-:W-:Y:S04]  /*1a160*/  STL.64 [R1+0x1a88], R240 ;  /* 0x001a88f001007387 */ /* 0x000fe80000100a00 */
[----:B------:R-:W-:Y:S04]  /*1a170*/  LDS R72, [R2+0x4500] ;  /* 0x0045000002487984 */ /* 0x000fe80000000800 */
[----:B------:R-:W-:Y:S04]  /*1a180*/  LDS R74, [R2+0x6500] ;  /* 0x00650000024a7984 */ /* 0x000fe80000000800 */
[----:B------:R-:W-:Y:S04]  /*1a190*/  STL [R1+0x64], R37 ;  /* 0x0000642501007387 */ /* 0x000fe80000100800 */
[----:B------:R1:W-:Y:S04]  /*1a1a0*/  STL.64 [R1+0x68], R38 ;  /* 0x0000682601007387 */ /* 0x0003e80000100a00 */
[----:B------:R-:W-:Y:S04]  /*1a1b0*/  STL.64 [R1+0xa0], R48 ;  /* 0x0000a03001007387 */ /* 0x000fe80000100a00 */
[----:B------:R-:W-:Y:S04]  /*1a1c0*/  STL.64 [R1+0xa8], R50 ;  /* 0x0000a83201007387 */ /* 0x000fe80000100a00 */
[----:B------:R-:W-:Y:S04]  /*1a1d0*/  STL.64 [R1+0x150], R40 ;  /* 0x0001502801007387 */ /* 0x000fe80000100a00 */
[----:B------:R2:W-:Y:S04]  /*1a1e0*/  STL.64 [R1+0x158], R42 ;  /* 0x0001582a01007387 */ /* 0x0005e80000100a00 */
[----:B------:R-:W3:Y:S04]  /*1a1f0*/  LDL.LU R100, [R1+0x90] ;  /* 0x0000900001647983 */ /* 0x000ee80000300800 */
[----:B------:R-:W3:Y:S04]  /*1a200*/  LDL.LU R101, [R1+0x94] ;  /* 0x0000940001657983 */ /* 0x000ee80000300800 */
[----:B------:R-:W3:Y:S04]  /*1a210*/  LDL.LU R102, [R1+0x98] ;  /* 0x0000980001667983 */ /* 0x000ee80000300800 */
[----:B------:R-:W3:Y:S04]  /*1a220*/  LDL.LU R103, [R1+0x9c] ;  /* 0x00009c0001677983 */ /* 0x000ee80000300800 */
[----:B------:R-:W4:Y:S04]  /*1a230*/  LDL.LU R108, [R1+0x140] ;  /* 0x00014000016c7983 */ /* 0x000f280000300800 */
[----:B------:R-:W4:Y:S04]  /*1a240*/  LDL.LU R109, [R1+0x144] ;  /* 0x00014400016d7983 */ /* 0x000f280000300800 */
[----:B------:R-:W4:Y:S04]  /*1a250*/  LDL.LU R110, [R1+0x148] ;  /* 0x00014800016e7983 */ /* 0x000f280000300800 */
[----:B------:R-:W4:Y:S04]  /*1a260*/  LDL.LU R111, [R1+0x14c] ;  /* 0x00014c00016f7983 */ /* 0x000f280000300800 */
[----:B------:R-:W3:Y:S04]  /*1a270*/  LDL.LU R176, [R1+0x1c0] ;  /* 0x0001c00001b07983 */ /* 0x000ee80000300800 */
[----:B------:R-:W3:Y:S04]  /*1a280*/  LDL.LU R177, [R1+0x1c4] ;  /* 0x0001c40001b17983 */ /* 0x000ee80000300800 */
[----:B------:R-:W3:Y:S04]  /*1a290*/  LDL.LU R178, [R1+0x1c8] ;  /* 0x0001c80001b27983 */ /* 0x000ee80000300800 */
[----:B------:R-:W3:Y:S04]  /*1a2a0*/  LDL.LU R179, [R1+0x1cc] ;  /* 0x0001cc0001b37983 */ /* 0x000ee80000300800 */
        /* <DEDUP_REMOVED lines=24> */
[----:B------:R-:W-:-:S02]  /*1a430*/  MOV R0, R36 ;  /* 0x0000002400007202 */ /* 0x000fc40000000f00 */
[C---:B-1----:R-:W-:Y:S01]  /*1a440*/  HMMA.1688.F32.TF32 R36, R52.reuse, R30, R44 ;  /* 0x0000001e3424723c */ /* 0x042fe2000008102c */
[----:B------:R-:W-:Y:S04]  /*1a450*/  LDS R73, [R3+0x4500] ;  /* 0x0045000003497984 */ /* 0x000fe80000000800 */
[----:B------:R-:W1:Y:S11]  /*1a460*/  LDS R75, [R3+0x6500] ;  /* 0x00650000034b7984 */ /* 0x000e760000000800 */
[----:B------:R-:W-:Y:S08]  /*1a470*/  @!UPT UIADD3 URZ, URZ, URZ, URZ ;  /* 0x0000003f3f3ff290 */ /* 0x000ff0000fffe03f */
[----:B------:R-:W-:Y:S01]  /*1a480*/  IMAD.MOV.U32 R121, RZ, RZ, R36 ;  /* 0x000000ffff797224 */ /* 0x000fe200078e0024 */
[----:B------:R-:W-:Y:S01]  /*1a490*/  MOV R113, R39 ;  /* 0x0000002700717202 */ /* 0x000fe20000000f00 */
[----:B------:R-:W-:Y:S02]  /*1a4a0*/  IMAD.MOV.U32 R120, RZ, RZ, R37 ;  /* 0x000000ffff787224 */ /* 0x000fe400078e0025 */
[----:B------:R-:W-:Y:S02]  /*1a4b0*/  IMAD.MOV.U32 R112, RZ, RZ, R38 ;  /* 0x000000ffff707224 */ /* 0x000fe400078e0026 */
[C---:B------:R-:W-:Y:S01]  /*1a4c0*/  HMMA.1688.F32.TF32 R36, R52.reuse, R26, R56 ;  /* 0x0000001a3424723c */ /* 0x040fe20000081038 */
[----:B------:R-:W-:Y:S04]  /*1a4d0*/  STL [R1+0x1a14], R120 ;  /* 0x001a147801007387 */ /* 0x000fe80000100800 */
[----:B------:R-:W-:Y:S03]  /*1a4e0*/  STL [R1+0x1a10], R121 ;  /* 0x001a107901007387 */ /* 0x000fe60000100800 */
[C---:B------:R-:W-:Y:S01]  /*1a4f0*/  HMMA.1688.F32.TF32 R44, R52.reuse, R22, R60 ;  /* 0x00000016342c723c */ /* 0x040fe2000008103c */
[----:B------:R-:W-:Y:S04]  /*1a500*/  STL [R1+0x1a0c], R112 ;  /* 0x001a0c7001007387 */ /* 0x000fe80000100800 */
[----:B------:R-:W-:Y:S03]  /*1a510*/  STL [R1+0x1a08], R113 ;  /* 0x001a087101007387 */ /* 0x000fe60000100800 */
[C---:B--2---:R-:W-:Y:S07]  /*1a520*/  HMMA.1688.F32.TF32 R40, R52.reuse, R150, R184 ;  /* 0x000000963428723c */ /* 0x044fee00000810b8 */
[----:B------:R-:W-:Y:S04]  /*1a530*/  STL.64 [R1+0x530], R36 ;  /* 0x0005302401007387 */ /* 0x000fe80000100a00 */
[----:B------:R2:W-:Y:S02]  /*1a540*/  STL.64 [R1+0x538], R38 ;  /* 0x0005382601007387 */ /* 0x0005e40000100a00 */
[C---:B--2---:R-:W-:Y:S02]  /*1a550*/  HMMA.1688.F32.TF32 R36, R52.reuse, R146, R208 ;  /* 0x000000923424723c */ /* 0x044fe400000810d0 */
[----:B------:R-:W-:Y:S04]  /*1a560*/  STL.64 [R1+0x5b0], R44 ;  /* 0x0005b02c01007387 */ /* 0x000fe80000100a00 */
[----:B------:R2:W-:Y:S04]  /*1a570*/  STL.64 [R1+0x5b8], R46 ;  /* 0x0005b82e01007387 */ /* 0x0005e80000100a00 */
[----:B------:R-:W-:Y:S04]  /*1a580*/  STL.64 [R1+0x620], R40 ;  /* 0x0006202801007387 */ /* 0x000fe80000100a00 */
[----:B------:R1:W-:Y:S01]  /*1a590*/  STL.64 [R1+0x628], R42 ;  /* 0x0006282a01007387 */ /* 0x0003e20000100a00 */
[C---:B--2---:R-:W-:Y:S08]  /*1a5a0*/  HMMA.1688.F32.TF32 R44, R52.reuse, R122, R216 ;  /* 0x0000007a342c723c */ /* 0x044ff000000810d8 */
[----:B------:R-:W-:Y:S01]  /*1a5b0*/  STL.64 [R1+0x770], R36 ;  /* 0x0007702401007387 */ /* 0x000fe20000100a00 */
[C---:B-1----:R-:W-:Y:S03]  /*1a5c0*/  HMMA.1688.F32.TF32 R40, R52.reuse, R118, R220 ;  /* 0x000000763428723c */ /* 0x042fe600000810dc */
[----:B------:R1:W-:Y:S05]  /*1a5d0*/  STL.64 [R1+0x778], R38 ;  /* 0x0007782601007387 */ /* 0x0003ea0000100a00 */
[----:B-1----:R-:W-:Y:S06]  /*1a5e0*/  HMMA.1688.F32.TF32 R36, R52, R114, R228 ;  /* 0x000000723424723c */ /* 0x002fec00000810e4 */
[----:B------:R-:W-:Y:S04]  /*1a5f0*/  STL.64 [R1+0x760], R44 ;  /* 0x0007602c01007387 */ /* 0x000fe80000100a00 */
[----:B------:R1:W-:Y:S05]  /*1a600*/  STL.64 [R1+0x768], R46 ;  /* 0x0007682e01007387 */ /* 0x0003ea0000100a00 */
[----:B------:R-:W-:Y:S04]  /*1a610*/  STL.64 [R1+0x750], R40 ;  /* 0x0007502801007387 */ /* 0x000fe80000100a00 */
[----:B------:R-:W-:Y:S04]  /*1a620*/  STL.64 [R1+0x758], R42 ;  /* 0x0007582a01007387 */ /* 0x000fe80000100a00 */
[----:B------:R-:W-:Y:S04]  /*1a630*/  STL.64 [R1+0x740], R36 ;  /* 0x0007402401007387 */ /* 0x000fe80000100a00 */
[----:B------:R2:W-:Y:S01]  /*1a640*/  STL.64 [R1+0x748], R38 ;  /* 0x0007482601007387 */ /* 0x0005e20000100a00 */
[C---:B---3--:R-:W-:Y:S08]  /*1a650*/  HMMA.1688.F32.TF32 R76, R64.reuse, R126, R76 ;  /* 0x0000007e404c723c */ /* 0x048ff0000008104c */
[C---:B----4-:R-:W-:Y:S08]  /*1a660*/  HMMA.1688.F32.TF32 R88, R64.reuse, R134, R88 ;  /* 0x000000864058723c */ /* 0x050ff00000081058 */
[C---:B------:R-:W-:Y:S08]  /*1a670*/  HMMA.1688.F32.TF32 R80, R64.reuse, R130, R160 ;  /* 0x000000824050723c */ /* 0x040ff000000810a0 */
[C---:B-1----:R-:W-:Y:S07]  /*1a680*/  HMMA.1688.F32.TF32 R44, R64.reuse, R18, R92 ;  /* 0x00000012402c723c */ /* 0x042fee000008105c */
[----:B------:R-:W-:Y:S04]  /*1a690*/  STL.64 [R1+0x1aa0], R90 ;  /* 0x001aa05a01007387 */ /* 0x000fe80000100a00 */
[----:B------:R-:W-:Y:S04]  /*1a6a0*/  STL.64 [R1+0x1a98], R88 ;  /* 0x001a985801007387 */ /* 0x000fe80000100a00 */
[----:B------:R-:W-:Y:S04]  /*1a6b0*/  STL.64 [R1+0x1ac0], R82 ;  /* 0x001ac05201007387 */ /* 0x000fe80000100a00 */
[----:B------:R-:W-:Y:S01]  /*1a6c0*/  STL.64 [R1+0x1ab8], R80 ;  /* 0x001ab85001007387 */ /* 0x000fe20000100a00 */
[----:B--2---:R-:W-:Y:S03]  /*1a6d0*/  HMMA.1688.F32.TF32 R36, R64, R34, R104 ;  /* 0x000000224024723c */ /* 0x004fe60000081068 */
[----:B------:R-:W-:Y:S04]  /*1a6e0*/  STL.64 [R1+0x1ad0], R78 ;  /* 0x001ad04e01007387 */ /* 0x000fe80000100a00 */
[----:B------:R-:W-:Y:S04]  /*1a6f0*/  STL.64 [R1+0x1ac8], R76 ;  /* 0x001ac84c01007387 */ /* 0x000fe80000100a00 */
[----:B------:R-:W-:Y:S04]  /*1a700*/  STL.64 [R1+0x1ae0], R46 ;  /* 0x001ae02e01007387 */ /* 0x000fe80000100a00 */
[----:B------:R-:W-:Y:S08]  /*1a710*/  STL.64 [R1+0x1ad8], R44 ;  /* 0x001ad82c01007387 */ /* 0x000ff00000100a00 */
[----:B------:R-:W-:Y:S01]  /*1a720*/  STL.64 [R1+0x50], R36 ;  /* 0x0000502401007387 */ /* 0x000fe20000100a00 */
[----:B------:R-:W-:-:S03]  /*1a730*/  IMAD.MOV.U32 R252, RZ, RZ, R39 ;  /* 0x000000fffffc7224 */ /* 0x000fc600078e0027 */
[----:B------:R1:W-:Y:S02]  /*1a740*/  STL [R1+0x58], R38 ;  /* 0x0000582601007387 */ /* 0x0003e40000100800 */
[C---:B-1----:R-:W-:Y:S11]  /*1a750*/  HMMA.1688.F32.TF32 R36, R64.reuse, R30, R100 ;  /* 0x0000001e4024723c */ /* 0x042ff60000081064 */
[----:B------:R-:W-:Y:S11]  /*1a760*/  @!UPT UIADD3 URZ, URZ, URZ, URZ ;  /* 0x0000003f3f3ff290 */ /* 0x000ff6000fffe03f */
[----:B------:R-:W-:Y:S01]  /*1a770*/  @!UPT UIADD3 URZ, URZ, URZ, URZ ;  /* 0x0000003f3f3ff290 */ /* 0x000fe2000fffe03f */
[----:B------:R1:W-:Y:S04]  /*1a780*/  STL.64 [R1+0x148], R38 ;  /* 0x0001482601007387 */ /* 0x0003e80000100a00 */
[----:B------:R-:W2:Y:S04]  /*1a790*/  LDL.LU R100, [R1+0x230] ;  /* 0x0002300001647983 */ /* 0x000ea80000300800 */
[----:B------:R-:W2:Y:S04]  /*1a7a0*/  LDL.LU R101, [R1+0x234] ;  /* 0x0002340001657983 */ /* 0x000ea80000300800 */
[----:B------:R-:W2:Y:S04]  /*1a7b0*/  LDL.LU R102, [R1+0x238] ;  /* 0x0002380001667983 */ /* 0x000ea80000300800 */
[----:B------:R-:W2:Y:S04]  /*1a7c0*/  LDL.LU R103, [R1+0x23c] ;  /* 0x00023c0001677983 */ /* 0x000ea80000300800 */
[----:B------:R-:W3:Y:S04]  /*1a7d0*/  LDL.LU R104, [R1+0x290] ;  /* 0x0002900001687983 */ /* 0x000ee80000300800 */
[----:B------:R-:W3:Y:S04]  /*1a7e0*/  LDL.LU R105, [R1+0x294] ;  /* 0x0002940001697983 */ /* 0x000ee80000300800 */
[----:B------:R-:W3:Y:S04]  /*1a7f0*/  LDL.LU R106, [R1+0x298] ;  /* 0x00029800016a7983 */ /* 0x000ee80000300800 */
[----:B------:R-:W3:Y:S04]  /*1a800*/  LDL.LU R107, [R1+0x29c] ;  /* 0x00029c00016b7983 */ /* 0x000ee80000300800 */
[----:B------:R-:W1:Y:S04]  /*1a810*/  LDL.LU R156, [R1+0x30] ;  /* 0x00003000019c7983 */ /* 0x000e680000300800 */
[----:B------:R-:W1:Y:S04]  /*1a820*/  LDL.LU R157, [R1+0x34] ;  /* 0x00003400019d7983 */ /* 0x000e680000300800 */
[----:B------:R-:W1:Y:S04]  /*1a830*/  LDL.LU R158, [R1+0x38] ;  /* 0x00003800019e7983 */ /* 0x000e680000300800 */
[----:B------:R-:W1:Y:S01]  /*1a840*/  LDL.LU R159, [R1+0x3c] ;  /* 0x00003c00019f7983 */ /* 0x000e620000300800 */
[C---:B------:R-:W-:Y:S03]  /*1a850*/  HMMA.1688.F32.TF32 R228, R64.reuse, R6, R108 ;  /* 0x0000000640e4723c */ /* 0x040fe6000008106c */
[----:B------:R-:W4:Y:S04]  /*1a860*/  LDL.LU R108, [R1+0x310] ;  /* 0x00031000016c7983 */ /* 0x000f280000300800 */
[----:B------:R-:W4:Y:S01]  /*1a870*/  LDL.LU R109, [R1+0x314] ;  /* 0x00031400016d7983 */ /* 0x000f220000300800 */
[----:B------:R-:W-:Y:S03]  /*1a880*/  HMMA.1688.F32.TF32 R52, R64, R14, R196 ;  /* 0x0000000e4034723c */ /* 0x000fe600000810c4 */
[----:B------:R-:W4:Y:S04]  /*1a890*/  LDL.LU R110, [R1+0x318] ;  /* 0x00031800016e7983 */ /* 0x000f280000300800 */
[----:B------:R-:W4:Y:S04]  /*1a8a0*/  LDL.LU R111, [R1+0x31c] ;  /* 0x00031c00016f7983 */ /* 0x000f280000300800 */
        /* <DEDUP_REMOVED lines=20> */
[----:B------:R-:W-:-:S02]  /*1a9f0*/  IMAD.MOV.U32 R112, RZ, RZ, R36 ;  /* 0x000000ffff707224 */ /* 0x000fc400078e0024 */
[----:B------:R-:W-:Y:S01]  /*1aa00*/  IMAD.MOV.U32 R113, RZ, RZ, R37 ;  /* 0x000000ffff717224 */ /* 0x000fe200078e0025 */
[C---:B------:R-:W-:Y:S01]  /*1aa10*/  HMMA.1688.F32.TF32 R56, R64.reuse, R10, R176 ;  /* 0x0000000a4038723c */ /* 0x040fe200000810b0 */
[----:B------:R-:W2:Y:S04]  /*1aa20*/  LDL.LU R176, [R1+0x370] ;  /* 0x0003700001b07983 */ /* 0x000ea80000300800 */
[----:B------:R-:W2:Y:S04]  /*1aa30*/  LDL.LU R177, [R1+0x374] ;  /* 0x0003740001b17983 */ /* 0x000ea80000300800 */
[----:B------:R-:W2:Y:S04]  /*1aa40*/  LDL.LU R178, [R1+0x378] ;  /* 0x0003780001b27983 */ /* 0x000ea80000300800 */
[----:B------:R-:W2:Y:S04]  /*1aa50*/  LDL.LU R179, [R1+0x37c] ;  /* 0x00037c0001b37983 */ /* 0x000ea80000300800 */
[----:B------:R-:W-:Y:S04]  /*1aa60*/  STL [R1+0x1a1c], R113 ;  /* 0x001a1c7101007387 */ /* 0x000fe80000100800 */
[----:B------:R-:W-:Y:S01]  /*1aa70*/  STL [R1+0x1a18], R112 ;  /* 0x001a187001007387 */ /* 0x000fe20000100800 */
[C---:B------:R-:W-:Y:S08]  /*1aa80*/  HMMA.1688.F32.TF32 R40, R64.reuse, R150, R188 ;  /* 0x000000964028723c */ /* 0x040ff000000810bc */
[C---:B------:R-:W-:Y:S08]  /*1aa90*/  HMMA.1688.F32.TF32 R44, R64.reuse, R122, R232 ;  /* 0x0000007a402c723c */ /* 0x040ff000000810e8 */
[C---:B-1----:R-:W-:Y:S11]  /*1aaa0*/  HMMA.1688.F32.TF32 R36, R64.reuse, R26, R156 ;  /* 0x0000001a4024723c */ /* 0x042ff6000008109c */
[----:B------:R-:W-:Y:S11]  /*1aab0*/  @!UPT UIADD3 URZ, URZ, URZ, URZ ;  /* 0x0000003f3f3ff290 */ /* 0x000ff6000fffe03f */
[----:B------:R-:W-:Y:S01]  /*1aac0*/  @!UPT UIADD3 URZ, URZ, URZ, URZ ;  /* 0x0000003f3f3ff290 */ /* 0x000fe2000fffe03f */
[----:B------:R1:W-:Y:S01]  /*1aad0*/  STL.64 [R1+0x190], R36 ;  /* 0x0001902401007387 */ /* 0x0003e20000100a00 */
[----:B------:R-:W-:Y:S01]  /*1aae0*/  MOV R120, R38 ;  /* 0x0000002600787202 */ /* 0x000fe20000000f00 */
[----:B------:R-:W-:Y:S02]  /*1aaf0*/  IMAD.MOV.U32 R121, RZ, RZ, R39 ;  /* 0x000000ffff797224 */ /* 0x000fe400078e0027 */
[C---:B-1----:R-:W-:Y:S02]  /*1ab00*/  HMMA.1688.F32.TF32 R36, R64.reuse, R22, R84 ;  /* 0x000000164024723c */ /* 0x042fe40000081054 */
[----:B------:R-:W-:Y:S04]  /*1ab10*/  STL [R1+0x1a24], R120 ;  /* 0x001a247801007387 */ /* 0x000fe80000100800 */
[----:B------:R-:W-:Y:S11]  /*1ab20*/  STL [R1+0x1a20], R121 ;  /* 0x001a207901007387 */ /* 0x000ff60000100800 */
[----:B------:R-:W-:Y:S06]  /*1ab30*/  @!UPT UIADD3 URZ, URZ, URZ, URZ ;  /* 0x0000003f3f3ff290 */ /* 0x000fec000fffe03f */
[----:B------:R-:W-:Y:S01]  /*1ab40*/  STL [R1+0x2a0], R36 ;  /* 0x0002a02401007387 */ /* 0x000fe20000100800 */
[----:B------:R-:W-:Y:S02]  /*1ab50*/  IMAD.MOV.U32 R117, RZ, RZ, R37 ;  /* 0x000000ffff757224 */ /* 0x000fe400078e0025 */
[----:B------:R-:W-:Y:S01]  /*1ab60*/  IMAD.MOV.U32 R116, RZ, RZ, R38 ;  /* 0x000000ffff747224 */ /* 0x000fe200078e0026 */
[----:B------:R1:W-:Y:S02]  /*1ab70*/  STL [R1+0x2ac], R39 ;  /* 0x0002ac2701007387 */ /* 0x0003e40000100800 */
[C---:B-1----:R-:W-:Y:S02]  /*1ab80*/  HMMA.1688.F32.TF32 R36, R64.reuse, R146, R224 ;  /* 0x000000924024723c */ /* 0x042fe400000810e0 */
[----:B------:R-:W-:Y:S04]  /*1ab90*/  STL [R1+0x1a34], R117 ;  /* 0x001a347501007387 */ /* 0x000fe80000100800 */
[----:B------:R-:W-:Y:S04]  /*1aba0*/  STL [R1+0x1a30], R116 ;  /* 0x001a307401007387 */ /* 0x000fe80000100800 */
[----:B------:R-:W-:Y:S04]  /*1abb0*/  STL.64 [R1+0x400], R40 ;  /* 0x0004002801007387 */ /* 0x000fe80000100a00 */
[----:B------:R1:W-:Y:S09]  /*1abc0*/  STL.64 [R1+0x408], R42 ;  /* 0x0004082a01007387 */ /* 0x0003f20000100a00 */
[----:B------:R-:W-:Y:S01]  /*1abd0*/  STL.64 [R1+0x6b0], R36 ;  /* 0x0006b02401007387 */ /* 0x000fe20000100a00 */
[C---:B-1----:R-:W-:Y:S03]  /*1abe0*/  HMMA.1688.F32.TF32 R40, R64.reuse, R118, R236 ;  /* 0x000000764028723c */ /* 0x042fe600000810ec */
[----:B------:R1:W-:Y:S05]  /*1abf0*/  STL.64 [R1+0x6b8], R38 ;  /* 0x0006b82601007387 */ /* 0x0003ea0000100a00 */
[----:B-1----:R-:W-:Y:S01]  /*1ac00*/  HMMA.1688.F32.TF32 R36, R64, R114, R136 ;  /* 0x000000724024723c */ /* 0x002fe20000081088 */
[----:B------:R-:W-:Y:S04]  /*1ac10*/  STL.64 [R1+0x6a0], R44 ;  /* 0x0006a02c01007387 */ /* 0x000fe80000100a00 */
[----:B------:R-:W-:Y:S10]  /*1ac20*/  STL.64 [R1+0x6a8], R46 ;  /* 0x0006a82e01007387 */ /* 0x000ff40000100a00 */
[----:B------:R-:W-:Y:S01]  /*1ac30*/  STL.64 [R1+0x690], R40 ;  /* 0x0006902801007387 */ /* 0x000fe20000100a00 */
[C---:B----4-:R-:W-:Y:S03]  /*1ac40*/  HMMA.1688.F32.TF32 R60, R72.reuse, R6, R108 ;  /* 0x00000006483c723c */ /* 0x050fe6000008106c */
[----:B------:R-:W-:Y:S05]  /*1ac50*/  STL.64 [R1+0x698], R42 ;  /* 0x0006982a01007387 */ /* 0x000fea0000100a00 */
[C---:B--2---:R-:W-:Y:S01]  /*1ac60*/  HMMA.1688.F32.TF32 R84, R72.reuse, R14, R196 ;  /* 0x0000000e4854723c */ /* 0x044fe200000810c4 */
[----:B------:R1:W-:Y:S04]  /*1ac70*/  STL.64 [R1+0x670], R36 ;  /* 0x0006702401007387 */ /* 0x0003e80000100a00 */
[----:B------:R2:W-:Y:S04]  /*1ac80*/  STL.64 [R1+0x678], R38 ;  /* 0x0006782601007387 */ /* 0x0005e80000100a00 */
        /* <DEDUP_REMOVED lines=12> */
[C---:B------:R-:W-:Y:S03]  /*1ad50*/  HMMA.1688.F32.TF32 R232, R72.reuse, R30, R100 ;  /* 0x0000001e48e8723c */ /* 0x040fe60000081064 */
        /* <DEDUP_REMOVED lines=17> */
[----:B-1----:R-:W4:Y:S04]  /*1ae70*/  LDL.LU R36, [R1+0x1b0] ;  /* 0x0001b00001247983 */ /* 0x002f280000300800 */
[----:B------:R-:W4:Y:S04]  /*1ae80*/  LDL.LU R37, [R1+0x1b4] ;  /* 0x0001b40001257983 */ /* 0x000f280000300800 */
[----:B--2---:R-:W4:Y:S04]  /*1ae90*/  LDL.LU R38, [R1+0x1b8] ;  /* 0x0001b80001267983 */ /* 0x004f280000300800 */
[----:B------:R-:W4:Y:S04]  /*1aea0*/  LDL.LU R39, [R1+0x1bc] ;  /* 0x0001bc0001277983 */ /* 0x000f280000300800 */
[----:B------:R-:W2:Y:S04]  /*1aeb0*/  LDL.LU R204, [R1] ;  /* 0x0000000001cc7983 */ /* 0x000ea80000300800 */
        /* <DEDUP_REMOVED lines=15> */
[C---:B------:R-:W-:Y:S03]  /*1afb0*/  HMMA.1688.F32.TF32 R136, R72.reuse, R126, R164 ;  /* 0x0000007e4888723c */ /* 0x040fe600000810a4 */
        /* <DEDUP_REMOVED lines=8> */
[C---:B---3--:R-:W-:Y:S03]  /*1b040*/  HMMA.1688.F32.TF32 R68, R72.reuse, R34, R104 ;  /* 0x000000224844723c */ /* 0x048fe60000081068 */
[----:B------:R-:W3:Y:S04]  /*1b050*/  LDL.LU R178, [R1+0x588] ;  /* 0x0005880001b27983 */ /* 0x000ee80000300800 */
[----:B------:R-:W3:Y:S04]  /*1b060*/  LDL.LU R179, [R1+0x58c] ;  /* 0x00058c0001b37983 */ /* 0x000ee80000300800 */
[----:B------:R-:W3:Y:S04]  /*1b070*/  LDL.LU R104, [R1+0x460] ;  /* 0x0004600001687983 */ /* 0x000ee80000300800 */
[----:B------:R-:W3:Y:S04]  /*1b080*/  LDL.LU R105, [R1+0x464] ;  /* 0x0004640001697983 */ /* 0x000ee80000300800 */
[----:B------:R-:W3:Y:S04]  /*1b090*/  LDL.LU R106, [R1+0x468] ;  /* 0x00046800016a7983 */ /* 0x000ee80000300800 */
[----:B------:R-:W3:Y:S04]  /*1b0a0*/  LDL.LU R107, [R1+0x46c] ;  /* 0x00046c00016b7983 */ /* 0x000ee80000300800 */
[----:B------:R-:W-:Y:S04]  /*1b0b0*/  STL [R1+0x19ec], R232 ;  /* 0x0019ece801007387 */ /* 0x000fe80000100800 */
[----:B------:R-:W-:Y:S04]  /*1b0c0*/  STL [R1+0x19e8], R233 ;  /* 0x0019e8e901007387 */ /* 0x000fe80000100800 */
[----:B------:R-:W-:Y:S04]  /*1b0d0*/  STL [R1+0x19e4], R234 ;  /* 0x0019e4ea01007387 */ /* 0x000fe80000100800 */
[----:B------:R-:W-:Y:S01]  /*1b0e0*/  STL [R1+0x19e0], R235 ;  /* 0x0019e0eb01007387 */ /* 0x000fe20000100800 */
[C---:B----4-:R-:W-:Y:S11]  /*1b0f0*/  HMMA.1688.F32.TF32 R36, R72.reuse, R26, R36 ;  /* 0x0000001a4824723c */ /* 0x050ff60000081024 */
[----:B------:R-:W-:Y:S11]  /*1b100*/  @!UPT UIADD3 URZ, URZ, URZ, URZ ;  /* 0x0000003f3f3ff290 */ /* 0x000ff6000fffe03f */
[----:B------:R-:W-:Y:S02]  /*1b110*/  @!UPT UIADD3 URZ, URZ, URZ, URZ ;  /* 0x0000003f3f3ff290 */ /* 0x000fe4000fffe03f */
[----:B------:R-:W-:Y:S01]  /*1b120*/  MOV R120, R36 ;  /* 0x0000002400787202 */ /* 0x000fe20000000f00 */
[----:B------:R-:W-:Y:S02]  /*1b130*/  IMAD.MOV.U32 R121, RZ, RZ, R37 ;  /* 0x000000ffff797224 */ /* 0x000fe400078e0025 */
[----:B------:R-:W-:Y:S02]  /*1b140*/  IMAD.MOV.U32 R113, RZ, RZ, R38 ;  /* 0x000000ffff717224 */ /* 0x000fe400078e0026 */
[----:B------:R-:W-:Y:S02]  /*1b150*/  IMAD.MOV.U32 R112, RZ, RZ, R39 ;  /* 0x000000ffff707224 */ /* 0x000fe400078e0027 */
[----:B--2---:R-:W-:Y:S01]  /*1b160*/  HMMA.1688.F32.TF32 R36, R72, R22, R40 ;  /* 0x000000164824723c */ /* 0x004fe20000081028 */
[----:B------:R-:W-:Y:S04]  /*1b170*/  STL [R1+0x1a40], R113 ;  /* 0x001a407101007387 */ /* 0x000fe80000100800 */
[----:B------:R-:W-:Y:S04]  /*1b180*/  STL [R1+0x1a3c], R121 ;  /* 0x001a3c7901007387 */ /* 0x000fe80000100800 */
[----:B------:R-:W-:Y:S11]  /*1b190*/  STL [R1+0x1a38], R120 ;  /* 0x001a387801007387 */ /* 0x000ff60000100800 */
[----:B------:R-:W-:Y:S03]  /*1b1a0*/  @!UPT UIADD3 URZ, URZ, URZ, URZ ;  /* 0x0000003f3f3ff290 */ /* 0x000fe6000fffe03f */
[----:B------:R-:W-:Y:S01]  /*1b1b0*/  STL [R1+0x164], R37 ;  /* 0x0001642501007387 */ /* 0x000fe20000100800 */
[----:B------:R-:W-:-:S03]  /*1b1c0*/  MOV R116, R36 ;  /* 0x0000002400747202 */ /* 0x000fc60000000f00 */
[----:B------:R1:W-:Y:S02]  /*1b1d0*/  STL.64 [R1+0x168], R38 ;  /* 0x0001682601007387 */ /* 0x0003e40000100a00 */
[C---:B-1----:R-:W-:Y:S08]  /*1b1e0*/  HMMA.1688.F32.TF32 R36, R72.reuse, R150, R48 ;  /* 0x000000964824723c */ /* 0x042ff00000081030 */
[C---:B------:R-:W-:Y:S08]  /*1b1f0*/  HMMA.1688.F32.TF32 R44, R72.reuse, R146, R212 ;  /* 0x00000092482c723c */ /* 0x040ff000000810d4 */
        /* <DEDUP_REMOVED lines=9> */
[----:B------:R-:W-:Y:S10]  /*1b290*/  STL.64 [R1+0x5d8], R42 ;  /* 0x0005d82a01007387 */ /* 0x000ff40000100a00 */
[----:B------:R1:W-:Y:S01]  /*1b2a0*/  STL.64 [R1+0x520], R36 ;  /* 0x0005202401007387 */ /* 0x0003e20000100a00 */
[----:B------:R-:W-:-:S02]  /*1b2b0*/  IMAD.MOV.U32 R145, RZ, RZ, R38 ;  /* 0x000000ffff917224 */ /* 0x000fc400078e0026 */
[----:B------:R-:W-:Y:S02]  /*1b2c0*/  IMAD.MOV.U32 R144, RZ, RZ, R39 ;  /* 0x000000ffff907224 */ /* 0x000fe400078e0027 */
[----:B-1----:R-:W-:Y:S01]  /*1b2d0*/  HMMA.1688.F32.TF32 R36, R72, R114, R244 ;  /* 0x000000724824723c */ /* 0x002fe200000810f4 */
[----:B------:R-:W-:Y:S01]  /*1b2e0*/  IMAD.MOV.U32 R48, RZ, RZ, R128 ;  /* 0x000000ffff307224 */ /* 0x000fe200078e0080 */
[----:B------:R-:W-:Y:S01]  /*1b2f0*/  MOV R49, R129 ;  /* 0x0000008100317202 */ /* 0x000fe20000000f00 */
[----:B------:R-:W-:Y:S02]  /*1b300*/  IMAD.MOV.U32 R50, RZ, RZ, R132 ;  /* 0x000000ffff327224 */ /* 0x000fe400078e0084 */
[----:B------:R-:W-:-:S03]  /*1b310*/  IMAD.MOV.U32 R51, RZ, RZ, R133 ;  /* 0x000000ffff337224 */ /* 0x000fc600078e0085 */
[----:B------:R-:W-:Y:S11]  /*1b320*/  HMMA.1688.F32.TF32 R224, R96, R26, R108 ;  /* 0x0000001a60e0723c */ /* 0x000ff6000008106c */
[----:B------:R-:W-:Y:S04]  /*1b330*/  @!UPT UIADD3 URZ, URZ, URZ, URZ ;  /* 0x0000003f3f3ff290 */ /* 0x000fe8000fffe03f */
[----:B------:R-:W-:Y:S04]  /*1b340*/  STL.64 [R1+0x4f0], R36 ;  /* 0x0004f02401007387 */ /* 0x000fe80000100a00 */
[----:B------:R1:W-:Y:S04]  /*1b350*/  STL.64 [R1+0x4f8], R38 ;  /* 0x0004f82601007387 */ /* 0x0003e80000100a00 */
[----:B------:R-:W1:Y:S04]  /*1b360*/  LDL.LU R128, [R1+0x1af4] ;  /* 0x001af40001807983 */ /* 0x000e680000300800 */
        /* <DEDUP_REMOVED lines=17> */
[----:B------:R-:W-:-:S03]  /*1b480*/  IMAD.MOV.U32 R207, RZ, RZ, R192 ;  /* 0x000000ffffcf7224 */ /* 0x000fc600078e00c0 */
[----:B------:R-:W4:Y:S01]  /*1b490*/  LDL.LU R88, [R1+0x4d0] ;  /* 0x0004d00001587983 */ /* 0x000f220000300800 */
[----:B------:R-:W-:-:S03]  /*1b4a0*/  IMAD.MOV.U32 R206, RZ, RZ, R193 ;  /* 0x000000ffffce7224 */ /* 0x000fc600078e00c1 */
[----:B------:R-:W4:Y:S01]  /*1b4b0*/  LDL.LU R89, [R1+0x4d4] ;  /* 0x0004d40001597983 */ /* 0x000f220000300800 */
[----:B------:R-:W-:-:S03]  /*1b4c0*/  MOV R205, R194 ;  /* 0x000000c200cd7202 */ /* 0x000fc60000000f00 */
[----:B------:R-:W4:Y:S01]  /*1b4d0*/  LDL.LU R90, [R1+0x4d8] ;  /* 0x0004d800015a7983 */ /* 0x000f220000300800 */
[----:B------:R-:W-:-:S03]  /*1b4e0*/  IMAD.MOV.U32 R204, RZ, RZ, R195 ;  /* 0x000000ffffcc7224 */ /* 0x000fc600078e00c3 */
[----:B------:R-:W4:Y:S01]  /*1b4f0*/  LDL.LU R91, [R1+0x4dc] ;  /* 0x0004dc00015b7983 */ /* 0x000f220000300800 */
[C---:B------:R-:W-:Y:S03]  /*1b500*/  HMMA.1688.F32.TF32 R64, R96.reuse, R6, R200 ;  /* 0x000000066040723c */ /* 0x040fe600000810c8 */
[----:B------:R-:W4:Y:S04]  /*1b510*/  LDL.LU R192, [R1+0x540] ;  /* 0x0005400001c07983 */ /* 0x000f280000300800 */
[----:B------:R-:W4:Y:S04]  /*1b520*/  LDL.LU R193, [R1+0x544] ;  /* 0x0005440001c17983 */ /* 0x000f280000300800 */
[----:B------:R-:W4:Y:S04]  /*1b530*/  LDL.LU R194, [R1+0x548] ;  /* 0x0005480001c27983 */ /* 0x000f280000300800 */
[----:B------:R-:W4:Y:S01]  /*1b540*/  LDL.LU R195, [R1+0x54c] ;  /* 0x00054c0001c37983 */ /* 0x000f220000300800 */
[----:B------:R-:W-:Y:S03]  /*1b550*/  HMMA.1688.F32.TF32 R216, R96, R30, R196 ;  /* 0x0000001e60d8723c */ /* 0x000fe600000810c4 */
        /* <DEDUP_REMOVED lines=36> */
[----:B------:R-:W-:Y:S01]  /*1b7a0*/  IMAD.MOV.U32 R42, RZ, RZ, R149 ;  /* 0x000000ffff2a7224 */ /* 0x000fe200078e0095 */
[----:B------:R-:W-:-:S02]  /*1b7b0*/  MOV R43, R148 ;  /* 0x00000094002b7202 */ /* 0x000fc40000000f00 */
[----:B------:R-:W-:Y:S01]  /*1b7c0*/  MOV R215, R4 ;  /* 0x0000000400d77202 */ /* 0x000fe20000000f00 */
[----:B------:R-:W-:Y:S01]  /*1b7d0*/  HMMA.1688.F32.TF32 R160, R72, R134, R160 ;  /* 0x0000008648a0723c */ /* 0x000fe200000810a0 */
[----:B------:R-:W1:Y:S07]  /*1b7e0*/  S2R R4, SR_TID.X ;  /* 0x0000000000047919 */ /* 0x000e6e0000002100 */
[C---:B------:R-:W-:Y:S01]  /*1b7f0*/  HMMA.1688.F32.TF32 R72, R96.reuse, R34, R180 ;  /* 0x000000226048723c */ /* 0x040fe200000810b4 */
[----:B------:R-:W4:Y:S04]  /*1b800*/  LDL.LU R180, [R1+0x680] ;  /* 0x0006800001b47983 */ /* 0x000f280000300800 */
[----:B------:R-:W4:Y:S03]  /*1b810*/  LDL.LU R181, [R1+0x684] ;  /* 0x0006840001b57983 */ /* 0x000f260000300800 */
[C---:B------:R-:W-:Y:S01]  /*1b820*/  HMMA.1688.F32.TF32 R164, R96.reuse, R134, R164 ;  /* 0x0000008660a4723c */ /* 0x040fe200000810a4 */
[----:B------:R-:W4:Y:S04]  /*1b830*/  LDL.LU R182, [R1+0x688] ;  /* 0x0006880001b67983 */ /* 0x000f280000300800 */
[----:B------:R-:W4:Y:S03]  /*1b840*/  LDL.LU R183, [R1+0x68c] ;  /* 0x00068c0001b77983 */ /* 0x000f260000300800 */
[C---:B---3--:R-:W-:Y:S01]  /*1b850*/  HMMA.1688.F32.TF32 R176, R96.reuse, R130, R176 ;  /* 0x0000008260b0723c */ /* 0x048fe200000810b0 */
[----:B------:R-:W3:Y:S04]  /*1b860*/  LDL.LU R188, [R1+0x570] ;  /* 0x0005700001bc7983 */ /* 0x000ee80000300800 */
[----:B------:R-:W3:Y:S03]  /*1b870*/  LDL.LU R189, [R1+0x574] ;  /* 0x0005740001bd7983 */ /* 0x000ee60000300800 */
[C---:B------:R-:W-:Y:S01]  /*1b880*/  HMMA.1688.F32.TF32 R140, R96.reuse, R126, R140 ;  /* 0x0000007e608c723c */ /* 0x040fe2000008108c */
[----:B------:R-:W3:Y:S04]  /*1b890*/  LDL.LU R190, [R1+0x578] ;  /* 0x0005780001be7983 */ /* 0x000ee80000300800 */
[----:B------:R-:W3:Y:S03]  /*1b8a0*/  LDL.LU R191, [R1+0x57c] ;  /* 0x00057c0001bf7983 */ /* 0x000ee60000300800 */
[C---:B------:R-:W-:Y:S01]  /*1b8b0*/  HMMA.1688.F32.TF32 R152, R96.reuse, R18, R152 ;  /* 0x000000126098723c */ /* 0x040fe20000081098 */
[----:B------:R-:W3:Y:S04]  /*1b8c0*/  LDL.LU R220, [R1+0x480] ;  /* 0x0004800001dc7983 */ /* 0x000ee80000300800 */
[----:B------:R-:W3:Y:S03]  /*1b8d0*/  LDL.LU R221, [R1+0x484] ;  /* 0x0004840001dd7983 */ /* 0x000ee60000300800 */
[----:B------:R-:W-:Y:S01]  /*1b8e0*/  HMMA.1688.F32.TF32 R100, R96, R14, R100 ;  /* 0x0000000e6064723c */ /* 0x000fe20000081064 */
[----:B------:R-:W3:Y:S01]  /*1b8f0*/  LDL.LU R222, [R1+0x488] ;  /* 0x0004880001de7983 */ /* 0x000ee20000300800 */
[----:B-1----:R-:W-:-:S03]  /*1b900*/  MOV R39, R128 ;  /* 0x0000008000277202 */ /* 0x002fc60000000f00 */
[----:B------:R-:W3:Y:S01]  /*1b910*/  LDL.LU R223, [R1+0x48c] ;  /* 0x00048c0001df7983 */ /* 0x000ee20000300800 */
[----:B--2---:R-:W-:Y:S02]  /*1b920*/  IMAD.MOV.U32 R38, RZ, RZ, R129 ;  /* 0x000000ffff267224 */ /* 0x004fe400078e0081 */
[----:B------:R-:W-:Y:S01]  /*1b930*/  HMMA.1688.F32.TF32 R104, R96, R10, R104 ;  /* 0x0000000a6068723c */ /* 0x000fe20000081068 */
[----:B------:R-:W-:Y:S02]  /*1b940*/  IMAD.MOV.U32 R214, RZ, RZ, R28 ;  /* 0x000000ffffd67224 */ /* 0x000fe400078e001c */
[----:B----4-:R-:W-:Y:S01]  /*1b950*/  IMAD.MOV.U32 R37, RZ, RZ, R132 ;  /* 0x000000ffff257224 */ /* 0x010fe200078e0084 */
[----:B------:R-:W-:Y:S01]  /*1b960*/  LOP3.LUT R28, R4, 0x7, RZ, 0xc0, !PT ;  /* 0x00000007041c7812 */ /* 0x000fe200078ec0ff */
[----:B------:R-:W-:Y:S02]  /*1b970*/  IMAD.MOV.U32 R36, RZ, RZ, R133 ;  /* 0x000000ffff247224 */ /* 0x000fe400078e0085 */
[----:B------:R-:W-:-:S02]  /*1b980*/  IMAD.MOV.U32 R212, RZ, RZ, R125 ;  /* 0x000000ffffd47224 */ /* 0x000fc400078e007d */
[----:B------:R-:W-:Y:S02]  /*1b990*/  IMAD.MOV.U32 R213, RZ, RZ, R124 ;  /* 0x000000ffffd57224 */ /* 0x000fe400078e007c */
[----:B------:R-:W-:Y:S01]  /*1b9a0*/  IMAD R28, R28, 0x110, RZ ;  /* 0x000001101c1c7824 */ /* 0x000fe200078e02ff */
[C---:B------:R-:W-:Y:S08]  /*1b9b0*/  HMMA.1688.F32.TF32 R184, R172.reuse, R130, R184 ;  /* 0x00000082acb8723c */ /* 0x040ff000000810b8 */
[C---:B------:R-:W-:Y:S01]  /*1b9c0*/  HMMA.1688.F32.TF32 R128, R172.reuse, R6, R88 ;  /* 0x00000006ac80723c */ /* 0x040fe20000081058 */
[----:B------:R-:W-:Y:S04]  /*1b9d0*/  LDS R6, [R2+0xa500] ;  /* 0x00a5000002067984 */ /* 0x000fe80000000800 */
[----:B------:R-:W-:Y:S03]  /*1b9e0*/  LDS R7, [R3+0xa500] ;  /* 0x00a5000003077984 */ /* 0x000fe60000000800 */
[C---:B------:R-:W-:Y:S08]  /*1b9f0*/  HMMA.1688.F32.TF32 R88, R172.reuse, R146, R40 ;  /* 0x00000092ac58723c */ /* 0x040ff00000081028 */
[----:B------:R-:W-:Y:S08]  /*1ba00*/  HMMA.1688.F32.TF32 R40, R172, R122, R48 ;  /* 0x0000007aac28723c */ /* 0x000ff00000081030 */
[C---:B------:R-:W-:Y:S08]  /*1ba10*/  HMMA.1688.F32.TF32 R248, R96.reuse, R118, R248 ;  /* 0x0000007660f8723c */ /* 0x040ff000000810f8 */
[C---:B------:R-:W-:Y:S08]  /*1ba20*/  HMMA.1688.F32.TF32 R244, R96.reuse, R22, R232 ;  /* 0x0000001660f4723c */ /* 0x040ff000000810e8 */
[C---:B------:R-:W-:Y:S08]  /*1ba30*/  HMMA.1688.F32.TF32 R44, R96.reuse, R150, R44 ;  /* 0x00000096602c723c */ /* 0x040ff0000008102c */
[C---:B------:R-:W-:Y:S08]  /*1ba40*/  HMMA.1688.F32.TF32 R80, R96.reuse, R122, R80 ;  /* 0x0000007a6050723c */ /* 0x040ff00000081050 */
[C---:B------:R-:W-:Y:S08]  /*1ba50*/  HMMA.1688.F32.TF32 R76, R96.reuse, R146, R76 ;  /* 0x00000092604c723c */ /* 0x040ff0000008104c */
[----:B------:R-:W-:Y:S01]  /*1ba60*/  HMMA.1688.F32.TF32 R96, R96, R114, R236 ;  /* 0x000000726060723c */ /* 0x000fe200000810ec */
[----:B------:R-:W-:Y:S01]  /*1ba70*/  IMAD.MOV.U32 R232, RZ, RZ, R244 ;  /* 0x000000ffffe87224 */ /* 0x000fe200078e00f4 */
[----:B------:R-:W-:Y:S01]  /*1ba80*/  MOV R235, R247 ;  /* 0x000000f700eb7202 */ /* 0x000fe20000000f00 */
[----:B------:R-:W-:Y:S01]  /*1ba90*/  IMAD.MOV.U32 R233, RZ, RZ, R245 ;  /* 0x000000ffffe97224 */ /* 0x000fe200078e00f5 */
[----:B------:R-:W-:Y:S01]  /*1baa0*/  MOV R244, R47 ;  /* 0x0000002f00f47202 */ /* 0x000fe20000000f00 */
[----:B------:R-:W-:Y:S01]  /*1bab0*/  IMAD.MOV.U32 R234, RZ, RZ, R246 ;  /* 0x000000ffffea7224 */ /* 0x000fe200078e00f6 */
[----:B------:R-:W-:Y:S01]  /*1bac0*/  LDS R236, [R2+0x8400] ;  /* 0x0084000002ec7984 */ /* 0x000fe20000000800 */
[----:B------:R-:W-:-:S02]  /*1bad0*/  IMAD.MOV.U32 R245, RZ, RZ, R46 ;  /* 0x000000fffff57224 */ /* 0x000fc400078e002e */
[----:B------:R-:W-:Y:S01]  /*1bae0*/  IMAD.MOV.U32 R247, RZ, RZ, R44 ;  /* 0x000000fffff77224 */ /* 0x000fe200078e002c */
[----:B------:R-:W2:Y:S01]  /*1baf0*/  LDL.LU.64 R46, [R1+0x1ae0] ;  /* 0x001ae000012e7983 */ /* 0x000ea20000300a00 */
[----:B------:R-:W-:-:S03]  /*1bb00*/  IMAD.MOV.U32 R246, RZ, RZ, R45 ;  /* 0x000000fffff67224 */ /* 0x000fc600078e002d */
[----:B------:R-:W2:Y:S04]  /*1bb10*/  LDL.LU.64 R44, [R1+0x1ad8] ;  /* 0x001ad800012c7983 */ /* 0x000ea80000300a00 */
[----:B------:R-:W-:Y:S04]  /*1bb20*/  STL.64 [R1+0x1b0], R76 ;  /* 0x0001b04c01007387 */ /* 0x000fe80000100a00 */
[----:B------:R1:W-:Y:S01]  /*1bb30*/  STL.64 [R1+0x1b8], R78 ;  /* 0x0001b84e01007387 */ /* 0x0003e20000100a00 */
[C---:B------:R-:W-:Y:S03]  /*1bb40*/  HMMA.1688.F32.TF32 R148, R172.reuse, R150, R36 ;  /* 0x00000096ac94723c */ /* 0x040fe60000081024 */
[----:B------:R-:W-:Y:S04]  /*1bb50*/  LDS R238, [R2+0xa400] ;  /* 0x00a4000002ee7984 */ /* 0x000fe80000000800 */
[----:B------:R-:W-:Y:S04]  /*1bb60*/  LDS R237, [R3+0x8400] ;  /* 0x0084000003ed7984 */ /* 0x000fe80000000800 */
[----:B-1----:R-:W4:Y:S04]  /*1bb70*/  LDL.LU.64 R78, [R1+0x1ad0] ;  /* 0x001ad000014e7983 */ /* 0x002f280000300a00 */
[----:B------:R-:W4:Y:S04]  /*1bb80*/  LDL.LU.64 R76, [R1+0x1ac8] ;  /* 0x001ac800014c7983 */ /* 0x000f280000300a00 */
[----:B------:R-:W-:Y:S04]  /*1bb90*/  STL.64 [R1+0x4e0], R80 ;  /* 0x0004e05001007387 */ /* 0x000fe80000100a00 */
[----:B------:R1:W-:Y:S01]  /*1bba0*/  STL.64 [R1+0x4e8], R82 ;  /* 0x0004e85201007387 */ /* 0x0003e20000100a00 */
[----:B------:R-:W-:Y:S01]  /*1bbb0*/  IMAD.SHL.U32 R36, R4, 0x2, RZ ;  /* 0x0000000204247824 */ /* 0x000fe200078e00ff */
[----:B------:R-:W-:Y:S02]  /*1bbc0*/  HMMA.1688.F32.TF32 R196, R172, R126, R196 ;  /* 0x0000007eacc4723c */ /* 0x000fe400000810c4 */
[----:B------:R-:W-:Y:S04]  /*1bbd0*/  LDS R239, [R3+0xa400] ;  /* 0x00a4000003ef7984 */ /* 0x000fe80000000800 */
[----:B-1----:R-:W2:Y:S04]  /*1bbe0*/  LDL.LU.64 R82, [R1+0x1ac0] ;  /* 0x001ac00001527983 */ /* 0x002ea80000300a00 */
[----:B------:R-:W2:Y:S04]  /*1bbf0*/  LDL.LU.64 R80, [R1+0x1ab8] ;  /* 0x001ab80001507983 */ /* 0x000ea80000300a00 */
[----:B------:R1:W-:Y:S04]  /*1bc00*/  STL.64 [R1+0x470], R248 ;  /* 0x000470f801007387 */ /* 0x0003e80000100a00 */
[----:B------:R1:W-:Y:S04]  /*1bc10*/  STL.64 [R1+0x478], R250 ;  /* 0x000478fa01007387 */ /* 0x0003e80000100a00 */
[----:B------:R-:W-:Y:S04]  /*1bc20*/  STL.64 [R1+0x460], R96 ;  /* 0x0004606001007387 */ /* 0x000fe80000100a00 */
[----:B------:R-:W-:Y:S04]  /*1bc30*/  STL.64 [R1+0x468], R98 ;  /* 0x0004686201007387 */ /* 0x000fe80000100a00 */
[----:B------:R-:W-:Y:S04]  /*1bc40*/  STL.64 [R1+0x2f0], R88 ;  /* 0x0002f05801007387 */ /* 0x000fe80000100a00 */
[----:B------:R-:W-:Y:S01]  /*1bc50*/  STL.64 [R1+0x2f8], R90 ;  /* 0x0002f85a01007387 */ /* 0x000fe20000100a00 */
[----:B------:R-:W-:-:S03]  /*1bc60*/  LOP3.LUT R28, R28, 0x30, R36, 0x78, !PT ;  /* 0x000000301c1c7812 */ /* 0x000fc600078e7824 */
[----:B------:R-:W-:Y:S01]  /*1bc70*/  STL.64 [R1+0x2e0], R40 ;  /* 0x0002e02801007387 */ /* 0x000fe20000100a00 */
[----:B------:R-:W-:Y:S03]  /*1bc80*/  HMMA.1688.F32.TF32 R36, R172, R114, R204 ;  /* 0x00000072ac24723c */ /* 0x000fe600000810cc */
[----:B------:R3:W-:Y:S01]  /*1bc90*/  STL.64 [R1+0x2e8], R42 ;  /* 0x0002e82a01007387 */ /* 0x0007e20000100a00 */
[----:B-1----:R-:W-:Y:S01]  /*1bca0*/  MOV R248, R5 ;  /* 0x0000000500f87202 */ /* 0x002fe20000000f00 */
[----:B------:R-:W-:Y:S02]  /*1bcb0*/  IMAD.MOV.U32 R249, RZ, RZ, R9 ;  /* 0x000000fffff97224 */ /* 0x000fe400078e0009 */
[----:B------:R-:W-:Y:S01]  /*1bcc0*/  IMAD.MOV.U32 R250, RZ, RZ, R12 ;  /* 0x000000fffffa7224 */ /* 0x000fe200078e000c */
[----:B------:R-:W-:Y:S01]  /*1bcd0*/  LOP3.LUT R28, R28, 0x40, RZ, 0x3c, !PT ;  /* 0x000000401c1c7812 */ /* 0x000fe200078e3cff */
[----:B------:R-:W-:-:S02]  /*1bce0*/  IMAD.U32 R4, RZ, RZ, UR4 ;  /* 0x00000004ff047e24 */ /* 0x000fc4000f8e00ff */
[----:B------:R-:W-:Y:S01]  /*1bcf0*/  IMAD.MOV.U32 R251, RZ, RZ, R8 ;  /* 0x000000fffffb7224 */ /* 0x000fe200078e0008 */
[C---:B------:R-:W-:Y:S01]  /*1bd00*/  HMMA.1688.F32.TF32 R124, R172.reuse, R26, R208 ;  /* 0x0000001aac7c723c */ /* 0x040fe200000810d0 */
[----:B------:R-:W-:Y:S04]  /*1bd10*/  LDS R204, [R2+0x8200] ;  /* 0x0082000002cc7984 */ /* 0x000fe80000000800 */
[----:B------:R-:W-:Y:S03]  /*1bd20*/  LDS R206, [R2+0xa200] ;  /* 0x00a2000002ce7984 */ /* 0x000fe60000000800 */
[C---:B---3--:R-:W-:Y:S01]  /*1bd30*/  HMMA.1688.F32.TF32 R40, R172.reuse, R118, R212 ;  /* 0x00000076ac28723c */ /* 0x048fe200000810d4 */
[----:B------:R-:W-:Y:S04]  /*1bd40*/  LDS R205, [R3+0x8200] ;  /* 0x0082000003cd7984 */ /* 0x000fe80000000800 */
[----:B------:R-:W-:Y:S11]  /*1bd50*/  LDS R207, [R3+0xa200] ;  /* 0x00a2000003cf7984 */ /* 0x000ff60000000800 */
[----:B------:R-:W-:Y:S07]  /*1bd60*/  @!UPT UIADD3 URZ, URZ, URZ, URZ ;  /* 0x0000003f3f3ff290 */ /* 0x000fee000fffe03f */
[----:B------:R1:W-:Y:S04]  /*1bd70*/  STL.64 [R1+0x2d0], R40 ;  /* 0x0002d02801007387 */ /* 0x0003e80000100a00 */
[----:B------:R3:W-:Y:S04]  /*1bd80*/  STL.64 [R1+0x2d8], R42 ;  /* 0x0002d82a01007387 */ /* 0x0007e80000100a00 */
[----:B------:R1:W-:Y:S04]  /*1bd90*/  STL.64 [R1+0x260], R36 ;  /* 0x0002602401007387 */ /* 0x0003e80000100a00 */
[----:B------:R1:W-:Y:S04]  /*1bda0*/  STL.64 [R1+0x268], R38 ;  /* 0x0002682601007387 */ /* 0x0003e80000100a00 */
[----:B------:R-:W2:Y:S04]  /*1bdb0*/  LDL.LU R5, [R1+0x1ab4] ;  /* 0x001ab40001057983 */ /* 0x000ea80000300800 */
[----:B------:R-:W2:Y:S04]  /*1bdc0*/  LDL.LU R9, [R1+0x1ab0] ;  /* 0x001ab00001097983 */ /* 0x000ea80000300800 */
[----:B------:R-:W2:Y:S01]  /*1bdd0*/  LDL.LU R12, [R1+0x1aac] ;  /* 0x001aac00010c7983 */ /* 0x000ea20000300800 */
[----:B------:R-:W-:Y:S01]  /*1bde0*/  IMAD R28, R4, 0x8000, R28 ;  /* 0x00008000041c7824 */ /* 0x000fe200078e021c */
[C---:B------:R-:W-:Y:S08]  /*1bdf0*/  HMMA.1688.F32.TF32 R180, R172.reuse, R134, R180 ;  /* 0x00000086acb4723c */ /* 0x040ff000000810b4 */
[C---:B------:R-:W-:Y:S01]  /*1be00*/  HMMA.1688.F32.TF32 R208, R172.reuse, R22, R240 ;  /* 0x00000016acd0723c */ /* 0x040fe200000810f0 */
[----:B------:R-:W-:Y:S04]  /*1be10*/  STL [R1+0x910], R28 ;  /* 0x0009101c01007387 */ /* 0x000fe80000100800 */
[----:B------:R-:W4:Y:S02]  /*1be20*/  LDL.LU R8, [R1+0x1aa8] ;  /* 0x001aa80001087983 */ /* 0x000f240000300800 */
[----:B------:R-:W-:Y:S01]  /*1be30*/  IMAD.MOV.U32 R243, RZ, RZ, R13 ;  /* 0x000000fffff37224 */ /* 0x000fe200078e000d */
[C---:B------:R-:W-:Y:S08]  /*1be40*/  HMMA.1688.F32.TF32 R200, R172.reuse, R18, R200 ;  /* 0x00000012acc8723c */ /* 0x040ff000000810c8 */
[C---:B------:R-:W-:Y:S08]  /*1be50*/  HMMA.1688.F32.TF32 R192, R172.reuse, R10, R192 ;  /* 0x0000000aacc0723c */ /* 0x040ff000000810c0 */
[C---:B------:R-:W-:Y:S08]  /*1be60*/  HMMA.1688.F32.TF32 R108, R172.reuse, R34, R108 ;  /* 0x00000022ac6c723c */ /* 0x040ff0000008106c */
[C---:B------:R-:W-:Y:S01]  /*1be70*/  HMMA.1688.F32.TF32 R96, R172.reuse, R30, R220 ;  /* 0x0000001eac60723c */ /* 0x040fe200000810dc */
[----:B------:R-:W-:Y:S01]  /*1be80*/  MOV R212, R29 ;  /* 0x0000001d00d47202 */ /* 0x000fe20000000f00 */
[----:B------:R-:W-:Y:S01]  /*1be90*/  IMAD.MOV.U32 R213, RZ, RZ, R25 ;  /* 0x000000ffffd57224 */ /* 0x000fe200078e0019 */
[----:B------:R-:W-:Y:S05]  /*1bea0*/  LDS R4, [R2+0x8500] ;  /* 0x0085000002047984 */ /* 0x000fea0000000800 */
[----:B------:R-:W-:Y:S01]  /*1beb0*/  HMMA.1688.F32.TF32 R132, R172, R14, R188 ;  /* 0x0000000eac84723c */ /* 0x000fe200000810bc */
[----:B------:R-:W-:Y:S04]  /*1bec0*/  LDS R172, [R2+0x8000] ;  /* 0x0080000002ac7984 */ /* 0x000fe80000000800 */
[----:B------:R-:W-:Y:S04]  /*1bed0*/  LDS R174, [R2+0xa000] ;  /* 0x00a0000002ae7984 */ /* 0x000fe80000000800 */
[----:B------:R-:W-:Y:S04]  /*1bee0*/  LDS R173, [R3+0x8000] ;  /* 0x0080000003ad7984 */ /* 0x000fe80000000800 */
[----:B------:R-:W-:Y:S04]  /*1bef0*/  LDS R175, [R3+0xa000] ;  /* 0x00a0000003af7984 */ /* 0x000fe80000000800 */
[----:B------:R-:W-:Y:S04]  /*1bf00*/  LDS R188, [R2+0x8100] ;  /* 0x0081000002bc7984 */ /* 0x000fe80000000800 */
[----:B------:R-:W-:Y:S04]  /*1bf10*/  LDS R190, [R2+0xa100] ;  /* 0x00a1000002be7984 */ /* 0x000fe80000000800 */
[----:B------:R-:W-:Y:S04]  /*1bf20*/  LDS R189, [R3+0x8100] ;  /* 0x0081000003bd7984 */ /* 0x000fe80000000800 */
[----:B------:R-:W-:Y:S01]  /*1bf30*/  LDS R191, [R3+0xa100] ;  /* 0x00a1000003bf7984 */ /* 0x000fe20000000800 */
[----:B------:R-:W-:Y:S01]  /*1bf40*/  MOV R240, R20 ;  /* 0x0000001400f07202 */ /* 0x000fe20000000f00 */
[----:B------:R-:W-:-:S02]  /*1bf50*/  IMAD.MOV.U32 R241, RZ, RZ, R17 ;  /* 0x000000fffff17224 */ /* 0x000fc400078e0011 */
[----:B------:R-:W-:Y:S01]  /*1bf60*/  IMAD.MOV.U32 R242, RZ, RZ, R16 ;  /* 0x000000fffff27224 */ /* 0x000fe200078e0010 */
[----:B-1----:R-:W4:Y:S01]  /*1bf70*/  LDL.LU R40, [R1+0x120] ;  /* 0x0001200001287983 */ /* 0x002f220000300800 */
[----:B------:R-:W-:Y:S02]  /*1bf80*/  IMAD.MOV.U32 R214, RZ, RZ, R24 ;  /* 0x000000ffffd67224 */ /* 0x000fe400078e0018 */
[----:B------:R-:W-:Y:S01]  /*1bf90*/  IMAD.MOV.U32 R215, RZ, RZ, R21 ;  /* 0x000000ffffd77224 */ /* 0x000fe200078e0015 */
[----:B------:R-:W4:Y:S04]  /*1bfa0*/  LDL.LU R41, [R1+0x124] ;  /* 0x0001240001297983 */ /* 0x000f280000300800 */
[----:B---3--:R-:W3:Y:S04]  /*1bfb0*/  LDL.LU R42, [R1+0x128] ;  /* 0x00012800012a7983 */ /* 0x008ee80000300800 */
        /* <DEDUP_REMOVED lines=20> */
[----:B------:R-:W-:Y:S01]  /*1c100*/  LDSM.16.M88.4 R24, [R28+0x41000] ;  /* 0x041000001c18783b */ /* 0x000fe20000000200 */
[----:B--2---:R-:W-:-:S03]  /*1c110*/  MOV R88, R12 ;  /* 0x0000000c00587202 */ /* 0x004fc60000000f00 */
[----:B------:R-:W2:Y:S01]  /*1c120*/  LDSM.16.M88.4 R12, [R28+0x40000] ;  /* 0x040000001c0c783b */ /* 0x000ea20000000200 */
[----:B------:R-:W-:Y:S02]  /*1c130*/  IMAD.MOV.U32 R89, RZ, RZ, R9 ;  /* 0x000000ffff597224 */ /* 0x000fe400078e0009 */
[----:B------:R-:W-:Y:S01]  /*1c140*/  IMAD.MOV.U32 R91, RZ, RZ, R5 ;  /* 0x000000ffff5b7224 */ /* 0x000fe200078e0005 */
[----:B------:R-:W-:Y:S04]  /*1c150*/  LDS R9, [R3+0x8600] ;  /* 0x0086000003097984 */ /* 0x000fe80000000800 */
[----:B------:R-:W3:Y:S01]  /*1c160*/  LDS R5, [R3+0x8500] ;  /* 0x0085000003057984 */ /* 0x000ee20000000800 */
[----:B----4-:R-:W-:Y:S01]  /*1c170*/  IMAD.MOV.U32 R90, RZ, RZ, R8 ;  /* 0x000000ffff5a7224 */ /* 0x010fe200078e0008 */
[----:B-1----:R-:W-:Y:S02]  /*1c180*/  HMMA.1688.F32.TF32 R80, R236, R20, R80 ;  /* 0x00000014ec50723c */ /* 0x002fe40000081050 */
[----:B------:R-:W1:Y:S04]  /*1c190*/  LDS R8, [R2+0x8600] ;  /* 0x0086000002087984 */ /* 0x000e680000000800 */
[----:B------:R-:W4:Y:S02]  /*1c1a0*/  LDSM.16.M88.4 R28, [R28+0x41800] ;  /* 0x041800001c1c783b */ /* 0x000f240000000200 */
[-C--:B--2---:R-:W-:Y:S08]  /*1c1b0*/  HMMA.1688.F32.TF32 R88, R172, R12.reuse, R88 ;  /* 0x0000000cac58723c */ /* 0x084ff00000081058 */
[-C--:B------:R-:W-:Y:S08]  /*1c1c0*/  HMMA.1688.F32.TF32 R240, R188, R12.reuse, R240 ;  /* 0x0000000cbcf0723c */ /* 0x080ff000000810f0 */
[-C--:B------:R-:W-:Y:S07]  /*1c1d0*/  HMMA.1688.F32.TF32 R212, R204, R12.reuse, R212 ;  /* 0x0000000cccd4723c */ /* 0x080fee00000810d4 */
[----:B------:R-:W-:Y:S04]  /*1c1e0*/  STL.64 [R1+0x350], R88 ;  /* 0x0003505801007387 */ /* 0x000fe80000100a00 */
[----:B------:R2:W-:Y:S04]  /*1c1f0*/  STL.64 [R1+0x358], R90 ;  /* 0x0003585a01007387 */ /* 0x0005e80000100a00 */
[----:B--2---:R-:W2:Y:S04]  /*1c200*/  LDL.LU.64 R90, [R1+0x1aa0] ;  /* 0x001aa000015a7983 */ /* 0x004ea80000300a00 */
[----:B------:R-:W2:Y:S04]  /*1c210*/  LDL.LU.64 R88, [R1+0x1a98] ;  /* 0x001a980001587983 */ /* 0x000ea80000300a00 */
[----:B------:R-:W-:Y:S04]  /*1c220*/  STL.64 [R1+0x340], R240 ;  /* 0x000340f001007387 */ /* 0x000fe80000100a00 */
[----:B------:R1:W-:Y:S04]  /*1c230*/  STL.64 [R1+0x348], R242 ;  /* 0x000348f201007387 */ /* 0x0003e80000100a00 */
[----:B-1----:R-:W4:Y:S04]  /*1c240*/  LDL.LU.64 R242, [R1+0x1a90] ;  /* 0x001a900001f27983 */ /* 0x002f280000300a00 */
[----:B------:R-:W4:Y:S04]  /*1c250*/  LDL.LU.64 R240, [R1+0x1a88] ;  /* 0x001a880001f07983 */ /* 0x000f280000300a00 */
[----:B------:R-:W-:Y:S04]  /*1c260*/  STL.64 [R1+0x390], R212 ;  /* 0x000390d401007387 */ /* 0x000fe80000100a00 */
[----:B------:R1:W-:Y:S04]  /*1c270*/  STL.64 [R1+0x398], R214 ;  /* 0x000398d601007387 */ /* 0x0003e80000100a00 */
[----:B-1----:R-:W4:Y:S04]  /*1c280*/  LDL.LU.64 R214, [R1+0x1a80] ;  /* 0x001a800001d67983 */ /* 0x002f280000300a00 */
[----:B------:R-:W4:Y:S01]  /*1c290*/  LDL.LU.64 R212, [R1+0x1a78] ;  /* 0x001a780001d47983 */ /* 0x000f220000300a00 */
[-C--:B---3--:R-:W-:Y:S08]  /*1c2a0*/  HMMA.1688.F32.TF32 R160, R4, R12.reuse, R160 ;  /* 0x0000000c04a0723c */ /* 0x088ff000000810a0 */
[-C--:B------:R-:W-:Y:S08]  /*1c2b0*/  HMMA.1688.F32.TF32 R164, R8, R12.reuse, R164 ;  /* 0x0000000c08a4723c */ /* 0x080ff000000810a4 */
[----:B------:R-:W-:Y:S08]  /*1c2c0*/  HMMA.1688.F32.TF32 R180, R16, R12, R180 ;  /* 0x0000000c10b4723c */ /* 0x000ff000000810b4 */
[-C--:B------:R-:W-:Y:S08]  /*1c2d0*/  HMMA.1688.F32.TF32 R36, R172, R20.reuse, R36 ;  /* 0x00000014ac24723c */ /* 0x080ff00000081024 */
[-C--:B------:R-:W-:Y:S08]  /*1c2e0*/  HMMA.1688.F32.TF32 R40, R188, R20.reuse, R40 ;  /* 0x00000014bc28723c */ /* 0x080ff00000081028 */
[----:B------:R-:W-:Y:S08]  /*1c2f0*/  HMMA.1688.F32.TF32 R48, R204, R20, R48 ;  /* 0x00000014cc30723c */ /* 0x000ff00000081030 */
[-C--:B--2---:R-:W-:Y:S08]  /*1c300*/  HMMA.1688.F32.TF32 R88, R236, R12.reuse, R88 ;  /* 0x0000000cec58723c */ /* 0x084ff00000081058 */
[----:B----4-:R-:W-:Y:S11]  /*1c310*/  HMMA.1688.F32.TF32 R212, R220, R12, R212 ;  /* 0x0000000cdcd4723c */ /* 0x010ff600000810d4 */
[----:B------:R-:W-:Y:S11]  /*1c320*/  @!UPT UIADD3 URZ, URZ, URZ, URZ ;  /* 0x0000003f3f3ff290 */ /* 0x000ff6000fffe03f */
[----:B------:R-:W-:Y:S01]  /*1c330*/  @!UPT UIADD3 URZ, URZ, URZ, URZ ;  /* 0x0000003f3f3ff290 */ /* 0x000fe2000fffe03f */
[----:B------:R1:W-:Y:S04]  /*1c340*/  STL.64 [R1+0x3d0], R212 ;  /* 0x0003d0d401007387 */ /* 0x0003e80000100a00 */
[----:B------:R2:W-:Y:S04]  /*1c350*/  STL.64 [R1+0x3d8], R214 ;  /* 0x0003d8d601007387 */ /* 0x0005e80000100a00 */
[----:B-1----:R-:W3:Y:S04]  /*1c360*/  LDL.LU R212, [R1+0x130] ;  /* 0x0001300001d47983 */ /* 0x002ee80000300800 */
[----:B------:R-:W3:Y:S04]  /*1c370*/  LDL.LU R213, [R1+0x134] ;  /* 0x0001340001d57983 */ /* 0x000ee80000300800 */
[----:B--2---:R-:W3:Y:S04]  /*1c380*/  LDL.LU R214, [R1+0x138] ;  /* 0x0001380001d67983 */ /* 0x004ee80000300800 */
[----:B------:R-:W3:Y:S04]  /*1c390*/  LDL.LU R215, [R1+0x13c] ;  /* 0x00013c0001d77983 */ /* 0x000ee80000300800 */
[----:B------:R1:W-:Y:S04]  /*1c3a0*/  STL.64 [R1+0x540], R88 ;  /* 0x0005405801007387 */ /* 0x0003e80000100a00 */
[----:B------:R2:W-:Y:S04]  /*1c3b0*/  STL.64 [R1+0x548], R90 ;  /* 0x0005485a01007387 */ /* 0x0005e80000100a00 */
[----:B-1----:R-:W4:Y:S04]  /*1c3c0*/  LDL.LU R88, [R1+0x560] ;  /* 0x0005600001587983 */ /* 0x002f280000300800 */
[----:B------:R-:W4:Y:S04]  /*1c3d0*/  LDL.LU R89, [R1+0x564] ;  /* 0x0005640001597983 */ /* 0x000f280000300800 */
[----:B--2---:R-:W4:Y:S04]  /*1c3e0*/  LDL.LU R90, [R1+0x568] ;  /* 0x00056800015a7983 */ /* 0x004f280000300800 */
[----:B------:R-:W4:Y:S04]  /*1c3f0*/  LDL.LU R91, [R1+0x56c] ;  /* 0x00056c00015b7983 */ /* 0x000f280000300800 */
        /* <DEDUP_REMOVED lines=28> */
[----:B-1----:R-:W2:Y:S04]  /*1c5c0*/  LDL.LU.64 R50, [R1+0x1a50] ;  /* 0x001a500001327983 */ /* 0x002ea80000300a00 */
[----:B------:R-:W2:Y:S01]  /*1c5d0*/  LDL.LU.64 R48, [R1+0x1a48] ;  /* 0x001a480001307983 */ /* 0x000ea20000300a00 */
[----:B------:R-:W-:Y:S08]  /*1c5e0*/  HMMA.1688.F32.TF32 R176, R8, R20, R176 ;  /* 0x0000001408b0723c */ /* 0x000ff000000810b0 */
[----:B------:R-:W-:Y:S08]  /*1c5f0*/  HMMA.1688.F32.TF32 R44, R236, R28, R44 ;  /* 0x0000001cec2c723c */ /* 0x000ff0000008102c */
[----:B---3--:R-:W-:Y:S08]  /*1c600*/  HMMA.1688.F32.TF32 R164, R188, R24, R164 ;  /* 0x00000018bca4723c */ /* 0x008ff000000810a4 */
[-C--:B--2---:R-:W-:Y:S11]  /*1c610*/  HMMA.1688.F32.TF32 R48, R220, R20.reuse, R48 ;  /* 0x00000014dc30723c */ /* 0x084ff60000081030 */
[----:B------:R-:W-:Y:S11]  /*1c620*/  @!UPT UIADD3 URZ, URZ, URZ, URZ ;  /* 0x0000003f3f3ff290 */ /* 0x000ff6000fffe03f */
[----:B------:R-:W-:Y:S01]  /*1c630*/  @!UPT UIADD3 URZ, URZ, URZ, URZ ;  /* 0x0000003f3f3ff290 */ /* 0x000fe2000fffe03f */
[----:B------:R-:W-:Y:S04]  /*1c640*/  STL.64 [R1+0x3c0], R48 ;  /* 0x0003c03001007387 */ /* 0x000fe80000100a00 */
[----:B------:R1:W-:Y:S02]  /*1c650*/  STL.64 [R1+0x3c8], R50 ;  /* 0x0003c83201007387 */ /* 0x0003e40000100a00 */
[-C--:B-1----:R-:W-:Y:S02]  /*1c660*/  HMMA.1688.F32.TF32 R48, R4, R20.reuse, R156 ;  /* 0x000000140430723c */ /* 0x082fe4000008109c */
[----:B------:R-:W2:Y:S04]  /*1c670*/  LDL R159, [R1+0x910] ;  /* 0x00091000019f7983 */ /* 0x000ea80000100800 */
[----:B------:R-:W-:Y:S04]  /*1c680*/  STL.64 [R1+0x4c0], R80 ;  /* 0x0004c05001007387 */ /* 0x000fe80000100a00 */
[----:B------:R1:W-:Y:S02]  /*1c690*/  STL.64 [R1+0x4c8], R82 ;  /* 0x0004c85201007387 */ /* 0x0003e40000100a00 */
[----:B-1----:R-:W-:Y:S11]  /*1c6a0*/  HMMA.1688.F32.TF32 R80, R16, R20, R184 ;  /* 0x000000141050723c */ /* 0x002ff600000810b8 */
[----:B------:R-:W-:Y:S04]  /*1c6b0*/  STL.64 [R1+0x570], R48 ;  /* 0x0005703001007387 */ /* 0x000fe80000100a00 */
[----:B------:R4:W-:Y:S02]  /*1c6c0*/  STL.64 [R1+0x578], R50 ;  /* 0x0005783201007387 */ /* 0x0009e40000100a00 */
[-C--:B----4-:R-:W-:Y:S02]  /*1c6d0*/  HMMA.1688.F32.TF32 R48, R172, R24.reuse, R180 ;  /* 0x00000018ac30723c */ /* 0x090fe400000810b4 */
[----:B------:R-:W-:Y:S04]  /*1c6e0*/  STL.64 [R1+0x7d0], R176 ;  /* 0x0007d0b001007387 */ /* 0x000fe80000100a00 */
[----:B------:R-:W-:Y:S04]  /*1c6f0*/  STL.64 [R1+0x7d8], R178 ;  /* 0x0007d8b201007387 */ /* 0x000fe80000100a00 */
[----:B------:R-:W-:Y:S04]  /*1c700*/  STL.64 [R1+0x8a0], R80 ;  /* 0x0008a05001007387 */ /* 0x000fe80000100a00 */
[----:B------:R1:W-:Y:S09]  /*1c710*/  STL.64 [R1+0x8a8], R82 ;  /* 0x0008a85201007387 */ /* 0x0003f20000100a00 */
[----:B------:R-:W-:Y:S01]  /*1c720*/  STL.64 [R1+0x200], R48 ;  /* 0x0002003001007387 */ /* 0x000fe20000100a00 */
[-C--:B-1----:R-:W-:Y:S03]  /*1c730*/  HMMA.1688.F32.TF32 R80, R204, R24.reuse, R160 ;  /* 0x00000018cc50723c */ /* 0x082fe600000810a0 */
[----:B------:R1:W-:Y:S05]  /*1c740*/  STL.64 [R1+0x208], R50 ;  /* 0x0002083201007387 */ /* 0x0003ea0000100a00 */
[-C--:B-1----:R-:W-:Y:S08]  /*1c750*/  HMMA.1688.F32.TF32 R48, R220, R24.reuse, R40 ;  /* 0x00000018dc30723c */ /* 0x082ff00000081028 */
[-C--:B------:R-:W-:Y:S01]  /*1c760*/  HMMA.1688.F32.TF32 R40, R236, R24.reuse, R76 ;  /* 0x00000018ec28723c */ /* 0x080fe2000008104c */
[----:B------:R-:W-:Y:S04]  /*1c770*/  STL.64 [R1+0x210], R164 ;  /* 0x000210a401007387 */ /* 0x000fe80000100a00 */
[----:B------:R-:W-:Y:S04]  /*1c780*/  STL.64 [R1+0x218], R166 ;  /* 0x000218a601007387 */ /* 0x000fe80000100a00 */
[----:B------:R-:W-:Y:S01]  /*1c790*/  STL.64 [R1+0x240], R80 ;  /* 0x0002405001007387 */ /* 0x000fe20000100a00 */
[-C--:B------:R-:W-:Y:S03]  /*1c7a0*/  HMMA.1688.F32.TF32 R76, R4, R24.reuse, R136 ;  /* 0x00000018044c723c */ /* 0x080fe60000081088 */
[----:B------:R-:W-:Y:S04]  /*1c7b0*/  STL.64 [R1+0x248], R82 ;  /* 0x0002485201007387 */ /* 0x000fe80000100a00 */
[----:B------:R-:W-:Y:S04]  /*1c7c0*/  STL.64 [R1+0x320], R48 ;  /* 0x0003203001007387 */ /* 0x000fe80000100a00 */
[----:B------:R1:W-:Y:S04]  /*1c7d0*/  STL.64 [R1+0x328], R50 ;  /* 0x0003283201007387 */ /* 0x0003e80000100a00 */
[----:B------:R-:W-:Y:S04]  /*1c7e0*/  STL.64 [R1+0x420], R40 ;  /* 0x0004202801007387 */ /* 0x000fe80000100a00 */
[----:B------:R3:W-:Y:S01]  /*1c7f0*/  STL.64 [R1+0x428], R42 ;  /* 0x0004282a01007387 */ /* 0x0007e20000100a00 */
[-C--:B-1----:R-:W-:Y:S08]  /*1c800*/  HMMA.1688.F32.TF32 R48, R8, R24.reuse, R140 ;  /* 0x000000180830723c */ /* 0x082ff0000008108c */
[----:B---3--:R-:W-:Y:S01]  /*1c810*/  HMMA.1688.F32.TF32 R40, R16, R24, R196 ;  /* 0x000000181028723c */ /* 0x008fe200000810c4 */
[----:B------:R-:W-:Y:S04]  /*1c820*/  STL.64 [R1+0x500], R76 ;  /* 0x0005004c01007387 */ /* 0x000fe80000100a00 */
[----:B------:R1:W-:Y:S03]  /*1c830*/  STL.64 [R1+0x508], R78 ;  /* 0x0005084e01007387 */ /* 0x0003e60000100a00 */
[-C--:B------:R-:W-:Y:S07]  /*1c840*/  HMMA.1688.F32.TF32 R36, R220, R28.reuse, R36 ;  /* 0x0000001cdc24723c */ /* 0x080fee0000081024 */
[----:B------:R-:W-:Y:S01]  /*1c850*/  STL.64 [R1+0x710], R48 ;  /* 0x0007103001007387 */ /* 0x000fe20000100a00 */
[-C--:B-1----:R-:W-:Y:S03]  /*1c860*/  HMMA.1688.F32.TF32 R76, R172, R28.reuse, R88 ;  /* 0x0000001cac4c723c */ /* 0x082fe60000081058 */
[----:B------:R1:W-:Y:S04]  /*1c870*/  STL.64 [R1+0x718], R50 ;  /* 0x0007183201007387 */ /* 0x0003e80000100a00 */
[----:B------:R-:W-:Y:S04]  /*1c880*/  STL.64 [R1+0x890], R40 ;  /* 0x0008902801007387 */ /* 0x000fe80000100a00 */
[----:B------:R3:W-:Y:S01]  /*1c890*/  STL.64 [R1+0x898], R42 ;  /* 0x0008982a01007387 */ /* 0x0007e20000100a00 */
[-C--:B-1----:R-:W-:Y:S08]  /*1c8a0*/  HMMA.1688.F32.TF32 R48, R188, R28.reuse, R212 ;  /* 0x0000001cbc30723c */ /* 0x082ff000000810d4 */
[-C--:B---3--:R-:W-:Y:S03]  /*1c8b0*/  HMMA.1688.F32.TF32 R40, R204, R28.reuse, R248 ;  /* 0x0000001ccc28723c */ /* 0x088fe600000810f8 */
[----:B------:R-:W-:Y:S04]  /*1c8c0*/  STL.64 [R1+0x120], R76 ;  /* 0x0001204c01007387 */ /* 0x000fe80000100a00 */
[----:B------:R-:W-:Y:S08]  /*1c8d0*/  STL.64 [R1+0x128], R78 ;  /* 0x0001284e01007387 */ /* 0x000ff00000100a00 */
[----:B------:R1:W-:Y:S04]  /*1c8e0*/  STL.64 [R1+0x130], R48 ;  /* 0x0001303001007387 */ /* 0x0003e80000100a00 */
[----:B------:R3:W-:Y:S04]  /*1c8f0*/  STL.64 [R1+0x138], R50 ;  /* 0x0001383201007387 */ /* 0x0007e80000100a00 */
[----:B------:R-:W4:Y:S04]  /*1c900*/  LDL.LU R180, [R1+0xe0] ;  /* 0x0000e00001b47983 */ /* 0x000f280000300800 */
[----:B------:R-:W-:Y:S04]  /*1c910*/  STL.64 [R1+0x1f0], R40 ;  /* 0x0001f02801007387 */ /* 0x000fe80000100a00 */
[----:B------:R1:W-:Y:S04]  /*1c920*/  STL.64 [R1+0x1f8], R42 ;  /* 0x0001f82a01007387 */ /* 0x0003e80000100a00 */
[----:B------:R-:W-:Y:S04]  /*1c930*/  STL.64 [R1+0x270], R36 ;  /* 0x0002702401007387 */ /* 0x000fe80000100a00 */
[----:B------:R1:W-:Y:S04]  /*1c940*/  STL.64 [R1+0x278], R38 ;  /* 0x0002782601007387 */ /* 0x0003e80000100a00 */
[----:B------:R-:W4:Y:S04]  /*1c950*/  LDL.LU R181, [R1+0xe4] ;  /* 0x0000e40001b57983 */ /* 0x000f280000300800 */
[----:B------:R-:W4:Y:S04]  /*1c960*/  LDL.LU R182, [R1+0xe8] ;  /* 0x0000e80001b67983 */ /* 0x000f280000300800 */
[----:B------:R-:W4:Y:S04]  /*1c970*/  LDL.LU R183, [R1+0xec] ;  /* 0x0000ec0001b77983 */ /* 0x000f280000300800 */
[----:B-1----:R-:W4:Y:S04]  /*1c980*/  LDL.LU R48, [R1+0x610] ;  /* 0x0006100001307983 */ /* 0x002f280000300800 */
[----:B------:R-:W4:Y:S04]  /*1c990*/  LDL.LU R49, [R1+0x614] ;  /* 0x0006140001317983 */ /* 0x000f280000300800 */
[----:B---3--:R-:W4:Y:S04]  /*1c9a0*/  LDL.LU R50, [R1+0x618] ;  /* 0x0006180001327983 */ /* 0x008f280000300800 */
[----:B------:R-:W4:Y:S04]  /*1c9b0*/  LDL.LU R51, [R1+0x61c] ;  /* 0x00061c0001337983 */ /* 0x000f280000300800 */
[----:B------:R-:W3:Y:S04]  /*1c9c0*/  LDL.LU R164, [R1+0x110] ;  /* 0x0001100001a47983 */ /* 0x000ee80000300800 */
[----:B------:R-:W3:Y:S04]  /*1c9d0*/  LDL.LU R165, [R1+0x114] ;  /* 0x0001140001a57983 */ /* 0x000ee80000300800 */
[----:B------:R-:W3:Y:S04]  /*1c9e0*/  LDL.LU R166, [R1+0x118] ;  /* 0x0001180001a67983 */ /* 0x000ee80000300800 */
[----:B------:R-:W3:Y:S01]  /*1c9f0*/  LDL.LU R167, [R1+0x11c] ;  /* 0x00011c0001a77983 */ /* 0x000ee20000300800 */
[-C--:B------:R-:W-:Y:S08]  /*1ca00*/  HMMA.1688.F32.TF32 R40, R4, R28.reuse, R168 ;  /* 0x0000001c0428723c */ /* 0x080ff000000810a8 */
[-C--:B------:R-:W-:Y:S01]  /*1ca10*/  HMMA.1688.F32.TF32 R36, R8, R28.reuse, R152 ;  /* 0x0000001c0824723c */ /* 0x080fe20000081098 */
[----:B------:R-:W-:Y:S04]  /*1ca20*/  STL.64 [R1+0x380], R44 ;  /* 0x0003802c01007387 */ /* 0x000fe80000100a00 */
[----:B------:R-:W-:Y:S04]  /*1ca30*/  STL.64 [R1+0x388], R46 ;  /* 0x0003882e01007387 */ /* 0x000fe80000100a00 */
[----:B------:R-:W3:Y:S06]  /*1ca40*/  LDL.LU R160, [R1+0x660] ;  /* 0x0006600001a07983 */ /* 0x000eec0000300800 */
[----:B------:R-:W-:Y:S04]  /*1ca50*/  STL.64 [R1+0x4b0], R40 ;  /* 0x0004b02801007387 */ /* 0x000fe80000100a00 */
[----:B------:R-:W-:Y:S04]  /*1ca60*/  STL.64 [R1+0x4b8], R42 ;  /* 0x0004b82a01007387 */ /* 0x000fe80000100a00 */
[----:B------:R-:W-:Y:S04]  /*1ca70*/  STL.64 [R1+0x5c0], R36 ;  /* 0x0005c02401007387 */ /* 0x000fe80000100a00 */
[----:B------:R1:W-:Y:S04]  /*1ca80*/  STL.64 [R1+0x5c8], R38 ;  /* 0x0005c82601007387 */ /* 0x0003e80000100a00 */
[----:B------:R-:W3:Y:S04]  /*1ca90*/  LDL.LU R161, [R1+0x664] ;  /* 0x0006640001a17983 */ /* 0x000ee80000300800 */
[----:B------:R-:W3:Y:S01]  /*1caa0*/  LDL.LU R162, [R1+0x668] ;  /* 0x0006680001a27983 */ /* 0x000ee20000300800 */
[----:B-1----:R-:W-:Y:S03]  /*1cab0*/  HMMA.1688.F32.TF32 R36, R16, R28, R200 ;  /* 0x0000001c1024723c */ /* 0x002fe600000810c8 */
[----:B------:R-:W3:Y:S04]  /*1cac0*/  LDL.LU R163, [R1+0x66c] ;  /* 0x00066c0001a37983 */ /* 0x000ee80000300800 */
[----:B------:R-:W3:Y:S01]  /*1cad0*/  LDL.LU R88, [R1+0x550] ;  /* 0x0005500001587983 */ /* 0x000ee20000300800 */
[----:B------:R-:W-:Y:S01]  /*1cae0*/  MOV R248, R0 ;  /* 0x0000000000f87202 */ /* 0x000fe20000000f00 */
[----:B------:R-:W-:-:S02]  /*1caf0*/  IMAD.MOV.U32 R213, RZ, RZ, R33 ;  /* 0x000000ffffd57224 */ /* 0x000fc400078e0021 */
[----:B------:R-:W-:Y:S01]  /*1cb00*/  IMAD.MOV.U32 R214, RZ, RZ, R32 ;  /* 0x000000ffffd67224 */ /* 0x000fe200078e0020 */
[----:B--2---:R-:W1:Y:S04]  /*1cb10*/  LDSM.16.M88.4 R40, [R159+0x43000] ;  /* 0x043000009f28783b */ /* 0x004e680000000200 */
[----:B------:R-:W-:Y:S04]  /*1cb20*/  LDSM.16.M88.4 R32, [R159+0x42000] ;  /* 0x042000009f20783b */ /* 0x000fe80000000200 */
[----:B------:R-:W2:Y:S04]  /*1cb30*/  LDSM.16.M88.4 R44, [R159+0x43800] ;  /* 0x043800009f2c783b */ /* 0x000ea80000000200 */
[----:B------:R-:W-:Y:S04]  /*1cb40*/  STL.64 [R1+0x7f0], R36 ;  /* 0x0007f02401007387 */ /* 0x000fe80000100a00 */
[----:B------:R-:W-:Y:S04]  /*1cb50*/  STL.64 [R1+0x7f8], R38 ;  /* 0x0007f82601007387 */ /* 0x000fe80000100a00 */
        /* <DEDUP_REMOVED lines=8> */
[----:B------:R4:W-:Y:S04]  /*1cbe0*/  STL.64 [R1+0x1930], R30 ;  /* 0x0019301e01007387 */ /* 0x0009e80000100a00 */
[----:B-1----:R-:W-:Y:S04]  /*1cbf0*/  STL [R1+0x198c], R42 ;  /* 0x00198c2a01007387 */ /* 0x002fe80000100800 */
[----:B------:R-:W-:Y:S04]  /*1cc00*/  STL [R1+0x1988], R43 ;  /* 0x0019882b01007387 */ /* 0x000fe80000100800 */
[----:B--2---:R-:W-:Y:S04]  /*1cc10*/  STL [R1+0x1990], R47 ;  /* 0x0019902f01007387 */ /* 0x004fe80000100800 */
[----:B------:R-:W1:Y:S01]  /*1cc20*/  LDSM.16.M88.4 R36, [R159+0x42800] ;  /* 0x042800009f24783b */ /* 0x000e620000000200 */
[-C--:B----4-:R-:W-:Y:S08]  /*1cc30*/  HMMA.1688.F32.TF32 R28, R172, R32.reuse, R48 ;  /* 0x00000020ac1c723c */ /* 0x090ff00000081030 */
[-C--:B------:R-:W-:Y:S08]  /*1cc40*/  HMMA.1688.F32.TF32 R48, R188, R32.reuse, R180 ;  /* 0x00000020bc30723c */ /* 0x080ff000000810b4 */
[-C--:B---3--:R-:W-:Y:S07]  /*1cc50*/  HMMA.1688.F32.TF32 R76, R204, R32.reuse, R164 ;  /* 0x00000020cc4c723c */ /* 0x088fee00000810a4 */
[----:B------:R-:W-:Y:S04]  /*1cc60*/  STL.64 [R1+0xc0], R28 ;  /* 0x0000c01c01007387 */ /* 0x000fe80000100a00 */
[----:B------:R2:W-:Y:S02]  /*1cc70*/  STL.64 [R1+0xc8], R30 ;  /* 0x0000c81e01007387 */ /* 0x0005e40000100a00 */
[-C--:B--2---:R-:W-:Y:S02]  /*1cc80*/  HMMA.1688.F32.TF32 R28, R220, R32.reuse, R240 ;  /* 0x00000020dc1c723c */ /* 0x084fe400000810f0 */
[----:B------:R-:W-:Y:S04]  /*1cc90*/  STL.64 [R1+0xe0], R48 ;  /* 0x0000e03001007387 */ /* 0x000fe80000100a00 */
[----:B------:R2:W-:Y:S04]  /*1cca0*/  STL.64 [R1+0xe8], R50 ;  /* 0x0000e83201007387 */ /* 0x0005e80000100a00 */
[----:B------:R-:W-:Y:S04]  /*1ccb0*/  STL.64 [R1+0x110], R76 ;  /* 0x0001104c01007387 */ /* 0x000fe80000100a00 */
[----:B------:R-:W-:Y:S01]  /*1ccc0*/  STL.64 [R1+0x118], R78 ;  /* 0x0001184e01007387 */ /* 0x000fe20000100a00 */
[----:B--2---:R-:W-:Y:S01]  /*1ccd0*/  HMMA.1688.F32.TF32 R48, R236, R32, R52 ;  /* 0x00000020ec30723c */ /* 0x004fe20000081034 */
[----:B------:R-:W-:Y:S01]  /*1cce0*/  MOV R196, R116 ;  /* 0x0000007400c47202 */ /* 0x000fe20000000f00 */
[----:B------:R-:W-:-:S02]  /*1ccf0*/  IMAD.MOV.U32 R203, RZ, RZ, R112 ;  /* 0x000000ffffcb7224 */ /* 0x000fc400078e0070 */
[----:B------:R-:W-:Y:S02]  /*1cd00*/  IMAD.MOV.U32 R140, RZ, RZ, R232 ;  /* 0x000000ffff8c7224 */ /* 0x000fe400078e00e8 */
[----:B------:R-:W-:Y:S02]  /*1cd10*/  IMAD.MOV.U32 R141, RZ, RZ, R233 ;  /* 0x000000ffff8d7224 */ /* 0x000fe400078e00e9 */
[----:B------:R-:W-:Y:S01]  /*1cd20*/  STL.64 [R1+0x1e0], R28 ;  /* 0x0001e01c01007387 */ /* 0x000fe20000100a00 */
[----:B------:R-:W-:Y:S03]  /*1cd30*/  HMMA.1688.F32.TF32 R52, R4, R32, R84 ;  /* 0x000000200434723c */ /* 0x000fe60000081054 */
[----:B------:R2:W-:Y:S01]  /*1cd40*/  STL.64 [R1+0x1e8], R30 ;  /* 0x0001e81e01007387 */ /* 0x0005e20000100a00 */
[----:B------:R-:W-:Y:S01]  /*1cd50*/  IMAD.MOV.U32 R142, RZ, RZ, R234 ;  /* 0x000000ffff8e7224 */ /* 0x000fe200078e00ea */
[----:B------:R-:W-:-:S02]  /*1cd60*/  MOV R143, R235 ;  /* 0x000000eb008f7202 */ /* 0x000fc40000000f00 */
[----:B------:R-:W-:Y:S01]  /*1cd70*/  LDSM.16.M88.4 R76, [R159+0x45000] ;  /* 0x045000009f4c783b */ /* 0x000fe20000000200 */
[----:B--2---:R-:W-:Y:S06]  /*1cd80*/  HMMA.1688.F32.TF32 R28, R8, R32, R100 ;  /* 0x00000020081c723c */ /* 0x004fec0000081064 */
[----:B------:R-:W-:Y:S04]  /*1cd90*/  STL.64 [R1+0x300], R48 ;  /* 0x0003003001007387 */ /* 0x000fe80000100a00 */
[----:B------:R-:W-:Y:S05]  /*1cda0*/  STL.64 [R1+0x308], R50 ;  /* 0x0003083201007387 */ /* 0x000fea0000100a00 */
[----:B------:R-:W-:Y:S04]  /*1cdb0*/  STL.64 [R1+0x440], R52 ;  /* 0x0004403401007387 */ /* 0x000fe80000100a00 */
[----:B------:R-:W-:Y:S04]  /*1cdc0*/  STL.64 [R1+0x448], R54 ;  /* 0x0004483601007387 */ /* 0x000fe80000100a00 */
[----:B------:R-:W-:Y:S04]  /*1cdd0*/  STL.64 [R1+0x1928], R34 ;  /* 0x0019282201007387 */ /* 0x000fe80000100a00 */
[----:B------:R-:W-:Y:S04]  /*1cde0*/  STL.64 [R1+0x4d0], R28 ;  /* 0x0004d01c01007387 */ /* 0x000fe80000100a00 */
[----:B------:R1:W-:Y:S02]  /*1cdf0*/  STL.64 [R1+0x4d8], R30 ;  /* 0x0004d81e01007387 */ /* 0x0003e40000100a00 */
[----:B-1----:R-:W-:Y:S01]  /*1ce00*/  HMMA.1688.F32.TF32 R28, R172, R36, R160 ;  /* 0x00000024ac1c723c */ /* 0x002fe200000810a0 */
[----:B------:R-:W-:-:S07]  /*1ce10*/  IMAD.MOV.U32 R215, RZ, RZ, R0 ;  /* 0x000000ffffd77224 */ /* 0x000fce00078e0000 */
[----:B------:R-:W-:Y:S11]  /*1ce20*/  HMMA.1688.F32.TF32 R48, R16, R32, R132 ;  /* 0x000000201030723c */ /* 0x000ff60000081084 */
[----:B------:R-:W-:Y:S05]  /*1ce30*/  @!UPT UIADD3 URZ, URZ, URZ, URZ ;  /* 0x0000003f3f3ff290 */ /* 0x000fea000fffe03f */
[----:B------:R-:W-:Y:S01]  /*1ce40*/  MOV R20, R28 ;  /* 0x0000001c00147202 */ /* 0x000fe20000000f00 */
[----:B------:R-:W-:Y:S02]  /*1ce50*/  IMAD.MOV.U32 R13, RZ, RZ, R29 ;  /* 0x000000ffff0d7224 */ /* 0x000fe400078e001d */
[----:B------:R-:W-:Y:S02]  /*1ce60*/  IMAD.MOV.U32 R12, RZ, RZ, R30 ;  /* 0x000000ffff0c7224 */ /* 0x000fe400078e001e */
[----:B------:R-:W-:Y:S02]  /*1ce70*/  IMAD.MOV.U32 R0, RZ, RZ, R31 ;  /* 0x000000ffff007224 */ /* 0x000fe400078e001f */
[-C--:B------:R-:W-:Y:S01]  /*1ce80*/  HMMA.1688.F32.TF32 R28, R188, R36.reuse, R88 ;  /* 0x00000024bc1c723c */ /* 0x080fe20000081058 */
[----:B------:R-:W-:Y:S04]  /*1ce90*/  STL.64 [R1+0x730], R48 ;  /* 0x0007303001007387 */ /* 0x000fe80000100a00 */
[----:B------:R-:W-:Y:S04]  /*1cea0*/  STL.64 [R1+0x738], R50 ;  /* 0x0007383201007387 */ /* 0x000fe80000100a00 */
[----:B------:R-:W-:Y:S04]  /*1ceb0*/  STL.64 [R1+0x1960], R14 ;  /* 0x0019600e01007387 */ /* 0x000fe80000100a00 */
[----:B------:R1:W-:Y:S11]  /*1cec0*/  STL.64 [R1+0x1958], R12 ;  /* 0x0019580c01007387 */ /* 0x0003f60000100a00 */
[----:B------:R-:W-:Y:S01]  /*1ced0*/  IMAD.MOV.U32 R21, RZ, RZ, R31 ;  /* 0x000000ffff157224 */ /* 0x000fe200078e001f */
[----:B------:R-:W-:Y:S01]  /*1cee0*/  MOV R25, R29 ;  /* 0x0000001d00197202 */ /* 0x000fe20000000f00 */
[----:B------:R-:W-:Y:S01]  /*1cef0*/  IMAD.MOV.U32 R24, RZ, RZ, R30 ;  /* 0x000000ffff187224 */ /* 0x000fe200078e001e */
[----:B------:R-:W-:Y:S04]  /*1cf00*/  STL [R1+0x30], R28 ;  /* 0x0000301c01007387 */ /* 0x000fe80000100800 */
[----:B------:R-:W-:Y:S04]  /*1cf10*/  STL.64 [R1+0x1970], R22 ;  /* 0x0019701601007387 */ /* 0x000fe80000100a00 */
[----:B------:R2:W-:Y:S04]  /*1cf20*/  STL.64 [R1+0x1968], R20 ;  /* 0x0019681401007387 */ /* 0x0005e80000100a00 */
[----:B------:R-:W-:Y:S04]  /*1cf30*/  STL.64 [R1+0x1940], R26 ;  /* 0x0019401a01007387 */ /* 0x000fe80000100a00 */
[----:B------:R3:W-:Y:S01]  /*1cf40*/  STL.64 [R1+0x1938], R24 ;  /* 0x0019381801007387 */ /* 0x0007e20000100a00 */
[-C--:B-1----:R-:W-:Y:S08]  /*1cf50*/  HMMA.1688.F32.TF32 R12, R236, R36.reuse, R56 ;  /* 0x00000024ec0c723c */ /* 0x082ff00000081038 */
[-C--:B--2---:R-:W-:Y:S08]  /*1cf60*/  HMMA.1688.F32.TF32 R20, R220, R36.reuse, R248 ;  /* 0x00000024dc14723c */ /* 0x084ff000000810f8 */
[-C--:B---3--:R-:W-:Y:S11]  /*1cf70*/  HMMA.1688.F32.TF32 R24, R204, R36.reuse, R212 ;  /* 0x00000024cc18723c */ /* 0x088ff600000810d4 */
[----:B------:R-:W-:Y:S11]  /*1cf80*/  @!UPT UIADD3 URZ, URZ, URZ, URZ ;  /* 0x0000003f3f3ff290 */ /* 0x000ff6000fffe03f */
[----:B------:R-:W-:Y:S01]  /*1cf90*/  @!UPT UIADD3 URZ, URZ, URZ, URZ ;  /* 0x0000003f3f3ff290 */ /* 0x000fe2000fffe03f */
[----:B------:R-:W-:Y:S04]  /*1cfa0*/  STL.64 [R1+0x20], R24 ;  /* 0x0000201801007387 */ /* 0x000fe80000100a00 */
[----:B------:R1:W-:Y:S04]  /*1cfb0*/  STL.64 [R1+0x28], R26 ;  /* 0x0000281a01007387 */ /* 0x0003e80000100a00 */
[----:B------:R-:W-:Y:S04]  /*1cfc0*/  STL.64 [R1+0x100], R20 ;  /* 0x0001001401007387 */ /* 0x000fe80000100a00 */
[----:B------:R2:W-:Y:S01]  /*1cfd0*/  STL.64 [R1+0x108], R22 ;  /* 0x0001081601007387 */ /* 0x0005e20000100a00 */
[-C--:B-1----:R-:W-:Y:S03]  /*1cfe0*/  HMMA.1688.F32.TF32 R24, R4, R36.reuse, R92 ;  /* 0x000000240418723c */ /* 0x082fe6000008105c */
[----:B------:R-:W-:Y:S04]  /*1cff0*/  STL.64 [R1+0x230], R12 ;  /* 0x0002300c01007387 */ /* 0x000fe80000100a00 */
[----:B------:R1:W-:Y:S01]  /*1d000*/  STL.64 [R1+0x238], R14 ;  /* 0x0002380e01007387 */ /* 0x0003e20000100a00 */
[-C--:B--2---:R-:W-:Y:S08]  /*1d010*/  HMMA.1688.F32.TF32 R20, R8, R36.reuse, R104 ;  /* 0x000000240814723c */ /* 0x084ff00000081068 */
[----:B-1----:R-:W-:Y:S07]  /*1d020*/  HMMA.1688.F32.TF32 R12, R16, R36, R192 ;  /* 0x00000024100c723c */ /* 0x002fee00000810c0 */
[----:B------:R-:W-:Y:S04]  /*1d030*/  STL.64 [R1+0x3b0], R24 ;  /* 0x0003b01801007387 */ /* 0x000fe80000100a00 */
[----:B------:R1:W-:Y:S04]  /*1d040*/  STL.64 [R1+0x3b8], R26 ;  /* 0x0003b81a01007387 */ /* 0x0003e80000100a00 */
[----:B------:R-:W2:Y:S04]  /*1d050*/  LDL.LU R176, [R1+0x6d0] ;  /* 0x0006d00001b07983 */ /* 0x000ea80000300800 */
[----:B------:R-:W-:Y:S04]  /*1d060*/  STL.64 [R1+0x4a0], R20 ;  /* 0x0004a01401007387 */ /* 0x000fe80000100a00 */
[----:B------:R-:W-:Y:S04]  /*1d070*/  STL.64 [R1+0x4a8], R22 ;  /* 0x0004a81601007387 */ /* 0x000fe80000100a00 */
[----:B------:R-:W-:Y:S04]  /*1d080*/  STL.64 [R1+0x660], R12 ;  /* 0x0006600c01007387 */ /* 0x000fe80000100a00 */
[----:B------:R2:W-:Y:S04]  /*1d090*/  STL.64 [R1+0x668], R14 ;  /* 0x0006680e01007387 */ /* 0x0005e80000100a00 */
[----:B------:R-:W2:Y:S04]  /*1d0a0*/  LDL.LU R177, [R1+0x6d4] ;  /* 0x0006d40001b17983 */ /* 0x000ea80000300800 */
[----:B------:R-:W2:Y:S04]  /*1d0b0*/  LDL.LU R178, [R1+0x6d8] ;  /* 0x0006d80001b27983 */ /* 0x000ea80000300800 */
[----:B------:R-:W2:Y:S04]  /*1d0c0*/  LDL.LU R179, [R1+0x6dc] ;  /* 0x0006dc0001b37983 */ /* 0x000ea80000300800 */
        /* <DEDUP_REMOVED lines=32> */
[----:B------:R-:W-:Y:S01]  /*1d2d0*/  STL.64 [R1+0x1920], R38 ;  /* 0x0019202601007387 */ /* 0x000fe20000100a00 */
[-C--:B-1----:R-:W-:Y:S08]  /*1d2e0*/  HMMA.1688.F32.TF32 R24, R4, R40.reuse, R60 ;  /* 0x000000280418723c */ /* 0x082ff0000008103c */
[-C--:B--2---:R-:W-:Y:S08]  /*1d2f0*/  HMMA.1688.F32.TF32 R12, R172, R40.reuse, R176 ;  /* 0x00000028ac0c723c */ /* 0x084ff000000810b0 */
[-C--:B---3--:R-:W-:Y:S01]  /*1d300*/  HMMA.1688.F32.TF32 R52, R204, R40.reuse, R80 ;  /* 0x00000028cc34723c */ /* 0x088fe20000081050 */
[----:B------:R-:W-:Y:S11]  /*1d310*/  LDSM.16.M88.4 R80, [R159+0x45800] ;  /* 0x045800009f50783b */ /* 0x000ff60000000200 */
[----:B------:R-:W-:Y:S04]  /*1d320*/  @!UPT UIADD3 URZ, URZ, URZ, URZ ;  /* 0x0000003f3f3ff290 */ /* 0x000fe8000fffe03f */
[----:B------:R-:W-:Y:S01]  /*1d330*/  MOV R47, R12 ;  /* 0x0000000c002f7202 */ /* 0x000fe20000000f00 */
[----:B------:R-:W-:Y:S02]  /*1d340*/  IMAD.MOV.U32 R42, RZ, RZ, R13 ;  /* 0x000000ffff2a7224 */ /* 0x000fe400078e000d */
[----:B------:R-:W-:Y:S01]  /*1d350*/  IMAD.MOV.U32 R43, RZ, RZ, R14 ;  /* 0x000000ffff2b7224 */ /* 0x000fe200078e000e */
[----:B----4-:R-:W-:Y:S01]  /*1d360*/  HMMA.1688.F32.TF32 R48, R188, R40, R48 ;  /* 0x00000028bc30723c */ /* 0x010fe20000081030 */
[----:B------:R-:W-:-:S07]  /*1d370*/  IMAD.MOV.U32 R252, RZ, RZ, R15 ;  /* 0x000000fffffc7224 */ /* 0x000fce00078e000f */
[-C--:B------:R-:W-:Y:S08]  /*1d380*/  HMMA.1688.F32.TF32 R12, R236, R40.reuse, R228 ;  /* 0x00000028ec0c723c */ /* 0x080ff000000810e4 */
[-C--:B------:R-:W-:Y:S07]  /*1d390*/  HMMA.1688.F32.TF32 R20, R220, R40.reuse, R180 ;  /* 0x00000028dc14723c */ /* 0x080fee00000810b4 */
[----:B------:R-:W-:Y:S04]  /*1d3a0*/  STL.64 [R1+0x1950], R50 ;  /* 0x0019503201007387 */ /* 0x000fe80000100a00 */
        /* <DEDUP_REMOVED lines=11> */
[-C--:B------:R-:W-:Y:S01]  /*1d460*/  HMMA.1688.F32.TF32 R248, R172, R44.reuse, R248 ;  /* 0x0000002cacf8723c */ /* 0x080fe200000810f8 */
[----:B------:R-:W-:Y:S07]  /*1d470*/  STL.64 [R1+0x1998], R42 ;  /* 0x0019982a01007387 */ /* 0x000fee0000100a00 */
[-C--:B------:R-:W-:Y:S01]  /*1d480*/  HMMA.1688.F32.TF32 R56, R188, R44.reuse, R164 ;  /* 0x0000002cbc38723c */ /* 0x080fe200000810a4 */
[----:B------:R-:W-:Y:S04]  /*1d490*/  STL.64 [R1+0x430], R20 ;  /* 0x0004301401007387 */ /* 0x000fe80000100a00 */
[----:B------:R-:W-:Y:S03]  /*1d4a0*/  STL.64 [R1+0x438], R22 ;  /* 0x0004381601007387 */ /* 0x000fe60000100a00 */
[-C--:B------:R-:W-:Y:S01]  /*1d4b0*/  HMMA.1688.F32.TF32 R60, R204, R44.reuse, R160 ;  /* 0x0000002ccc3c723c */ /* 0x080fe200000810a0 */
[----:B------:R-:W-:Y:S04]  /*1d4c0*/  STL.64 [R1+0x5a0], R12 ;  /* 0x0005a00c01007387 */ /* 0x000fe80000100a00 */
[----:B------:R1:W-:Y:S03]  /*1d4d0*/  STL.64 [R1+0x5a8], R14 ;  /* 0x0005a80e01007387 */ /* 0x0003e60000100a00 */
[-C--:B------:R-:W-:Y:S08]  /*1d4e0*/  HMMA.1688.F32.TF32 R64, R220, R44.reuse, R88 ;  /* 0x0000002cdc40723c */ /* 0x080ff00000081058 */
[-C--:B-1----:R-:W-:Y:S01]  /*1d4f0*/  HMMA.1688.F32.TF32 R12, R236, R44.reuse, R212 ;  /* 0x0000002cec0c723c */ /* 0x082fe200000810d4 */
[----:B------:R-:W-:Y:S04]  /*1d500*/  STL.64 [R1+0x19a8], R250 ;  /* 0x0019a8fa01007387 */ /* 0x000fe80000100a00 */
[----:B------:R-:W-:Y:S04]  /*1d510*/  STL.64 [R1+0x19a0], R248 ;  /* 0x0019a0f801007387 */ /* 0x000fe80000100a00 */
[----:B------:R-:W-:Y:S01]  /*1d520*/  STL.64 [R1+0x19b8], R58 ;  /* 0x0019b83a01007387 */ /* 0x000fe20000100a00 */
[-C--:B------:R-:W-:Y:S03]  /*1d530*/  HMMA.1688.F32.TF32 R24, R4, R44.reuse, R68 ;  /* 0x0000002c0418723c */ /* 0x080fe60000081044 */
[----:B------:R-:W-:Y:S04]  /*1d540*/  STL.64 [R1+0x19b0], R56 ;  /* 0x0019b03801007387 */ /* 0x000fe80000100a00 */
[----:B------:R-:W-:Y:S01]  /*1d550*/  STL.64 [R1+0x19c8], R62 ;  /* 0x0019c83e01007387 */ /* 0x000fe20000100a00 */
[----:B------:R-:W-:Y:S03]  /*1d560*/  HMMA.1688.F32.TF32 R20, R8, R44, R72 ;  /* 0x0000002c0814723c */ /* 0x000fe60000081048 */
[----:B------:R-:W-:Y:S04]  /*1d570*/  STL.64 [R1+0x19c0], R60 ;  /* 0x0019c03c01007387 */ /* 0x000fe80000100a00 */
[----:B------:R-:W-:Y:S04]  /*1d580*/  STL.64 [R1+0x19d8], R66 ;  /* 0x0019d84201007387 */ /* 0x000fe80000100a00 */
[----:B------:R-:W-:Y:S04]  /*1d590*/  STL.64 [R1+0x19d0], R64 ;  /* 0x0019d04001007387 */ /* 0x000fe80000100a00 */
[----:B------:R-:W-:Y:S04]  /*1d5a0*/  STL.64 [R1+0xf0], R12 ;  /* 0x0000f00c01007387 */ /* 0x000fe80000100a00 */
[----:B------:R1:W-:Y:S01]  /*1d5b0*/  STL.64 [R1+0xf8], R14 ;  /* 0x0000f80e01007387 */ /* 0x0003e20000100a00 */
[----:B------:R-:W-:Y:S01]  /*1d5c0*/  MOV R160, R113 ;  /* 0x0000007100a07202 */ /* 0x000fe20000000f00 */
[----:B------:R-:W-:-:S02]  /*1d5d0*/  IMAD.MOV.U32 R161, RZ, RZ, R121 ;  /* 0x000000ffffa17224 */ /* 0x000fc400078e0079 */
[----:B------:R-:W-:Y:S02]  /*1d5e0*/  IMAD.MOV.U32 R162, RZ, RZ, R120 ;  /* 0x000000ffffa27224 */ /* 0x000fe400078e0078 */
[----:B------:R-:W-:Y:S01]  /*1d5f0*/  IMAD.MOV.U32 R163, RZ, RZ, R117 ;  /* 0x000000ffffa37224 */ /* 0x000fe200078e0075 */
[----:B------:R-:W-:Y:S01]  /*1d600*/  MOV R212, R247 ;  /* 0x000000f700d47202 */ /* 0x000fe20000000f00 */
[----:B------:R-:W-:Y:S01]  /*1d610*/  IMAD.MOV.U32 R215, RZ, RZ, R244 ;  /* 0x000000ffffd77224 */ /* 0x000fe200078e00f4 */
[----:B------:R-:W2:Y:S01]  /*1d620*/  LDSM.16.M88.4 R68, [R159+0x44000] ;  /* 0x044000009f44783b */ /* 0x000ea20000000200 */
[----:B-1----:R-:W-:Y:S03]  /*1d630*/  HMMA.1688.F32.TF32 R12, R16, R44, R108 ;  /* 0x0000002c100c723c */ /* 0x002fe6000008106c */
[----:B------:R-:W-:Y:S04]  /*1d640*/  STL.64 [R1+0x2b0], R24 ;  /* 0x0002b01801007387 */ /* 0x000fe80000100a00 */
[----:B------:R-:W-:Y:S04]  /*1d650*/  STL.64 [R1+0x2b8], R26 ;  /* 0x0002b81a01007387 */ /* 0x000fe80000100a00 */
[----:B------:R-:W-:Y:S04]  /*1d660*/  STL.64 [R1+0x3f0], R20 ;  /* 0x0003f01401007387 */ /* 0x000fe80000100a00 */
[----:B------:R-:W-:Y:S01]  /*1d670*/  STL.64 [R1+0x3f8], R22 ;  /* 0x0003f81601007387 */ /* 0x000fe20000100a00 */
[----:B------:R-:W-:-:S02]  /*1d680*/  IMAD.MOV.U32 R214, RZ, RZ, R245 ;  /* 0x000000ffffd67224 */ /* 0x000fc400078e00f5 */
[----:B------:R-:W-:Y:S01]  /*1d690*/  IMAD.MOV.U32 R213, RZ, RZ, R246 ;  /* 0x000000ffffd57224 */ /* 0x000fe200078e00f6 */
[----:B------:R-:W1:Y:S04]  /*1d6a0*/  LDSM.16.M88.4 R72, [R159+0x44800] ;  /* 0x044800009f48783b */ /* 0x000e680000000200 */
[----:B------:R3:W-:Y:S04]  /*1d6b0*/  STL.64 [R1+0x490], R12 ;  /* 0x0004900c01007387 */ /* 0x0007e80000100a00 */
        /* <DEDUP_REMOVED lines=25> */
[----:B------:R-:W4:Y:S01]  /*1d850*/  LDL.LU R168, [R1+0x2a0] ;  /* 0x0002a00001a87983 */ /* 0x000f220000300800 */
[----:B--2---:R-:W-:-:S03]  /*1d860*/  IMAD.MOV.U32 R169, RZ, RZ, R117 ;  /* 0x000000ffffa97224 */ /* 0x004fc600078e0075 */
[----:B------:R-:W2:Y:S01]  /*1d870*/  LDL.LU R117, [R1+0x1a2c] ;  /* 0x001a2c0001757983 */ /* 0x000ea20000300800 */
[----:B------:R-:W-:Y:S01]  /*1d880*/  IMAD.MOV.U32 R200, RZ, RZ, R120 ;  /* 0x000000ffffc87224 */ /* 0x000fe200078e0078 */
[----:B------:R-:W-:Y:S01]  /*1d890*/  MOV R201, R121 ;  /* 0x0000007900c97202 */ /* 0x000fe20000000f00 */
[----:B------:R-:W-:Y:S02]  /*1d8a0*/  IMAD.MOV.U32 R202, RZ, RZ, R113 ;  /* 0x000000ffffca7224 */ /* 0x000fe400078e0071 */
[----:B---3--:R-:W-:Y:S02]  /*1d8b0*/  IMAD.MOV.U32 R170, RZ, RZ, R116 ;  /* 0x000000ffffaa7224 */ /* 0x008fe400078e0074 */
[----:B------:R-:W2:Y:S04]  /*1d8c0*/  LDL.LU R116, [R1+0x1a28] ;  /* 0x001a280001747983 */ /* 0x000ea80000300800 */
[----:B------:R-:W3:Y:S04]  /*1d8d0*/  LDL.LU R171, [R1+0x2ac] ;  /* 0x0002ac0001ab7983 */ /* 0x000ee80000300800 */
[----:B------:R-:W2:Y:S04]  /*1d8e0*/  LDL.LU R152, [R1+0x5b0] ;  /* 0x0005b00001987983 */ /* 0x000ea80000300800 */
[----:B------:R-:W2:Y:S04]  /*1d8f0*/  LDL.LU R153, [R1+0x5b4] ;  /* 0x0005b40001997983 */ /* 0x000ea80000300800 */
[----:B------:R-:W2:Y:S04]  /*1d900*/  LDL.LU R154, [R1+0x5b8] ;  /* 0x0005b800019a7983 */ /* 0x000ea80000300800 */
[----:B------:R-:W2:Y:S04]  /*1d910*/  LDL.LU R155, [R1+0x5bc] ;  /* 0x0005bc00019b7983 */ /* 0x000ea80000300800 */
[----:B------:R-:W2:Y:S04]  /*1d920*/  LDL.LU R118, [R1+0x788] ;  /* 0x0007880001767983 */ /* 0x000ea80000300800 */
[----:B------:R-:W2:Y:S04]  /*1d930*/  LDL.LU R119, [R1+0x78c] ;  /* 0x00078c0001777983 */ /* 0x000ea80000300800 */
[----:B------:R-:W2:Y:S04]  /*1d940*/  LDL.LU R120, [R1+0x1a24] ;  /* 0x001a240001787983 */ /* 0x000ea80000300800 */
[----:B------:R-:W3:Y:S04]  /*1d950*/  LDL.LU R121, [R1+0x1a20] ;  /* 0x001a200001797983 */ /* 0x000ee80000300800 */
[----:B------:R-:W4:Y:S04]  /*1d960*/  LDL.LU R113, [R1+0x1a1c] ;  /* 0x001a1c0001717983 */ /* 0x000f280000300800 */
[----:B------:R-:W4:Y:S04]  /*1d970*/  LDL.LU R112, [R1+0x1a18] ;  /* 0x001a180001707983 */ /* 0x000f280000300800 */
[----:B------:R-:W4:Y:S04]  /*1d980*/  LDL.LU R28, [R1+0x190] ;  /* 0x00019000011c7983 */ /* 0x000f280000300800 */
[----:B------:R-:W4:Y:S01]  /*1d990*/  LDL.LU R29, [R1+0x194] ;  /* 0x00019400011d7983 */ /* 0x000f220000300800 */
[----:B--2---:R-:W-:-:S03]  /*1d9a0*/  IMAD.MOV.U32 R30, RZ, RZ, R120 ;  /* 0x000000ffff1e7224 */ /* 0x004fc600078e0078 */
[----:B------:R-:W2:Y:S01]  /*1d9b0*/  LDL.LU R120, [R1+0x1a14] ;  /* 0x001a140001787983 */ /* 0x000ea20000300800 */
[----:B---3--:R-:W-:-:S03]  /*1d9c0*/  MOV R31, R121 ;  /* 0x00000079001f7202 */ /* 0x008fc60000000f00 */
[----:B------:R-:W3:Y:S04]  /*1d9d0*/  LDL.LU R121, [R1+0x1a10] ;  /* 0x001a100001797983 */ /* 0x000ee80000300800 */
[----:B------:R-:W1:Y:S04]  /*1d9e0*/  LDL.LU R240, [R1+0x530] ;  /* 0x0005300001f07983 */ /* 0x000e680000300800 */
[----:B------:R-:W1:Y:S04]  /*1d9f0*/  LDL.LU R241, [R1+0x534] ;  /* 0x0005340001f17983 */ /* 0x000e680000300800 */
[----:B------:R-:W1:Y:S04]  /*1da00*/  LDL.LU R242, [R1+0x538] ;  /* 0x0005380001f27983 */ /* 0x000e680000300800 */
[----:B------:R-:W1:Y:S01]  /*1da10*/  LDL.LU R243, [R1+0x53c] ;  /* 0x00053c0001f37983 */ /* 0x000e620000300800 */
[----:B----4-:R-:W-:-:S03]  /*1da20*/  IMAD.MOV.U32 R12, RZ, RZ, R112 ;  /* 0x000000ffff0c7224 */ /* 0x010fc600078e0070 */
[----:B------:R-:W4:Y:S01]  /*1da30*/  LDL.LU R100, [R1+0x720] ;  /* 0x0007200001647983 */ /* 0x000f220000300800 */
[----:B------:R-:W-:-:S03]  /*1da40*/  IMAD.MOV.U32 R13, RZ, RZ, R113 ;  /* 0x000000ffff0d7224 */ /* 0x000fc600078e0071 */
[----:B------:R-:W4:Y:S04]  /*1da50*/  LDL.LU R101, [R1+0x724] ;  /* 0x0007240001657983 */ /* 0x000f280000300800 */
[----:B------:R-:W4:Y:S04]  /*1da60*/  LDL.LU R102, [R1+0x728] ;  /* 0x0007280001667983 */ /* 0x000f280000300800 */
[----:B------:R-:W4:Y:S04]  /*1da70*/  LDL.LU R103, [R1+0x72c] ;  /* 0x00072c0001677983 */ /* 0x000f280000300800 */
[----:B------:R-:W4:Y:S04]  /*1da80*/  LDL.LU R112, [R1+0x1a0c] ;  /* 0x001a0c0001707983 */ /* 0x000f280000300800 */
[----:B------:R-:W4:Y:S04]  /*1da90*/  LDL.LU R113, [R1+0x1a08] ;  /* 0x001a080001717983 */ /* 0x000f280000300800 */
[----:B------:R-:W4:Y:S04]  /*1daa0*/  LDL.LU R14, [R1+0x148] ;  /* 0x00014800010e7983 */ /* 0x000f280000300800 */
[----:B------:R-:W4:Y:S01]  /*1dab0*/  LDL.LU R15, [R1+0x14c] ;  /* 0x00014c00010f7983 */ /* 0x000f220000300800 */
[----:B--2---:R-:W-:Y:S01]  /*1dac0*/  MOV R21, R120 ;  /* 0x0000007800157202 */ /* 0x004fe20000000f00 */
[----:B---3--:R-:W-:-:S02]  /*1dad0*/  IMAD.MOV.U32 R20, RZ, RZ, R121 ;  /* 0x000000ffff147224 */ /* 0x008fc400078e0079 */
[----:B------:R-:W2:Y:S04]  /*1dae0*/  LDL.LU R121, [R1+0x1a04] ;  /* 0x001a040001797983 */ /* 0x000ea80000300800 */
[----:B------:R-:W2:Y:S01]  /*1daf0*/  LDL.LU R120, [R1+0x1a00] ;  /* 0x001a000001787983 */ /* 0x000ea20000300800 */
[----:B----4-:R-:W-:-:S03]  /*1db00*/  IMAD.MOV.U32 R22, RZ, RZ, R112 ;  /* 0x000000ffff167224 */ /* 0x010fc600078e0070 */
[----:B------:R-:W3:Y:S01]  /*1db10*/  LDL.LU R112, [R1+0x19fc] ;  /* 0x0019fc0001707983 */ /* 0x000ee20000300800 */
[----:B------:R-:W-:-:S03]  /*1db20*/  IMAD.MOV.U32 R23, RZ, RZ, R113 ;  /* 0x000000ffff177224 */ /* 0x000fc600078e0071 */
        /* <DEDUP_REMOVED lines=11> */
[----:B---3--:R-:W-:Y:S01]  /*1dbe0*/  MOV R91, R112 ;  /* 0x00000070005b7202 */ /* 0x008fe20000000f00 */
[----:B----4-:R-:W-:-:S02]  /*1dbf0*/  IMAD.MOV.U32 R90, RZ, RZ, R113 ;  /* 0x000000ffff5a7224 */ /* 0x010fc400078e0071 */
[----:B------:R-:W3:Y:S04]  /*1dc00*/  LDL.LU R113, [R1+0x19f4] ;  /* 0x0019f40001717983 */ /* 0x000ee80000300800 */
[----:B------:R-:W3:Y:S04]  /*1dc10*/  LDL.LU R112, [R1+0x19f0] ;  /* 0x0019f00001707983 */ /* 0x000ee80000300800 */
[----:B------:R-:W4:Y:S04]  /*1dc20*/  LDL.LU R32, [R1+0x810] ;  /* 0x0008100001207983 */ /* 0x000f280000300800 */
[----:B------:R-:W4:Y:S04]  /*1dc30*/  LDL.LU R33, [R1+0x814] ;  /* 0x0008140001217983 */ /* 0x000f280000300800 */
[----:B------:R-:W4:Y:S04]  /*1dc40*/  LDL.LU R34, [R1+0x818] ;  /* 0x0008180001227983 */ /* 0x000f280000300800 */
[----:B------:R-:W4:Y:S04]  /*1dc50*/  LDL.LU R35, [R1+0x81c] ;  /* 0x00081c0001237983 */ /* 0x000f280000300800 */
[----:B------:R-:W2:Y:S04]  /*1dc60*/  LDL.LU R132, [R1+0x650] ;  /* 0x0006500001847983 */ /* 0x000ea80000300800 */
[----:B------:R-:W2:Y:S04]  /*1dc70*/  LDL.LU R133, [R1+0x654] ;  /* 0x0006540001857983 */ /* 0x000ea80000300800 */
[----:B------:R-:W2:Y:S04]  /*1dc80*/  LDL.LU R134, [R1+0x658] ;  /* 0x0006580001867983 */ /* 0x000ea80000300800 */
[----:B------:R-:W2:Y:S04]  /*1dc90*/  LDL.LU R135, [R1+0x65c] ;  /* 0x00065c0001877983 */ /* 0x000ea80000300800 */
[----:B------:R-:W3:Y:S04]  /*1dca0*/  LDL.LU R114, [R1+0x828] ;  /* 0x0008280001727983 */ /* 0x000ee80000300800 */
[----:B------:R-:W3:Y:S04]  /*1dcb0*/  LDL.LU R115, [R1+0x82c] ;  /* 0x00082c0001737983 */ /* 0x000ee80000300800 */
[----:B------:R-:W2:Y:S04]  /*1dcc0*/  LDL.LU R122, [R1+0x6c8] ;  /* 0x0006c800017a7983 */ /* 0x000ea80000300800 */
[----:B------:R-:W2:Y:S04]  /*1dcd0*/  LDL.LU R123, [R1+0x6cc] ;  /* 0x0006cc00017b7983 */ /* 0x000ea80000300800 */
[----:B------:R-:W2:Y:S04]  /*1dce0*/  LDL.LU R232, [R1+0x19ec] ;  /* 0x0019ec0001e87983 */ /* 0x000ea80000300800 */
[----:B------:R-:W2:Y:S04]  /*1dcf0*/  LDL.LU R233, [R1+0x19e8] ;  /* 0x0019e80001e97983 */ /* 0x000ea80000300800 */
[----:B------:R-:W2:Y:S04]  /*1dd00*/  LDL.LU R234, [R1+0x19e4] ;  /* 0x0019e40001ea7983 */ /* 0x000ea80000300800 */
[----:B------:R-:W2:Y:S04]  /*1dd10*/  LDL.LU R235, [R1+0x19e0] ;  /* 0x0019e00001eb7983 */ /* 0x000ea80000300800 */
[----:B------:R-:W3:Y:S04]  /*1dd20*/  LDL.LU R176, [R1+0x6f0] ;  /* 0x0006f00001b07983 */ /* 0x000ee80000300800 */
[----:B------:R-:W3:Y:S04]  /*1dd30*/  LDL.LU R177, [R1+0x6f4] ;  /* 0x0006f40001b17983 */ /* 0x000ee80000300800 */
[----:B------:R-:W3:Y:S04]  /*1dd40*/  LDL.LU R178, [R1+0x6f8] ;  /* 0x0006f80001b27983 */ /* 0x000ee80000300800 */
[----:B------:R-:W3:Y:S01]  /*1dd50*/  LDL.LU R179, [R1+0x6fc] ;  /* 0x0006fc0001b37983 */ /* 0x000ee20000300800 */
[-C--:B------:R-:W-:Y:S08]  /*1dd60*/  HMMA.1688.F32.TF32 R12, R236, R68.reuse, R12 ;  /* 0x00000044ec0c723c */ /* 0x080ff0000008100c */
[-C--:B------:R-:W-:Y:S08]  /*1dd70*/  HMMA.1688.F32.TF32 R92, R220, R68.reuse, R20 ;  /* 0x00000044dc5c723c */ /* 0x080ff00000081014 */
[-C--:B------:R-:W-:Y:S07]  /*1dd80*/  HMMA.1688.F32.TF32 R20, R8, R68.reuse, R216 ;  /* 0x000000440814723c */ /* 0x080fee00000810d8 */
[----:B------:R-:W-:Y:S04]  /*1dd90*/  STL.64 [R1+0xd0], R12 ;  /* 0x0000d00c01007387 */ /* 0x000fe80000100a00 */
[----:B------:R1:W-:Y:S02]  /*1dda0*/  STL.64 [R1+0xd8], R14 ;  /* 0x0000d80e01007387 */ /* 0x0003e40000100a00 */
[----:B-1----:R-:W-:Y:S08]  /*1ddb0*/  HMMA.1688.F32.TF32 R12, R16, R68, R96 ;  /* 0x00000044100c723c */ /* 0x002ff00000081060 */
[----:B------:R-:W-:Y:S08]  /*1ddc0*/  HMMA.1688.F32.TF32 R108, R220, R72, R240 ;  /* 0x00000048dc6c723c */ /* 0x000ff000000810f0 */
[----:B------:R-:W-:Y:S08]  /*1ddd0*/  HMMA.1688.F32.TF32 R128, R172, R80, R136 ;  /* 0x00000050ac80723c */ /* 0x000ff00000081088 */
[----:B--2---:R-:W-:Y:S11]  /*1dde0*/  HMMA.1688.F32.TF32 R24, R4, R68, R232 ;  /* 0x000000440418723c */ /* 0x004ff600000810e8 */
[----:B------:R-:W-:Y:S11]  /*1ddf0*/  @!UPT UIADD3 URZ, URZ, URZ, URZ ;  /* 0x0000003f3f3ff290 */ /* 0x000ff6000fffe03f */
[----:B------:R-:W-:Y:S01]  /*1de00*/  @!UPT UIADD3 URZ, URZ, URZ, URZ ;  /* 0x0000003f3f3ff290 */ /* 0x000fe2000fffe03f */
[----:B------:R-:W-:Y:S04]  /*1de10*/  STL.64 [R1+0x220], R24 ;  /* 0x0002201801007387 */ /* 0x000fe80000100a00 */
[----:B------:R-:W-:Y:S04]  /*1de20*/  STL.64 [R1+0x228], R26 ;  /* 0x0002281a01007387 */ /* 0x000fe80000100a00 */
[----:B------:R-:W-:Y:S04]  /*1de30*/  STL.64 [R1+0x370], R20 ;  /* 0x0003701401007387 */ /* 0x000fe80000100a00 */
[----:B------:R-:W-:Y:S04]  /*1de40*/  STL.64 [R1+0x378], R22 ;  /* 0x0003781601007387 */ /* 0x000fe80000100a00 */
[----:B------:R-:W-:Y:S04]  /*1de50*/  STL.64 [R1+0x480], R12 ;  /* 0x0004800c01007387 */ /* 0x000fe80000100a00 */
[----:B------:R1:W-:Y:S02]  /*1de60*/  STL.64 [R1+0x488], R14 ;  /* 0x0004880e01007387 */ /* 0x0003e40000100a00 */
[-C--:B-1----:R-:W-:Y:S08]  /*1de70*/  HMMA.1688.F32.TF32 R12, R236, R72.reuse, R28 ;  /* 0x00000048ec0c723c */ /* 0x082ff0000008101c */
[-C--:B------:R-:W-:Y:S08]  /*1de80*/  HMMA.1688.F32.TF32 R24, R4, R72.reuse, R200 ;  /* 0x000000480418723c */ /* 0x080ff000000810c8 */
[-C--:B------:R-:W-:Y:S07]  /*1de90*/  HMMA.1688.F32.TF32 R20, R8, R72.reuse, R224 ;  /* 0x000000480814723c */ /* 0x080fee00000810e0 */
[----:B------:R-:W-:Y:S04]  /*1dea0*/  STL.64 [R1+0x60], R12 ;  /* 0x0000600c01007387 */ /* 0x000fe80000100a00 */
[----:B------:R1:W-:Y:S02]  /*1deb0*/  STL.64 [R1+0x68], R14 ;  /* 0x0000680e01007387 */ /* 0x0003e40000100a00 */
[----:B-1----:R-:W-:Y:S02]  /*1dec0*/  HMMA.1688.F32.TF32 R12, R16, R72, R124 ;  /* 0x00000048100c723c */ /* 0x002fe4000008107c */
[----:B------:R-:W-:Y:S04]  /*1ded0*/  STL.64 [R1+0x1c0], R24 ;  /* 0x0001c01801007387 */ /* 0x000fe80000100a00 */
[----:B------:R-:W-:Y:S04]  /*1dee0*/  STL.64 [R1+0x1c8], R26 ;  /* 0x0001c81a01007387 */ /* 0x000fe80000100a00 */
[----:B------:R-:W-:Y:S04]  /*1def0*/  STL.64 [R1+0x330], R20 ;  /* 0x0003301401007387 */ /* 0x000fe80000100a00 */
[----:B------:R-:W-:Y:S09]  /*1df00*/  STL.64 [R1+0x338], R22 ;  /* 0x0003381601007387 */ /* 0x000ff20000100a00 */
        /* <DEDUP_REMOVED lines=20> */
[----:B------:R1:W-:Y:S04]  /*1e050*/  STL.64 [R1+0x150], R24 ;  /* 0x0001501801007387 */ /* 0x0003e80000100a00 */
[----:B------:R2:W-:Y:S02]  /*1e060*/  STL.64 [R1+0x158], R26 ;  /* 0x0001581a01007387 */ /* 0x0005e40000100a00 */
[----:B----4-:R-:W-:Y:S02]  /*1e070*/  HMMA.1688.F32.TF32 R96, R172, R72, R32 ;  /* 0x00000048ac60723c */ /* 0x010fe40000081020 */
[----:B------:R-:W4:Y:S04]  /*1e080*/  LDL.LU R32, [R1+0x5d0] ;  /* 0x0005d00001207983 */ /* 0x000f280000300800 */
[----:B------:R1:W-:Y:S04]  /*1e090*/  STL.64 [R1+0x290], R20 ;  /* 0x0002901401007387 */ /* 0x0003e80000100a00 */
[----:B------:R1:W-:Y:S01]  /*1e0a0*/  STL.64 [R1+0x298], R22 ;  /* 0x0002981601007387 */ /* 0x0003e20000100a00 */
[-C--:B------:R-:W-:Y:S08]  /*1e0b0*/  HMMA.1688.F32.TF32 R140, R220, R80.reuse, R180 ;  /* 0x00000050dc8c723c */ /* 0x080ff000000810b4 */
[C---:B---3--:R-:W-:Y:S01]  /*1e0c0*/  HMMA.1688.F32.TF32 R136, R204.reuse, R80, R176 ;  /* 0x00000050cc88723c */ /* 0x048fe200000810b0 */
[----:B------:R3:W-:Y:S04]  /*1e0d0*/  STL.64 [R1+0x3a0], R12 ;  /* 0x0003a00c01007387 */ /* 0x0007e80000100a00 */
[----:B------:R1:W-:Y:S04]  /*1e0e0*/  STL.64 [R1+0x3a8], R14 ;  /* 0x0003a80e01007387 */ /* 0x0003e80000100a00 */
[----:B------:R-:W4:Y:S04]  /*1e0f0*/  LDL.LU R33, [R1+0x5d4] ;  /* 0x0005d40001217983 */ /* 0x000f280000300800 */
[----:B------:R-:W4:Y:S04]  /*1e100*/  LDL.LU R34, [R1+0x5d8] ;  /* 0x0005d80001227983 */ /* 0x000f280000300800 */
[----:B------:R-:W4:Y:S04]  /*1e110*/  LDL.LU R35, [R1+0x5dc] ;  /* 0x0005dc0001237983 */ /* 0x000f280000300800 */
        /* <DEDUP_REMOVED lines=59> */
[----:B------:R-:W-:Y:S03]  /*1e4d0*/  HMMA.1688.F32.TF32 R104, R204, R72, R132 ;  /* 0x00000048cc68723c */ /* 0x000fe60000081084 */
        /* <DEDUP_REMOVED lines=22> */
[----:B---3--:R-:W3:Y:S04]  /*1e640*/  LDL.LU R12, [R1+0x5e0] ;  /* 0x0005e000010c7983 */ /* 0x008ee80000300800 */
[----:B------:R-:W3:Y:S04]  /*1e650*/  LDL.LU R13, [R1+0x5e4] ;  /* 0x0005e400010d7983 */ /* 0x000ee80000300800 */
[----:B------:R-:W3:Y:S04]  /*1e660*/  LDL.LU R14, [R1+0x5e8] ;  /* 0x0005e800010e7983 */ /* 0x000ee80000300800 */
[----:B------:R-:W3:Y:S04]  /*1e670*/  LDL.LU R15, [R1+0x5ec] ;  /* 0x0005ec00010f7983 */ /* 0x000ee80000300800 */
[----:B------:R-:W3:Y:S04]  /*1e680*/  LDL.LU R28, [R1+0x520] ;  /* 0x00052000011c7983 */ /* 0x000ee80000300800 */
[----:B------:R-:W3:Y:S01]  /*1e690*/  LDL.LU R29, [R1+0x524] ;  /* 0x00052400011d7983 */ /* 0x000ee20000300800 */
[----:B------:R-:W-:-:S02]  /*1e6a0*/  IMAD.MOV.U32 R30, RZ, RZ, R145 ;  /* 0x000000ffff1e7224 */ /* 0x000fc400078e0091 */
[----:B------:R-:W-:Y:S01]  /*1e6b0*/  IMAD.MOV.U32 R31, RZ, RZ, R144 ;  /* 0x000000ffff1f7224 */ /* 0x000fe200078e0090 */
[----:B------:R-:W-:Y:S01]  /*1e6c0*/  LDSM.16.M88.4 R148, [R159+0x46800] ;  /* 0x046800009f94783b */ /* 0x000fe20000000200 */
[C---:B------:R-:W-:Y:S03]  /*1e6d0*/  HMMA.1688.F32.TF32 R124, R220.reuse, R76, R152 ;  /* 0x0000004cdc7c723c */ /* 0x040fe60000081098 */
[----:B------:R-:W2:Y:S04]  /*1e6e0*/  LDSM.16.M88.4 R144, [R159+0x46000] ;  /* 0x046000009f90783b */ /* 0x000ea80000000200 */
[----:B------:R-:W1:Y:S04]  /*1e6f0*/  LDSM.16.M88.4 R152, [R159+0x47000] ;  /* 0x047000009f98783b */ /* 0x000e680000000200 */
[----:B------:R-:W1:Y:S01]  /*1e700*/  LDSM.16.M88.4 R156, [R159+0x47800] ;  /* 0x047800009f9c783b */ /* 0x000e620000000200 */
[----:B--2---:R-:W-:Y:S08]  /*1e710*/  HMMA.1688.F32.TF32 R208, R220, R144, R228 ;  /* 0x00000090dcd0723c */ /* 0x004ff000000810e4 */
[----:B------:R-:W-:Y:S08]  /*1e720*/  HMMA.1688.F32.TF32 R228, R236, R148, R24 ;  /* 0x00000094ece4723c */ /* 0x000ff00000081018 */
[C---:B------:R-:W-:Y:S08]  /*1e730*/  HMMA.1688.F32.TF32 R88, R204.reuse, R68, R88 ;  /* 0x00000044cc58723c */ /* 0x040ff00000081058 */
[C---:B------:R-:W-:Y:S08]  /*1e740*/  HMMA.1688.F32.TF32 R120, R204.reuse, R76, R120 ;  /* 0x0000004ccc78723c */ /* 0x040ff00000081078 */
[----:B----4-:R-:W-:Y:S08]  /*1e750*/  HMMA.1688.F32.TF32 R196, R204, R148, R196 ;  /* 0x00000094ccc4723c */ /* 0x010ff000000810c4 */
[----:B------:R-:W-:Y:S08]  /*1e760*/  HMMA.1688.F32.TF32 R84, R188, R68, R84 ;  /* 0x00000044bc54723c */ /* 0x000ff00000081054 */
[----:B------:R-:W-:Y:S08]  /*1e770*/  HMMA.1688.F32.TF32 R192, R204, R144, R192 ;  /* 0x00000090ccc0723c */ /* 0x000ff000000810c0 */
[C---:B------:R-:W-:Y:S08]  /*1e780*/  HMMA.1688.F32.TF32 R100, R188.reuse, R72, R100 ;  /* 0x00000048bc64723c */ /* 0x040ff00000081064 */
[C---:B------:R-:W-:Y:S08]  /*1e790*/  HMMA.1688.F32.TF32 R116, R188.reuse, R76, R116 ;  /* 0x0000004cbc74723c */ /* 0x040ff00000081074 */
[C---:B------:R-:W-:Y:S08]  /*1e7a0*/  HMMA.1688.F32.TF32 R180, R188.reuse, R148, R180 ;  /* 0x00000094bcb4723c */ /* 0x040ff000000810b4 */
[----:B------:R-:W-:Y:S08]  /*1e7b0*/  HMMA.1688.F32.TF32 R176, R188, R144, R176 ;  /* 0x00000090bcb0723c */ /* 0x000ff000000810b0 */
[C---:B------:R-:W-:Y:S08]  /*1e7c0*/  HMMA.1688.F32.TF32 R244, R172.reuse, R68, R244 ;  /* 0x00000044acf4723c */ /* 0x040ff000000810f4 */
[C---:B------:R-:W-:Y:S08]  /*1e7d0*/  HMMA.1688.F32.TF32 R112, R172.reuse, R76, R112 ;  /* 0x0000004cac70723c */ /* 0x040ff00000081070 */
[C---:B------:R-:W-:Y:S08]  /*1e7e0*/  HMMA.1688.F32.TF32 R164, R172.reuse, R148, R164 ;  /* 0x00000094aca4723c */ /* 0x040ff000000810a4 */
[C---:B------:R-:W-:Y:S08]  /*1e7f0*/  HMMA.1688.F32.TF32 R160, R172.reuse, R144, R160 ;  /* 0x00000090aca0723c */ /* 0x040ff000000810a0 */
[-C--:B-1----:R-:W-:Y:S08]  /*1e800*/  HMMA.1688.F32.TF32 R168, R172, R152.reuse, R168 ;  /* 0x00000098aca8723c */ /* 0x082ff000000810a8 */
[C---:B------:R-:W-:Y:S08]  /*1e810*/  HMMA.1688.F32.TF32 R184, R188.reuse, R152, R184 ;  /* 0x00000098bcb8723c */ /* 0x040ff000000810b8 */
[----:B------:R-:W-:Y:S08]  /*1e820*/  HMMA.1688.F32.TF32 R188, R188, R156, R248 ;  /* 0x0000009cbcbc723c */ /* 0x000ff000000810f8 */
[----:B------:R-:W-:Y:S08]  /*1e830*/  HMMA.1688.F32.TF32 R232, R236, R152, R20 ;  /* 0x00000098ece8723c */ /* 0x000ff00000081014 */
[C---:B------:R-:W-:Y:S08]  /*1e840*/  HMMA.1688.F32.TF32 R20, R4.reuse, R148, R32 ;  /* 0x000000940414723c */ /* 0x040ff00000081020 */
[C---:B---3--:R-:W-:Y:S08]  /*1e850*/  HMMA.1688.F32.TF32 R24, R4.reuse, R144, R12 ;  /* 0x000000900418723c */ /* 0x048ff0000008100c */
[-C--:B------:R-:W-:Y:S11]  /*1e860*/  HMMA.1688.F32.TF32 R12, R4, R152.reuse, R28 ;  /* 0x00000098040c723c */ /* 0x080ff6000008101c */
[----:B------:R-:W-:Y:S04]  /*1e870*/  @!UPT UIADD3 URZ, URZ, URZ, URZ ;  /* 0x0000003f3f3ff290 */ /* 0x000fe8000fffe03f */
[----:B------:R-:W-:Y:S04]  /*1e880*/  STL.64 [R1+0xa0], R24 ;  /* 0x0000a01801007387 */ /* 0x000fe80000100a00 */
[----:B------:R-:W-:Y:S04]  /*1e890*/  STL.64 [R1+0xa8], R26 ;  /* 0x0000a81a01007387 */ /* 0x000fe80000100a00 */
[----:B------:R-:W2:Y:S04]  /*1e8a0*/  LDL.LU R32, [R1+0x120] ;  /* 0x0001200001207983 */ /* 0x000ea80000300800 */
[----:B------:R-:W-:Y:S04]  /*1e8b0*/  STL.64 [R1+0x90], R20 ;  /* 0x0000901401007387 */ /* 0x000fe80000100a00 */
[----:B------:R-:W-:Y:S04]  /*1e8c0*/  STL.64 [R1+0x98], R22 ;  /* 0x0000981601007387 */ /* 0x000fe80000100a00 */
[----:B------:R1:W-:Y:S04]  /*1e8d0*/  STL.64 [R1+0x80], R12 ;  /* 0x0000800c01007387 */ /* 0x0003e80000100a00 */
[----:B------:R3:W-:Y:S04]  /*1e8e0*/  STL.64 [R1+0x88], R14 ;  /* 0x0000880e01007387 */ /* 0x0007e80000100a00 */
[----:B------:R-:W2:Y:S04]  /*1e8f0*/  LDL.LU R33, [R1+0x124] ;  /* 0x0001240001217983 */ /* 0x000ea80000300800 */
[----:B------:R-:W2:Y:S01]  /*1e900*/  LDL.LU R34, [R1+0x128] ;  /* 0x0001280001227983 */ /* 0x000ea20000300800 */
[C---:B------:R-:W-:Y:S03]  /*1e910*/  HMMA.1688.F32.TF32 R200, R204.reuse, R152, R200 ;  /* 0x00000098ccc8723c */ /* 0x040fe600000810c8 */
[----:B------:R-:W2:Y:S04]  /*1e920*/  LDL.LU R35, [R1+0x12c] ;  /* 0x00012c0001237983 */ /* 0x000ea80000300800 */
[----:B-1----:R-:W4:Y:S01]  /*1e930*/  LDL.LU R12, [R1+0x2d0] ;  /* 0x0002d000010c7983 */ /* 0x002f220000300800 */
[-C--:B------:R-:W-:Y:S03]  /*1e940*/  HMMA.1688.F32.TF32 R204, R204, R156.reuse, R40 ;  /* 0x0000009ccccc723c */ /* 0x080fe60000081028 */
[----:B------:R-:W4:Y:S04]  /*1e950*/  LDL.LU R13, [R1+0x2d4] ;  /* 0x0002d400010d7983 */ /* 0x000f280000300800 */
[----:B---3--:R-:W4:Y:S04]  /*1e960*/  LDL.LU R14, [R1+0x2d8] ;  /* 0x0002d800010e7983 */ /* 0x008f280000300800 */
[----:B------:R-:W4:Y:S04]  /*1e970*/  LDL.LU R15, [R1+0x2dc] ;  /* 0x0002dc00010f7983 */ /* 0x000f280000300800 */
[----:B------:R-:W3:Y:S04]  /*1e980*/  LDL.LU R40, [R1+0x460] ;  /* 0x0004600001287983 */ /* 0x000ee80000300800 */
[----:B------:R-:W3:Y:S04]  /*1e990*/  LDL.LU R41, [R1+0x464] ;  /* 0x0004640001297983 */ /* 0x000ee80000300800 */
[----:B------:R-:W3:Y:S04]  /*1e9a0*/  LDL.LU R42, [R1+0x468] ;  /* 0x00046800012a7983 */ /* 0x000ee80000300800 */
[----:B------:R-:W3:Y:S04]  /*1e9b0*/  LDL.LU R43, [R1+0x46c] ;  /* 0x00046c00012b7983 */ /* 0x000ee80000300800 */
        /* <DEDUP_REMOVED lines=20> */
[----:B------:R-:W4:Y:S01]  /*1eb00*/  LDL.LU R54, [R1+0x2f8] ;  /* 0x0002f80001367983 */ /* 0x000f220000300800 */
[C---:B------:R-:W-:Y:S03]  /*1eb10*/  HMMA.1688.F32.TF32 R212, R220.reuse, R148, R212 ;  /* 0x00000094dcd4723c */ /* 0x040fe600000810d4 */
        /* <DEDUP_REMOVED lines=23> */
[----:B--2---:R-:W-:Y:S08]  /*1ec90*/  HMMA.1688.F32.TF32 R248, R8, R152, R248 ;  /* 0x0000009808f8723c */ /* 0x004ff000000810f8 */
[----:B---3--:R-:W-:Y:S01]  /*1eca0*/  HMMA.1688.F32.TF32 R4, R4, R156, R64 ;  /* 0x0000009c0404723c */ /* 0x008fe20000081040 */
[----:B------:R-:W2:Y:S04]  /*1ecb0*/  LDL.LU.64 R66, [R1+0x19d8] ;  /* 0x0019d80001427983 */ /* 0x000ea80000300a00 */
[----:B------:R-:W2:Y:S03]  /*1ecc0*/  LDL.LU.64 R64, [R1+0x19d0] ;  /* 0x0019d00001407983 */ /* 0x000ea60000300a00 */
[C---:B----4-:R-:W-:Y:S08]  /*1ecd0*/  HMMA.1688.F32.TF32 R60, R8.reuse, R144, R60 ;  /* 0x00000090083c723c */ /* 0x050ff0000008103c */
[C---:B------:R-:W-:Y:S07]  /*1ece0*/  HMMA.1688.F32.TF32 R56, R8.reuse, R148, R56 ;  /* 0x000000940838723c */ /* 0x040fee0000081038 */
[----:B------:R1:W-:Y:S04]  /*1ecf0*/  STL.64 [R1+0x70], R4 ;  /* 0x0000700401007387 */ /* 0x0003e80000100a00 */
[----:B------:R3:W-:Y:S04]  /*1ed00*/  STL.64 [R1+0x78], R6 ;  /* 0x0000780601007387 */ /* 0x0007e80000100a00 */
[----:B-1----:R-:W4:Y:S04]  /*1ed10*/  LDL.LU R4, [R1+0x260] ;  /* 0x0002600001047983 */ /* 0x002f280000300800 */
[----:B------:R-:W4:Y:S04]  /*1ed20*/  LDL.LU R5, [R1+0x264] ;  /* 0x0002640001057983 */ /* 0x000f280000300800 */
[----:B---3--:R-:W4:Y:S04]  /*1ed30*/  LDL.LU R6, [R1+0x268] ;  /* 0x0002680001067983 */ /* 0x008f280000300800 */
[----:B------:R-:W4:Y:S04]  /*1ed40*/  LDL.LU R7, [R1+0x26c] ;  /* 0x00026c0001077983 */ /* 0x000f280000300800 */
[----:B------:R-:W-:Y:S04]  /*1ed50*/  STL.64 [R1+0x1b0], R60 ;  /* 0x0001b03c01007387 */ /* 0x000fe80000100a00 */
[----:B------:R1:W-:Y:S01]  /*1ed60*/  STL.64 [R1+0x1b8], R62 ;  /* 0x0001b83e01007387 */ /* 0x0003e20000100a00 */
[----:B------:R-:W-:Y:S03]  /*1ed70*/  HMMA.1688.F32.TF32 R8, R8, R156, R40 ;  /* 0x0000009c0808723c */ /* 0x000fe60000081028 */
[----:B-1----:R-:W3:Y:S04]  /*1ed80*/  LDL.LU.64 R62, [R1+0x19c8] ;  /* 0x0019c800013e7983 */ /* 0x002ee80000300a00 */
[----:B------:R-:W3:Y:S04]  /*1ed90*/  LDL.LU.64 R60, [R1+0x19c0] ;  /* 0x0019c000013c7983 */ /* 0x000ee80000300a00 */
        /* <DEDUP_REMOVED lines=8> */
[----:B------:R-:W2:Y:S01]  /*1ee20*/  LDL.LU.64 R42, [R1+0x1998] ;  /* 0x00199800012a7983 */ /* 0x000ea20000300a00 */
[C---:B------:R-:W-:Y:S08]  /*1ee30*/  HMMA.1688.F32.TF32 R52, R16.reuse, R144, R52 ;  /* 0x000000901034723c */ /* 0x040ff00000081034 */
[C---:B------:R-:W-:Y:S08]  /*1ee40*/  HMMA.1688.F32.TF32 R20, R16.reuse, R148, R20 ;  /* 0x000000941014723c */ /* 0x040ff00000081014 */
[----:B------:R-:W-:Y:S01]  /*1ee50*/  HMMA.1688.F32.TF32 R12, R16, R152, R12 ;  /* 0x00000098100c723c */ /* 0x000fe2000008100c */
[----:B------:R1:W-:Y:S04]  /*1ee60*/  STL.64 [R1+0x180], R8 ;  /* 0x0001800801007387 */ /* 0x0003e80000100a00 */
[----:B------:R2:W-:Y:S01]  /*1ee70*/  STL.64 [R1+0x188], R10 ;  /* 0x0001880a01007387 */ /* 0x0005e20000100a00 */
[----:B-1----:R-:W-:-:S03]  /*1ee80*/  IMAD.MOV.U32 R8, RZ, RZ, R47 ;  /* 0x000000ffff087224 */ /* 0x002fc600078e002f */
[----:B------:R-:W3:Y:S01]  /*1ee90*/  LDL.LU R47, [R1+0x1990] ;  /* 0x00199000012f7983 */ /* 0x000ee20000300800 */
[----:B--2---:R-:W-:Y:S01]  /*1eea0*/  MOV R9, R42 ;  /* 0x0000002a00097202 */ /* 0x004fe20000000f00 */
[----:B------:R-:W-:Y:S02]  /*1eeb0*/  IMAD.MOV.U32 R10, RZ, RZ, R43 ;  /* 0x000000ffff0a7224 */ /* 0x000fe400078e002b */
[----:B------:R-:W2:Y:S04]  /*1eec0*/  LDL.LU R42, [R1+0x198c] ;  /* 0x00198c00012a7983 */ /* 0x000ea80000300800 */
[----:B------:R-:W2:Y:S04]  /*1eed0*/  LDL.LU R43, [R1+0x1988] ;  /* 0x00198800012b7983 */ /* 0x000ea80000300800 */
[----:B------:R-:W-:Y:S04]  /*1eee0*/  STL.64 [R1+0x2f0], R52 ;  /* 0x0002f03401007387 */ /* 0x000fe80000100a00 */
[----:B------:R1:W-:Y:S04]  /*1eef0*/  STL.64 [R1+0x2f8], R54 ;  /* 0x0002f83601007387 */ /* 0x0003e80000100a00 */
[----:B-1----:R-:W2:Y:S04]  /*1ef00*/  LDL.LU.64 R54, [R1+0x1980] ;  /* 0x0019800001367983 */ /* 0x002ea80000300a00 */
[----:B------:R-:W2:Y:S04]  /*1ef10*/  LDL.LU.64 R52, [R1+0x1978] ;  /* 0x0019780001347983 */ /* 0x000ea80000300a00 */
[----:B------:R-:W-:Y:S04]  /*1ef20*/  STL.64 [R1+0x2e0], R20 ;  /* 0x0002e01401007387 */ /* 0x000fe80000100a00 */
[----:B------:R1:W-:Y:S04]  /*1ef30*/  STL.64 [R1+0x2e8], R22 ;  /* 0x0002e81601007387 */ /* 0x0003e80000100a00 */
[----:B-1----:R-:W2:Y:S04]  /*1ef40*/  LDL.LU.64 R22, [R1+0x1970] ;  /* 0x0019700001167983 */ /* 0x002ea80000300a00 */
[----:B------:R-:W3:Y:S04]  /*1ef50*/  LDL.LU.64 R20, [R1+0x1968] ;  /* 0x0019680001147983 */ /* 0x000ee80000300a00 */
[----:B------:R-:W-:Y:S04]  /*1ef60*/  STL.64 [R1+0x2d0], R12 ;  /* 0x0002d00c01007387 */ /* 0x000fe80000100a00 */
[----:B------:R1:W-:Y:S04]  /*1ef70*/  STL.64 [R1+0x2d8], R14 ;  /* 0x0002d80e01007387 */ /* 0x0003e80000100a00 */
[----:B-1----:R-:W3:Y:S04]  /*1ef80*/  LDL.LU.64 R14, [R1+0x1960] ;  /* 0x00196000010e7983 */ /* 0x002ee80000300a00 */
[----:B------:R-:W3:Y:S01]  /*1ef90*/  LDL.LU.64 R12, [R1+0x1958] ;  /* 0x00195800010c7983 */ /* 0x000ee20000300a00 */
[-C--:B------:R-:W-:Y:S03]  /*1efa0*/  HMMA.1688.F32.TF32 R236, R236, R156.reuse, R240 ;  /* 0x0000009cecec723c */ /* 0x080fe600000810f0 */
[----:B------:R-:W-:Y:S04]  /*1efb0*/  LDS R240, [R2+0xc000] ;  /* 0x00c0000002f07984 */ /* 0x000fe80000000800 */
[----:B------:R-:W-:Y:S04]  /*1efc0*/  LDS R242, [R2+0xe000] ;  /* 0x00e0000002f27984 */ /* 0x000fe80000000800 */
[----:B------:R-:W-:Y:S04]  /*1efd0*/  LDS R241, [R3+0xc000] ;  /* 0x00c0000003f17984 */ /* 0x000fe80000000800 */
[----:B------:R-:W2:Y:S01]  /*1efe0*/  LDS R243, [R3+0xe000] ;  /* 0x00e0000003f37984 */ /* 0x000ea20000000800 */
[----:B----4-:R-:W-:Y:S01]  /*1eff0*/  HMMA.1688.F32.TF32 R4, R16, R156, R4 ;  /* 0x0000009c1004723c */ /* 0x010fe20000081004 */
[----:B------:R-:W-:-:S06]  /*1f000*/  IMAD.MOV.U32 R11, RZ, RZ, R252 ;  /* 0x000000ffff0b7224 */ /* 0x000fcc00078e00fc */
[----:B------:R-:W-:Y:S11]  /*1f010*/  IMAD.MOV.U32 R19, RZ, RZ, R0 ;  /* 0x000000ffff137224 */ /* 0x000ff600078e0000 */
[----:B------:R-:W-:Y:S05]  /*1f020*/  @!UPT UIADD3 URZ, URZ, URZ, URZ ;  /* 0x0000003f3f3ff290 */ /* 0x000fea000fffe03f */
[----:B------:R-:W-:Y:S04]  /*1f030*/  STL.64 [R1+0x2a0], R4 ;  /* 0x0002a00401007387 */ /* 0x000fe80000100a00 */
[----:B------:R-:W-:Y:S04]  /*1f040*/  STL.64 [R1+0x2a8], R6 ;  /* 0x0002a80601007387 */ /* 0x000fe80000100a00 */
[----:B------:R-:W-:Y:S04]  /*1f050*/  LDS R4, [R2+0xc100] ;  /* 0x00c1000002047984 */ /* 0x000fe80000000800 */
[----:B------:R-:W-:Y:S04]  /*1f060*/  LDS R6, [R2+0xe100] ;  /* 0x00e1000002067984 */ /* 0x000fe80000000800 */
[----:B------:R-:W-:Y:S04]  /*1f070*/  LDS R5, [R3+0xc100] ;  /* 0x00c1000003057984 */ /* 0x000fe80000000800 */
[----:B------:R-:W1:Y:S01]  /*1f080*/  LDS R7, [R3+0xe100] ;  /* 0x00e1000003077984 */ /* 0x000e620000000800 */
[C---:B--2---:R-:W-:Y:S08]  /*1f090*/  HMMA.1688.F32.TF32 R24, R240.reuse, R22, R24 ;  /* 0x00000016f018723c */ /* 0x044ff00000081018 */
[----:B---3--:R-:W-:Y:S01]  /*1f0a0*/  HMMA.1688.F32.TF32 R48, R240, R14, R48 ;  /* 0x0000000ef030723c */ /* 0x008fe20000081030 */
[----:B------:R-:W-:-:S02]  /*1f0b0*/  IMAD.MOV.U32 R16, RZ, RZ, R20 ;  /* 0x000000ffff107224 */ /* 0x000fc400078e0014 */
[----:B------:R-:W-:Y:S01]  /*1f0c0*/  IMAD.MOV.U32 R18, RZ, RZ, R12 ;  /* 0x000000ffff127224 */ /* 0x000fe200078e000c */
[----:B------:R-:W-:Y:S11]  /*1f0d0*/  MOV R17, R13 ;  /* 0x0000000d00117202 */ /* 0x000ff60000000f00 */
[----:B------:R-:W-:Y:S01]  /*1f0e0*/  @!UPT UIADD3 URZ, URZ, URZ, URZ ;  /* 0x0000003f3f3ff290 */ /* 0x000fe2000fffe03f */
[----:B------:R-:W-:-:S08]  /*1f0f0*/  IMAD.MOV.U32 R252, RZ, RZ, R27 ;  /* 0x000000fffffc7224 */ /* 0x000fd000078e001b */
[----:B------:R-:W-:Y:S01]  /*1f100*/  IMAD.MOV.U32 R12, RZ, RZ, R50 ;  /* 0x000000ffff0c7224 */ /* 0x000fe200078e0032 */
[----:B------:R-:W-:Y:S01]  /*1f110*/  MOV R13, R49 ;  /* 0x00000031000d7202 */ /* 0x000fe20000000f00 */
[----:B------:R-:W-:Y:S02]  /*1f120*/  IMAD.MOV.U32 R0, RZ, RZ, R51 ;  /* 0x000000ffff007224 */ /* 0x000fe400078e0033 */
[----:B------:R-:W-:Y:S01]  /*1f130*/  IMAD.MOV.U32 R20, RZ, RZ, R48 ;  /* 0x000000ffff147224 */ /* 0x000fe200078e0030 */
[----:B------:R-:W1:Y:S04]  /*1f140*/  LDL.LU.64 R50, [R1+0x1950] ;  /* 0x0019500001327983 */ /* 0x000e680000300a00 */
[----:B------:R-:W1:Y:S04]  /*1f150*/  LDL.LU.64 R48, [R1+0x1948] ;  /* 0x0019480001307983 */ /* 0x000e680000300a00 */
[----:B------:R-:W-:Y:S04]  /*1f160*/  STL.64 [R1+0x400], R24 ;  /* 0x0004001801007387 */ /* 0x000fe80000100a00 */
[----:B------:R2:W-:Y:S04]  /*1f170*/  STL [R1+0x408], R26 ;  /* 0x0004081a01007387 */ /* 0x0005e80000100800 */
[----:B--2---:R-:W2:Y:S04]  /*1f180*/  LDL.LU.64 R26, [R1+0x1940] ;  /* 0x00194000011a7983 */ /* 0x004ea80000300a00 */
[----:B------:R-:W3:Y:S01]  /*1f190*/  LDL.LU.64 R24, [R1+0x1938] ;  /* 0x0019380001187983 */ /* 0x000ee20000300a00 */
[C---:B--2---:R-:W-:Y:S11]  /*1f1a0*/  HMMA.1688.F32.TF32 R28, R240.reuse, R26, R28 ;  /* 0x0000001af01c723c */ /* 0x044ff6000008101c */
[----:B------:R-:W-:Y:S11]  /*1f1b0*/  @!UPT UIADD3 URZ, URZ, URZ, URZ ;  /* 0x0000003f3f3ff290 */ /* 0x000ff6000fffe03f */
[----:B------:R-:W-:Y:S01]  /*1f1c0*/  @!UPT UIADD3 URZ, URZ, URZ, URZ ;  /* 0x0000003f3f3ff290 */ /* 0x000fe2000fffe03f */
[----:B------:R-:W-:Y:S04]  /*1f1d0*/  STL.64 [R1+0x460], R28 ;  /* 0x0004601c01007387 */ /* 0x000fe80000100a00 */
[----:B------:R2:W-:Y:S04]  /*1f1e0*/  STL.64 [R1+0x468], R30 ;  /* 0x0004681e01007387 */ /* 0x0005e80000100a00 */
[----:B--2---:R-:W2:Y:S02]  /*1f1f0*/  LDL.LU.64 R30, [R1+0x1930] ;  /* 0x00193000011e7983 */ /* 0x004ea40000300a00 */
        /* <DEDUP_REMOVED lines=11> */
[----:B--2---:R-:W2:Y:S01]  /*1f2b0*/  LDL.LU.64 R38, [R1+0x1920] ;  /* 0x0019200001267983 */ /* 0x004ea20000300a00 */
[C---:B------:R-:W-:Y:S08]  /*1f2c0*/  HMMA.1688.F32.TF32 R8, R240.reuse, R42, R8 ;  /* 0x0000002af008723c */ /* 0x040ff00000081008 */
[C---:B--2---:R-:W-:Y:S11]  /*1f2d0*/  HMMA.1688.F32.TF32 R16, R240.reuse, R38, R16 ;  /* 0x00000026f010723c */ /* 0x044ff60000081010 */
[----:B------:R-:W-:Y:S11]  /*1f2e0*/  @!UPT UIADD3 URZ, URZ, URZ, URZ ;  /* 0x0000003f3f3ff290 */ /* 0x000ff6000fffe03f */
[----:B------:R-:W-:Y:S02]  /*1f2f0*/  @!UPT UIADD3 URZ, URZ, URZ, URZ ;  /* 0x0000003f3f3ff290 */ /* 0x000fe4000fffe03f */
[----:B------:R-:W-:Y:S02]  /*1f300*/  IMAD.MOV.U32 R28, RZ, RZ, R19 ;  /* 0x000000ffff1c7224 */ /* 0x000fe400078e0013 */
[----:B------:R-:W-:Y:S01]  /*1f310*/  IMAD.MOV.U32 R29, RZ, RZ, R18 ;  /* 0x000000ffff1d7224 */ /* 0x000fe200078e0012 */
[----:B------:R-:W-:Y:S01]  /*1f320*/  MOV R33, R16 ;  /* 0x0000001000217202 */ /* 0x000fe20000000f00 */
[----:B------:R-:W-:Y:S01]  /*1f330*/  IMAD.MOV.U32 R32, RZ, RZ, R17 ;  /* 0x000000ffff207224 */ /* 0x000fe200078e0011 */
[----:B------:R-:W-:Y:S01]  /*1f340*/  STL [R1+0x1880], R28 ;  /* 0x0018801c01007387 */ /* 0x000fe20000100800 */
[C---:B------:R-:W-:Y:S03]  /*1f350*/  HMMA.1688.F32.TF32 R16, R240.reuse, R46, R248 ;  /* 0x0000002ef010723c */ /* 0x040fe600000810f8 */
[----:B------:R-:W-:Y:S04]  /*1f360*/  STL [R1+0x187c], R29 ;  /* 0x00187c1d01007387 */ /* 0x000fe80000100800 */
[----:B------:R-:W-:Y:S04]  /*1f370*/  STL [R1+0x1878], R32 ;  /* 0x0018782001007387 */ /* 0x000fe80000100800 */
[----:B------:R-:W-:Y:S04]  /*1f380*/  STL [R1+0x1874], R33 ;  /* 0x0018742101007387 */ /* 0x000fe80000100800 */
[----:B------:R-:W-:Y:S04]  /*1f390*/  STL.64 [R1+0x680], R8 ;  /* 0x0006800801007387 */ /* 0x000fe80000100a00 */
[----:B------:R2:W-:Y:S02]  /*1f3a0*/  STL.64 [R1+0x688], R10 ;  /* 0x0006880a01007387 */ /* 0x0005e40000100a00 */
[C---:B--2---:R-:W-:Y:S02]  /*1f3b0*/  HMMA.1688.F32.TF32 R8, R240.reuse, R70, R244 ;  /* 0x00000046f008723c */ /* 0x044fe400000810f4 */
[----:B------:R-:W-:Y:S04]  /*1f3c0*/  STL.64 [R1+0x720], R16 ;  /* 0x0007201001007387 */ /* 0x000fe80000100a00 */
[----:B------:R2:W-:Y:S02]  /*1f3d0*/  STL.64 [R1+0x728], R18 ;  /* 0x0007281201007387 */ /* 0x0005e40000100a00 */
[C---:B--2---:R-:W-:Y:S11]  /*1f3e0*/  HMMA.1688.F32.TF32 R16, R240.reuse, R74, R96 ;  /* 0x0000004af010723c */ /* 0x044ff60000081060 */
[----:B------:R-:W-:Y:S04]  /*1f3f0*/  @!UPT UIADD3 URZ, URZ, URZ, URZ ;  /* 0x0000003f3f3ff290 */ /* 0x000fe8000fffe03f */
[----:B------:R2:W-:Y:S01]  /*1f400*/  STL.64 [R1+0x768], R10 ;  /* 0x0007680a01007387 */ /* 0x0005e20000100a00 */
[----:B------:R-:W-:Y:S01]  /*1f410*/  MOV R72, R8 ;  /* 0x0000000800487202 */ /* 0x000fe20000000f00 */
[----:B------:R-:W-:Y:S02]  /*1f420*/  IMAD.MOV.U32 R73, RZ, RZ, R9 ;  /* 0x000000ffff497224 */ /* 0x000fe400078e0009 */
[C---:B--2---:R-:W-:Y:S03]  /*1f430*/  HMMA.1688.F32.TF32 R8, R240.reuse, R78, R112 ;  /* 0x0000004ef008723c */ /* 0x044fe60000081070 */
[----:B------:R-:W-:Y:S04]  /*1f440*/  STL [R1+0x1868], R73 ;  /* 0x0018684901007387 */ /* 0x000fe80000100800 */
[----:B------:R-:W-:Y:S04]  /*1f450*/  STL [R1+0x1864], R72 ;  /* 0x0018644801007387 */ /* 0x000fe80000100800 */
[----:B------:R-:W2:Y:S04]  /*1f460*/  LDL.LU R248, [R1+0xe0] ;  /* 0x0000e00001f87983 */ /* 0x000ea80000300800 */
[----:B------:R-:W-:Y:S04]  /*1f470*/  STL.64 [R1+0x7e0], R16 ;  /* 0x0007e01001007387 */ /* 0x000fe80000100a00 */
[----:B------:R-:W-:Y:S04]  /*1f480*/  STL.64 [R1+0x7e8], R18 ;  /* 0x0007e81201007387 */ /* 0x000fe80000100a00 */
[----:B------:R-:W-:Y:S04]  /*1f490*/  STL.64 [R1+0x870], R8 ;  /* 0x0008700801007387 */ /* 0x000fe80000100a00 */
[----:B------:R4:W-:Y:S04]  /*1f4a0*/  STL.64 [R1+0x878], R10 ;  /* 0x0008780a01007387 */ /* 0x0009e80000100a00 */
[----:B------:R-:W2:Y:S04]  /*1f4b0*/  LDL.LU R249, [R1+0xe4] ;  /* 0x0000e40001f97983 */ /* 0x000ea80000300800 */
[----:B------:R-:W2:Y:S01]  /*1f4c0*/  LDL.LU R250, [R1+0xe8] ;  /* 0x0000e80001fa7983 */ /* 0x000ea20000300800 */
[C---:B----4-:R-:W-:Y:S03]  /*1f4d0*/  HMMA.1688.F32.TF32 R8, R240.reuse, R82, R128 ;  /* 0x00000052f008723c */ /* 0x050fe60000081080 */
[----:B------:R-:W2:Y:S04]  /*1f4e0*/  LDL.LU R251, [R1+0xec] ;  /* 0x0000ec0001fb7983 */ /* 0x000ea80000300800 */
        /* <DEDUP_REMOVED lines=14> */
[----:B------:R-:W-:Y:S04]  /*1f5d0*/  STL.64 [R1+0x8f0], R8 ;  /* 0x0008f00801007387 */ /* 0x000fe80000100a00 */
[----:B------:R1:W-:Y:S04]  /*1f5e0*/  STL.64 [R1+0x8f8], R10 ;  /* 0x0008f80a01007387 */ /* 0x0003e80000100a00 */
[----:B------:R-:W4:Y:S04]  /*1f5f0*/  LDL.LU R129, [R1+0x344] ;  /* 0x0003440001817983 */ /* 0x000f280000300800 */
[----:B------:R-:W4:Y:S04]  /*1f600*/  LDL.LU R130, [R1+0x348] ;  /* 0x0003480001827983 */ /* 0x000f280000300800 */
[----:B------:R-:W4:Y:S01]  /*1f610*/  LDL.LU R131, [R1+0x34c] ;  /* 0x00034c0001837983 */ /* 0x000f220000300800 */
[C---:B-1----:R-:W-:Y:S11]  /*1f620*/  HMMA.1688.F32.TF32 R8, R240.reuse, R146, R160 ;  /* 0x00000092f008723c */ /* 0x042ff600000810a0 */
[----:B------:R-:W-:Y:S11]  /*1f630*/  @!UPT UIADD3 URZ, URZ, URZ, URZ ;  /* 0x0000003f3f3ff290 */ /* 0x000ff6000fffe03f */
[----:B------:R-:W-:Y:S01]  /*1f640*/  @!UPT UIADD3 URZ, URZ, URZ, URZ ;  /* 0x0000003f3f3ff290 */ /* 0x000fe2000fffe03f */
[----:B------:R1:W-:Y:S01]  /*1f650*/  STL.64 [R1+0x8e8], R10 ;  /* 0x0008e80a01007387 */ /* 0x0003e20000100a00 */
[----:B------:R-:W-:Y:S02]  /*1f660*/  IMAD.MOV.U32 R144, RZ, RZ, R8 ;  /* 0x000000ffff907224 */ /* 0x000fe400078e0008 */
[----:B------:R-:W-:Y:S02]  /*1f670*/  IMAD.MOV.U32 R145, RZ, RZ, R9 ;  /* 0x000000ffff917224 */ /* 0x000fe400078e0009 */
[C---:B-1----:R-:W-:Y:S03]  /*1f680*/  HMMA.1688.F32.TF32 R8, R240.reuse, R150, R164 ;  /* 0x00000096f008723c */ /* 0x042fe600000810a4 */
[----:B------:R-:W-:Y:S04]  /*1f690*/  STL [R1+0x1810], R145 ;  /* 0x0018109101007387 */ /* 0x000fe80000100800 */
[----:B------:R-:W-:Y:S01]  /*1f6a0*/  STL [R1+0x180c], R144 ;  /* 0x00180c9001007387 */ /* 0x000fe20000100800 */
[C---:B------:R-:W-:Y:S01]  /*1f6b0*/  HMMA.1688.F32.TF32 R160, R240.reuse, R158, R172 ;  /* 0x0000009ef0a0723c */ /* 0x040fe200000810ac */
[----:B---3--:R-:W-:Y:S11]  /*1f6c0*/  IMAD.MOV.U32 R17, RZ, RZ, R25 ;  /* 0x000000ffff117224 */ /* 0x008ff600078e0019 */
[----:B------:R-:W-:Y:S03]  /*1f6d0*/  @!UPT UIADD3 URZ, URZ, URZ, URZ ;  /* 0x0000003f3f3ff290 */ /* 0x000fe6000fffe03f */
[----:B------:R1:W-:Y:S01]  /*1f6e0*/  STL.64 [R1+0x8d8], R10 ;  /* 0x0008d80a01007387 */ /* 0x0003e20000100a00 */
[----:B------:R-:W-:Y:S01]  /*1f6f0*/  IMAD.MOV.U32 R148, RZ, RZ, R8 ;  /* 0x000000ffff947224 */ /* 0x000fe200078e0008 */
[----:B------:R-:W-:Y:S02]  /*1f700*/  MOV R149, R9 ;  /* 0x0000000900957202 */ /* 0x000fe40000000f00 */
[----:B-1----:R-:W-:Y:S01]  /*1f710*/  HMMA.1688.F32.TF32 R8, R240, R154, R168 ;  /* 0x0000009af008723c */ /* 0x002fe200000810a8 */
[----:B------:R-:W-:Y:S01]  /*1f720*/  IMAD.MOV.U32 R18, RZ, RZ, R24 ;  /* 0x000000ffff127224 */ /* 0x000fe200078e0018 */
[----:B------:R-:W-:Y:S01]  /*1f730*/  MOV R19, R21 ;  /* 0x0000001500137202 */ /* 0x000fe20000000f00 */
[----:B------:R-:W-:Y:S04]  /*1f740*/  STL [R1+0x1808], R149 ;  /* 0x0018089501007387 */ /* 0x000fe80000100800 */
[----:B------:R-:W-:Y:S11]  /*1f750*/  STL [R1+0x1804], R148 ;  /* 0x0018049401007387 */ /* 0x000ff60000100800 */
[----:B------:R-:W-:Y:S06]  /*1f760*/  @!UPT UIADD3 URZ, URZ, URZ, URZ ;  /* 0x0000003f3f3ff290 */ /* 0x000fec000fffe03f */
[----:B------:R-:W-:Y:S02]  /*1f770*/  IMAD.MOV.U32 R153, RZ, RZ, R9 ;  /* 0x000000ffff997224 */ /* 0x000fe400078e0009 */
[----:B------:R-:W-:Y:S01]  /*1f780*/  IMAD.MOV.U32 R152, RZ, RZ, R8 ;  /* 0x000000ffff987224 */ /* 0x000fe200078e0008 */
[----:B------:R-:W-:Y:S04]  /*1f790*/  STL.64 [R1+0x8c8], R10 ;  /* 0x0008c80a01007387 */ /* 0x000fe80000100a00 */
[----:B------:R-:W-:Y:S04]  /*1f7a0*/  STL [R1+0x17b0], R153 ;  /* 0x0017b09901007387 */ /* 0x000fe80000100800 */
[----:B------:R-:W-:Y:S04]  /*1f7b0*/  STL [R1+0x17ac], R152 ;  /* 0x0017ac9801007387 */ /* 0x000fe80000100800 */
[----:B------:R-:W-:Y:S04]  /*1f7c0*/  STL.64 [R1+0x8b0], R160 ;  /* 0x0008b0a001007387 */ /* 0x000fe80000100a00 */
[----:B------:R1:W-:Y:S01]  /*1f7d0*/  STL.64 [R1+0x8b8], R162 ;  /* 0x0008b8a201007387 */ /* 0x0003e20000100a00 */
[C---:B------:R-:W-:Y:S03]  /*1f7e0*/  HMMA.1688.F32.TF32 R48, R4.reuse, R42, R48 ;  /* 0x0000002a0430723c */ /* 0x040fe60000081030 */
[----:B------:R-:W-:Y:S04]  /*1f7f0*/  LDS R8, [R2+0xc200] ;  /* 0x00c2000002087984 */ /* 0x000fe80000000800 */
[----:B------:R-:W-:Y:S04]  /*1f800*/  LDS R10, [R2+0xe200] ;  /* 0x00e20000020a7984 */ /* 0x000fe80000000800 */
[----:B------:R-:W-:Y:S04]  /*1f810*/  LDS R9, [R3+0xc200] ;  /* 0x00c2000003097984 */ /* 0x000fe80000000800 */
[----:B------:R-:W3:Y:S01]  /*1f820*/  LDS R11, [R3+0xe200] ;  /* 0x00e20000030b7984 */ /* 0x000ee20000000800 */
[C---:B--2---:R-:W-:Y:S08]  /*1f830*/  HMMA.1688.F32.TF32 R16, R4.reuse, R38, R16 ;  /* 0x000000260410723c */ /* 0x044ff00000081010 */
[C---:B----4-:R-:W-:Y:S08]  /*1f840*/  HMMA.1688.F32.TF32 R128, R4.reuse, R14, R128 ;  /* 0x0000000e0480723c */ /* 0x050ff00000081080 */
[C---:B-1----:R-:W-:Y:S08]  /*1f850*/  HMMA.1688.F32.TF32 R160, R4.reuse, R22, R112 ;  /* 0x0000001604a0723c */ /* 0x042ff00000081070 */
[----:B------:R-:W-:Y:S01]  /*1f860*/  IMAD.MOV.U32 R41, RZ, RZ, R16 ;  /* 0x000000ffff297224 */ /* 0x000fe200078e0010 */
[----:B------:R-:W-:Y:S07]  /*1f870*/  HMMA.1688.F32.TF32 R112, R4, R30, R244 ;  /* 0x0000001e0470723c */ /* 0x000fee00000810f4 */
[----:B------:R-:W-:Y:S01]  /*1f880*/  IMAD.MOV.U32 R156, RZ, RZ, R128 ;  /* 0x000000ffff9c7224 */ /* 0x000fe200078e0080 */
[----:B------:R-:W-:Y:S01]  /*1f890*/  MOV R25, R129 ;  /* 0x0000008100197202 */ /* 0x000fe20000000f00 */
[----:B------:R-:W-:-:S02]  /*1f8a0*/  IMAD.MOV.U32 R24, RZ, RZ, R130 ;  /* 0x000000ffff187224 */ /* 0x000fc400078e0082 */
[----:B------:R-:W-:Y:S02]  /*1f8b0*/  IMAD.MOV.U32 R21, RZ, RZ, R131 ;  /* 0x000000ffff157224 */ /* 0x000fe400078e0083 */
[----:B------:R-:W-:Y:S01]  /*1f8c0*/  HMMA.1688.F32.TF32 R128, R4, R26, R96 ;  /* 0x0000001a0480723c */ /* 0x000fe20000081060 */
[----:B------:R-:W-:Y:S01]  /*1f8d0*/  MOV R40, R17 ;  /* 0x0000001100287202 */ /* 0x000fe20000000f00 */
[----:B------:R-:W-:-:S06]  /*1f8e0*/  IMAD.MOV.U32 R37, RZ, RZ, R18 ;  /* 0x000000ffff257224 */ /* 0x000fcc00078e0012 */
[----:B------:R-:W-:Y:S01]  /*1f8f0*/  HMMA.1688.F32.TF32 R96, R4, R34, R248 ;  /* 0x000000220460723c */ /* 0x000fe200000810f8 */
[----:B------:R-:W-:-:S07]  /*1f900*/  IMAD.MOV.U32 R36, RZ, RZ, R19 ;  /* 0x000000ffff247224 */ /* 0x000fce00078e0013 */
        /* <DEDUP_REMOVED lines=9> */
[----:B------:R-:W-:Y:S04]  /*1f9a0*/  STL [R1+0x1890], R36 ;  /* 0x0018902401007387 */ /* 0x000fe80000100800 */
[----:B------:R-:W-:Y:S04]  /*1f9b0*/  STL [R1+0x188c], R37 ;  /* 0x00188c2501007387 */ /* 0x000fe80000100800 */
[----:B------:R-:W-:Y:S04]  /*1f9c0*/  STL [R1+0x1888], R40 ;  /* 0x0018882801007387 */ /* 0x000fe80000100800 */
[----:B------:R-:W-:Y:S01]  /*1f9d0*/  STL [R1+0x1884], R41 ;  /* 0x0018842901007387 */ /* 0x000fe20000100800 */
[----:B------:R-:W-:-:S03]  /*1f9e0*/  IMAD.MOV.U32 R73, RZ, RZ, R19 ;  /* 0x000000ffff497224 */ /* 0x000fc600078e0013 */
[----:B------:R-:W-:Y:S04]  /*1f9f0*/  STL.64 [R1+0x600], R16 ;  /* 0x0006001001007387 */ /* 0x000fe80000100a00 */
[----:B------:R-:W-:Y:S04]  /*1fa00*/  STL.64 [R1+0x520], R48 ;  /* 0x0005203001007387 */ /* 0x000fe80000100a00 */
[----:B------:R-:W-:Y:S04]  /*1fa10*/  STL.64 [R1+0x528], R50 ;  /* 0x0005283201007387 */ /* 0x000fe80000100a00 */
[----:B------:R1:W-:Y:S02]  /*1fa20*/  STL [R1+0x608], R18 ;  /* 0x0006081201007387 */ /* 0x0003e40000100800 */
[----:B-1----:R-:W-:Y:S02]  /*1fa30*/  HMMA.1688.F32.TF32 R16, R4, R70, R84 ;  /* 0x000000460410723c */ /* 0x002fe40000081054 */
[----:B------:R-:W-:Y:S11]  /*1fa40*/  STL [R1+0x186c], R73 ;  /* 0x00186c4901007387 */ /* 0x000ff60000100800 */
[----:B------:R-:W-:Y:S10]  /*1fa50*/  @!UPT UIADD3 URZ, URZ, URZ, URZ ;  /* 0x0000003f3f3ff290 */ /* 0x000ff4000fffe03f */
        /* <DEDUP_REMOVED lines=17> */
[----:B------:R-:W4:Y:S04]  /*1fb70*/  LDL.LU R244, [R1+0x1f0] ;  /* 0x0001f00001f47983 */ /* 0x000f280000300800 */
[----:B------:R-:W4:Y:S04]  /*1fb80*/  LDL.LU R245, [R1+0x1f4] ;  /* 0x0001f40001f57983 */ /* 0x000f280000300800 */
[----:B------:R-:W4:Y:S04]  /*1fb90*/  LDL.LU R246, [R1+0x1f8] ;  /* 0x0001f80001f67983 */ /* 0x000f280000300800 */
[----:B------:R-:W4:Y:S01]  /*1fba0*/  LDL.LU R247, [R1+0x1fc] ;  /* 0x0001fc0001f77983 */ /* 0x000f220000300800 */
[----:B------:R-:W-:Y:S01]  /*1fbb0*/  MOV R76, R16 ;  /* 0x00000010004c7202 */ /* 0x000fe20000000f00 */
[----:B------:R-:W-:-:S02]  /*1fbc0*/  IMAD.MOV.U32 R77, RZ, RZ, R17 ;  /* 0x000000ffff4d7224 */ /* 0x000fc400078e0011 */
[----:B------:R-:W4:Y:S04]  /*1fbd0*/  LDL.LU R16, [R1+0x20] ;  /* 0x0000200001107983 */ /* 0x000f280000300800 */
[----:B------:R-:W4:Y:S04]  /*1fbe0*/  LDL.LU R17, [R1+0x24] ;  /* 0x0000240001117983 */ /* 0x000f280000300800 */
[----:B-1----:R-:W4:Y:S04]  /*1fbf0*/  LDL.LU R18, [R1+0x28] ;  /* 0x0000280001127983 */ /* 0x002f280000300800 */
[----:B------:R-:W4:Y:S01]  /*1fc00*/  LDL.LU R19, [R1+0x2c] ;  /* 0x00002c0001137983 */ /* 0x000f220000300800 */
[C---:B------:R-:W-:Y:S08]  /*1fc10*/  HMMA.1688.F32.TF32 R56, R4.reuse, R74, R100 ;  /* 0x0000004a0438723c */ /* 0x040ff00000081064 */
[C---:B------:R-:W-:Y:S01]  /*1fc20*/  HMMA.1688.F32.TF32 R48, R4.reuse, R78, R116 ;  /* 0x0000004e0430723c */ /* 0x040fe20000081074 */
[----:B------:R-:W-:Y:S04]  /*1fc30*/  STL [R1+0x1820], R77 ;  /* 0x0018204d01007387 */ /* 0x000fe80000100800 */
[----:B------:R-:W-:Y:S03]  /*1fc40*/  STL [R1+0x181c], R76 ;  /* 0x00181c4c01007387 */ /* 0x000fe60000100800 */
[C---:B------:R-:W-:Y:S07]  /*1fc50*/  HMMA.1688.F32.TF32 R84, R4.reuse, R82, R132 ;  /* 0x000000520454723c */ /* 0x040fee0000081084 */
[----:B------:R-:W-:Y:S04]  /*1fc60*/  STL.64 [R1+0x700], R56 ;  /* 0x0007003801007387 */ /* 0x000fe80000100a00 */
[----:B------:R1:W-:Y:S04]  /*1fc70*/  STL.64 [R1+0x708], R58 ;  /* 0x0007083a01007387 */ /* 0x0003e80000100a00 */
[----:B------:R-:W-:Y:S04]  /*1fc80*/  STL.64 [R1+0x740], R48 ;  /* 0x0007403001007387 */ /* 0x000fe80000100a00 */
[----:B------:R1:W-:Y:S02]  /*1fc90*/  STL.64 [R1+0x748], R50 ;  /* 0x0007483201007387 */ /* 0x0003e40000100a00 */
[C---:B-1----:R-:W-:Y:S08]  /*1fca0*/  HMMA.1688.F32.TF32 R56, R4.reuse, R146, R176 ;  /* 0x000000920438723c */ /* 0x042ff000000810b0 */
[----:B------:R-:W-:Y:S01]  /*1fcb0*/  HMMA.1688.F32.TF32 R48, R4, R150, R180 ;  /* 0x000000960430723c */ /* 0x000fe200000810b4 */
[----:B------:R-:W-:Y:S04]  /*1fcc0*/  STL.64 [R1+0x860], R84 ;  /* 0x0008605401007387 */ /* 0x000fe80000100a00 */
[----:B------:R-:W-:Y:S10]  /*1fcd0*/  STL.64 [R1+0x868], R86 ;  /* 0x0008685601007387 */ /* 0x000ff40000100a00 */
[----:B------:R-:W-:Y:S04]  /*1fce0*/  STL.64 [R1+0x850], R56 ;  /* 0x0008503801007387 */ /* 0x000fe80000100a00 */
[----:B------:R1:W-:Y:S04]  /*1fcf0*/  STL.64 [R1+0x858], R58 ;  /* 0x0008583a01007387 */ /* 0x0003e80000100a00 */
[----:B------:R-:W-:Y:S01]  /*1fd00*/  STL [R1+0x840], R48 ;  /* 0x0008403001007387 */ /* 0x000fe20000100800 */
[----:B------:R-:W-:-:S02]  /*1fd10*/  IMAD.MOV.U32 R153, RZ, RZ, R49 ;  /* 0x000000ffff997224 */ /* 0x000fc400078e0031 */
[----:B------:R-:W-:Y:S01]  /*1fd20*/  IMAD.MOV.U32 R152, RZ, RZ, R50 ;  /* 0x000000ffff987224 */ /* 0x000fe200078e0032 */
[----:B------:R1:W-:Y:S02]  /*1fd30*/  STL [R1+0x84c], R51 ;  /* 0x00084c3301007387 */ /* 0x0003e40000100800 */
[C---:B-1----:R-:W-:Y:S08]  /*1fd40*/  HMMA.1688.F32.TF32 R56, R4.reuse, R154, R184 ;  /* 0x0000009a0438723c */ /* 0x042ff000000810b8 */
[----:B------:R-:W-:Y:S01]  /*1fd50*/  HMMA.1688.F32.TF32 R48, R4, R158, R188 ;  /* 0x0000009e0430723c */ /* 0x000fe200000810bc */
[----:B------:R-:W-:Y:S04]  /*1fd60*/  STL [R1+0x17b8], R152 ;  /* 0x0017b89801007387 */ /* 0x000fe80000100800 */
[----:B------:R-:W-:Y:S04]  /*1fd70*/  STL [R1+0x17b4], R153 ;  /* 0x0017b49901007387 */ /* 0x000fe80000100800 */
[----:B------:R-:W-:Y:S04]  /*1fd80*/  LDS R4, [R2+0xc300] ;  /* 0x00c3000002047984 */ /* 0x000fe80000000800 */
[----:B------:R-:W-:Y:S04]  /*1fd90*/  LDS R6, [R2+0xe300] ;  /* 0x00e3000002067984 */ /* 0x000fe80000000800 */
[----:B------:R-:W-:Y:S04]  /*1fda0*/  STL.64 [R1+0x830], R56 ;  /* 0x0008303801007387 */ /* 0x000fe80000100a00 */
[----:B------:R-:W-:Y:S04]  /*1fdb0*/  STL.64 [R1+0x838], R58 ;  /* 0x0008383a01007387 */ /* 0x000fe80000100a00 */
[----:B------:R-:W-:Y:S04]  /*1fdc0*/  STL.64 [R1+0x810], R48 ;  /* 0x0008103001007387 */ /* 0x000fe80000100a00 */
[----:B------:R3:W-:Y:S04]  /*1fdd0*/  STL.64 [R1+0x818], R50 ;  /* 0x0008183201007387 */ /* 0x0007e80000100a00 */
[----:B------:R-:W-:Y:S04]  /*1fde0*/  LDS R5, [R3+0xc300] ;  /* 0x00c3000003057984 */ /* 0x000fe80000000800 */
[----:B------:R-:W4:Y:S01]  /*1fdf0*/  LDS R7, [R3+0xe300] ;  /* 0x00e3000003077984 */ /* 0x000f220000000800 */
[C---:B---3--:R-:W-:Y:S11]  /*1fe00*/  HMMA.1688.F32.TF32 R48, R8.reuse, R14, R128 ;  /* 0x0000000e0830723c */ /* 0x048ff60000081080 */
[----:B------:R-:W-:Y:S11]  /*1fe10*/  @!UPT UIADD3 URZ, URZ, URZ, URZ ;  /* 0x0000003f3f3ff290 */ /* 0x000ff6000fffe03f */
[----:B------:R-:W-:Y:S02]  /*1fe20*/  @!UPT UIADD3 URZ, URZ, URZ, URZ ;  /* 0x0000003f3f3ff290 */ /* 0x000fe4000fffe03f */
[----:B------:R-:W-:Y:S01]  /*1fe30*/  MOV R178, R48 ;  /* 0x0000003000b27202 */ /* 0x000fe20000000f00 */
[----:B------:R-:W-:Y:S02]  /*1fe40*/  IMAD.MOV.U32 R177, RZ, RZ, R49 ;  /* 0x000000ffffb17224 */ /* 0x000fe400078e0031 */
[----:B------:R-:W-:Y:S02]  /*1fe50*/  IMAD.MOV.U32 R176, RZ, RZ, R50 ;  /* 0x000000ffffb07224 */ /* 0x000fe400078e0032 */
[----:B------:R-:W-:Y:S02]  /*1fe60*/  IMAD.MOV.U32 R157, RZ, RZ, R51 ;  /* 0x000000ffff9d7224 */ /* 0x000fe400078e0033 */
[C---:B--2---:R-:W-:Y:S01]  /*1fe70*/  HMMA.1688.F32.TF32 R48, R8.reuse, R22, R112 ;  /* 0x000000160830723c */ /* 0x044fe20000081070 */
[----:B------:R-:W-:Y:S04]  /*1fe80*/  STL [R1+0x18e8], R178 ;  /* 0x0018e8b201007387 */ /* 0x000fe80000100800 */
[----:B------:R-:W-:Y:S03]  /*1fe90*/  STL.64 [R1+0x18e0], R176 ;  /* 0x0018e0b001007387 */ /* 0x000fe60000100a00 */
[C---:B----4-:R-:W-:Y:S08]  /*1fea0*/  HMMA.1688.F32.TF32 R84, R8.reuse, R26, R96 ;  /* 0x0000001a0854723c */ /* 0x050ff00000081060 */
[C---:B------:R-:W-:Y:S07]  /*1feb0*/  HMMA.1688.F32.TF32 R56, R8.reuse, R30, R244 ;  /* 0x0000001e0838723c */ /* 0x040fee00000810f4 */
[----:B------:R-:W-:Y:S04]  /*1fec0*/  STL.64 [R1+0x120], R48 ;  /* 0x0001203001007387 */ /* 0x000fe80000100a00 */
[----:B------:R2:W-:Y:S02]  /*1fed0*/  STL.64 [R1+0x128], R50 ;  /* 0x0001283201007387 */ /* 0x0005e40000100a00 */
[C---:B--2---:R-:W-:Y:S02]  /*1fee0*/  HMMA.1688.F32.TF32 R48, R8.reuse, R34, R248 ;  /* 0x000000220830723c */ /* 0x044fe400000810f8 */
[----:B------:R-:W-:Y:S04]  /*1fef0*/  STL.64 [R1+0xe0], R84 ;  /* 0x0000e05401007387 */ /* 0x000fe80000100a00 */
[----:B------:R-:W-:Y:S04]  /*1ff00*/  STL.64 [R1+0xe8], R86 ;  /* 0x0000e85601007387 */ /* 0x000fe80000100a00 */
[----:B------:R-:W-:Y:S04]  /*1ff10*/  STL.64 [R1+0x160], R56 ;  /* 0x0001603801007387 */ /* 0x000fe80000100a00 */
[----:B------:R2:W-:Y:S02]  /*1ff20*/  STL.64 [R1+0x168], R58 ;  /* 0x0001683a01007387 */ /* 0x0005e40000100a00 */
[----:B--2---:R-:W-:Y:S08]  /*1ff30*/  HMMA.1688.F32.TF32 R56, R8, R38, R16 ;  /* 0x000000260838723c */ /* 0x004ff00000081010 */
[----:B------:R-:W-:Y:S01]  /*1ff40*/  MOV R28, R48 ;  /* 0x00000030001c7202 */ /* 0x000fe20000000f00 */
[----:B------:R-:W-:-:S02]  /*1ff50*/  IMAD.MOV.U32 R29, RZ, RZ, R49 ;  /* 0x000000ffff1d7224 */ /* 0x000fc400078e0031 */
[----:B------:R-:W-:Y:S02]  /*1ff60*/  IMAD.MOV.U32 R32, RZ, RZ, R50 ;  /* 0x000000ffff207224 */ /* 0x000fe400078e0032 */
[----:B------:R-:W-:Y:S01]  /*1ff70*/  IMAD.MOV.U32 R33, RZ, RZ, R51 ;  /* 0x000000ffff217224 */ /* 0x000fe200078e0033 */
[C---:B------:R-:W-:Y:S08]  /*1ff80*/  HMMA.1688.F32.TF32 R16, R8.reuse, R46, R60 ;  /* 0x0000002e0810723c */ /* 0x040ff0000008103c */
[----:B------:R-:W-:Y:S01]  /*1ff90*/  HMMA.1688.F32.TF32 R48, R8, R42, R52 ;  /* 0x0000002a0830723c */ /* 0x000fe20000081034 */
[----:B------:R-:W-:Y:S04]  /*1ffa0*/  STL.64 [R1+0x1f0], R56 ;  /* 0x0001f03801007387 */ /* 0x000fe80000100a00 */
[----:B------:R-:W-:Y:S10]  /*1ffb0*/  STL.64 [R1+0x1f8], R58 ;  /* 0x0001f83a01007387 */ /* 0x000ff40000100a00 */
[----:B------:R-:W-:Y:S01]  /*1ffc0*/  STL.64 [R1+0x450], R16 ;  /* 0x0004501001007387 */ /* 0x000fe20000100a00 */
[----:B------:R-:W-:-:S07]  /*1ffd0*/  MOV R73, R19 ;  /* 0x0000001300497202 */ /* 0x000fce0000000f00 */
[----:B------:R-:W-:Y:S04]  /*1ffe0*/  STL.64 [R1+0x240], R48 ;  /* 0x0002403001007387 */ /* 0x000fe80000100a00 */
[----:B------:R-:W-:Y:S04]  /*1fff0*/  STL.64 [R1+0x248], R50 ;  /* 0x0002483201007387 */ /* 0x000fe80000100a00 */
[----:B------:R2:W-:Y:S02]  /*20000*/  STL [R1+0x458], R18 ;  /* 0x0004581201007387 */ /* 0x0005e40000100800 */
[C---:B--2---:R-:W-:Y:S02]  /*20010*/  HMMA.1688.F32.TF32 R16, R8.reuse, R70, R88 ;  /* 0x000000460810723c */ /* 0x044fe40000081058 */
[----:B------:R-:W-:Y:S06]  /*20020*/  STL [R1+0x1870], R73 ;  /* 0x0018704901007387 */ /* 0x000fec0000100800 */
[C---:B------:R-:W-:Y:S08]  /*20030*/  HMMA.1688.F32.TF32 R52, R8.reuse, R74, R104 ;  /* 0x0000004a0834723c */ /* 0x040ff00000081068 */
[----:B------:R-:W-:Y:S07]  /*20040*/  HMMA.1688.F32.TF32 R48, R8, R78, R120 ;  /* 0x0000004e0830723c */ /* 0x000fee0000081078 */
[----:B------:R2:W-:Y:S01]  /*20050*/  STL.64 [R1+0x598], R18 ;  /* 0x0005981201007387 */ /* 0x0005e20000100a00 */
[----:B------:R-:W-:-:S02]  /*20060*/  IMAD.MOV.U32 R80, RZ, RZ, R16 ;  /* 0x000000ffff507224 */ /* 0x000fc400078e0010 */
[----:B------:R-:W-:Y:S02]  /*20070*/  IMAD.MOV.U32 R81, RZ, RZ, R17 ;  /* 0x000000ffff517224 */ /* 0x000fe400078e0011 */
[----:B--2---:R-:W-:Y:S03]  /*20080*/  HMMA.1688.F32.TF32 R16, R8, R82, R136 ;  /* 0x000000520810723c */ /* 0x004fe60000081088 */
[----:B------:R-:W-:Y:S04]  /*20090*/  STL [R1+0x182c], R81 ;  /* 0x00182c5101007387 */ /* 0x000fe80000100800 */
[----:B------:R-:W-:Y:S04]  /*200a0*/  STL [R1+0x1828], R80 ;  /* 0x0018285001007387 */ /* 0x000fe80000100800 */
[----:B------:R-:W-:Y:S04]  /*200b0*/  STL.64 [R1+0x5d0], R52 ;  /* 0x0005d03401007387 */ /* 0x000fe80000100a00 */
[----:B------:R-:W-:Y:S04]  /*200c0*/  STL.64 [R1+0x5d8], R54 ;  /* 0x0005d83601007387 */ /* 0x000fe80000100a00 */
[----:B------:R-:W-:Y:S04]  /*200d0*/  STL.64 [R1+0x670], R48 ;  /* 0x0006703001007387 */ /* 0x000fe80000100a00 */
[----:B------:R2:W-:Y:S01]  /*200e0*/  STL.64 [R1+0x678], R50 ;  /* 0x0006783201007387 */ /* 0x0005e20000100a00 */
[----:B------:R-:W-:-:S03]  /*200f0*/  IMAD.MOV.U32 R152, RZ, RZ, R18 ;  /* 0x000000ffff987224 */ /* 0x000fc600078e0012 */
[----:B------:R3:W-:Y:S01]  /*20100*/  STL.64 [R1+0x7c0], R16 ;  /* 0x0007c01001007387 */ /* 0x0007e20000100a00 */
[----:B------:R-:W-:Y:S01]  /*20110*/  MOV R153, R19 ;  /* 0x0000001300997202 */ /* 0x000fe20000000f00 */
[C---:B--2---:R-:W-:Y:S08]  /*20120*/  HMMA.1688.F32.TF32 R48, R8.reuse, R146, R192 ;  /* 0x000000920830723c */ /* 0x044ff000000810c0 */
[----:B---3--:R-:W-:Y:S01]  /*20130*/  HMMA.1688.F32.TF32 R16, R8, R150, R196 ;  /* 0x000000960810723c */ /* 0x008fe200000810c4 */
[----:B------:R2:W-:Y:S04]  /*20140*/  STL [R1+0x17c0], R153 ;  /* 0x0017c09901007387 */ /* 0x0005e80000100800 */
[----:B------:R3:W-:Y:S10]  /*20150*/  STL [R1+0x17bc], R152 ;  /* 0x0017bc9801007387 */ /* 0x0007f40000100800 */
[----:B------:R-:W-:Y:S04]  /*20160*/  STL.64 [R1+0x7b0], R48 ;  /* 0x0007b03001007387 */ /* 0x000fe80000100a00 */
[----:B------:R-:W-:Y:S04]  /*20170*/  STL.64 [R1+0x7b8], R50 ;  /* 0x0007b83201007387 */ /* 0x000fe80000100a00 */
        /* <DEDUP_REMOVED lines=23> */
[----:B--2---:R-:W-:-:S03]  /*202f0*/  IMAD.MOV.U32 R153, RZ, RZ, R18 ;  /* 0x000000ffff997224 */ /* 0x004fc600078e0012 */
[----:B------:R-:W2:Y:S01]  /*20300*/  LDL.LU R250, [R1+0x1e8] ;  /* 0x0001e80001fa7983 */ /* 0x000ea20000300800 */
[----:B---3--:R-:W-:-:S03]  /*20310*/  IMAD.MOV.U32 R152, RZ, RZ, R19 ;  /* 0x000000ffff987224 */ /* 0x008fc600078e0013 */
[----:B------:R-:W2:Y:S04]  /*20320*/  LDL.LU R251, [R1+0x1ec] ;  /* 0x0001ec0001fb7983 */ /* 0x000ea80000300800 */
[----:B------:R-:W3:Y:S04]  /*20330*/  LDL.LU R16, [R1+0xb0] ;  /* 0x0000b00001107983 */ /* 0x000ee80000300800 */
[----:B------:R-:W3:Y:S04]  /*20340*/  LDL.LU R17, [R1+0xb4] ;  /* 0x0000b40001117983 */ /* 0x000ee80000300800 */
[----:B------:R-:W3:Y:S04]  /*20350*/  LDL.LU R18, [R1+0xb8] ;  /* 0x0000b80001127983 */ /* 0x000ee80000300800 */
[----:B------:R-:W3:Y:S01]  /*20360*/  LDL.LU R19, [R1+0xbc] ;  /* 0x0000bc0001137983 */ /* 0x000ee20000300800 */
[C---:B------:R-:W-:Y:S08]  /*20370*/  HMMA.1688.F32.TF32 R52, R8.reuse, R154, R200 ;  /* 0x0000009a0834723c */ /* 0x040ff000000810c8 */
[----:B------:R-:W-:Y:S01]  /*20380*/  HMMA.1688.F32.TF32 R48, R8, R158, R204 ;  /* 0x0000009e0830723c */ /* 0x000fe200000810cc */
[----:B------:R1:W-:Y:S04]  /*20390*/  STL [R1+0x17c8], R153 ;  /* 0x0017c89901007387 */ /* 0x0003e80000100800 */
[----:B------:R1:W-:Y:S04]  /*203a0*/  STL [R1+0x17c4], R152 ;  /* 0x0017c49801007387 */ /* 0x0003e80000100800 */
[----:B------:R-:W-:Y:S04]  /*203b0*/  LDS R8, [R2+0xc400] ;  /* 0x00c4000002087984 */ /* 0x000fe80000000800 */
[----:B------:R-:W-:Y:S04]  /*203c0*/  LDS R10, [R2+0xe400] ;  /* 0x00e40000020a7984 */ /* 0x000fe80000000800 */
[----:B------:R-:W-:Y:S04]  /*203d0*/  STL.64 [R1+0x790], R52 ;  /* 0x0007903401007387 */ /* 0x000fe80000100a00 */
[----:B------:R1:W-:Y:S03]  /*203e0*/  STL.64 [R1+0x798], R54 ;  /* 0x0007983601007387 */ /* 0x0003e60000100a00 */
[----:B-1----:R-:W-:Y:S01]  /*203f0*/  IMAD.MOV.U32 R153, RZ, RZ, R48 ;  /* 0x000000ffff997224 */ /* 0x002fe200078e0030 */
[----:B------:R1:W-:Y:S01]  /*20400*/  STL.64 [R1+0x788], R50 ;  /* 0x0007883201007387 */ /* 0x0003e20000100a00 */
[----:B------:R-:W-:-:S03]  /*20410*/  MOV R152, R49 ;  /* 0x0000003100987202 */ /* 0x000fc60000000f00 */
[----:B------:R-:W-:Y:S04]  /*20420*/  STL [R1+0x17d0], R153 ;  /* 0x0017d09901007387 */ /* 0x000fe80000100800 */
[----:B------:R-:W-:Y:S04]  /*20430*/  STL [R1+0x17cc], R152 ;  /* 0x0017cc9801007387 */ /* 0x000fe80000100800 */
[----:B------:R-:W-:Y:S04]  /*20440*/  LDS R9, [R3+0xc400] ;  /* 0x00c4000003097984 */ /* 0x000fe80000000800 */
[----:B------:R-:W1:Y:S01]  /*20450*/  LDS R11, [R3+0xe400] ;  /* 0x00e40000030b7984 */ /* 0x000e620000000800 */
[C---:B----4-:R-:W-:Y:S08]  /*20460*/  HMMA.1688.F32.TF32 R240, R4.reuse, R14, R160 ;  /* 0x0000000e04f0723c */ /* 0x050ff000000810a0 */
[C---:B------:R-:W-:Y:S08]  /*20470*/  HMMA.1688.F32.TF32 R52, R4.reuse, R22, R128 ;  /* 0x000000160434723c */ /* 0x040ff00000081080 */
[C---:B-1----:R-:W-:Y:S07]  /*20480*/  HMMA.1688.F32.TF32 R48, R4.reuse, R26, R112 ;  /* 0x0000001a0430723c */ /* 0x042fee0000081070 */
[----:B------:R-:W-:Y:S01]  /*20490*/  STL.64 [R1+0x18b0], R242 ;  /* 0x0018b0f201007387 */ /* 0x000fe20000100a00 */
[C---:B------:R-:W-:Y:S08]  /*204a0*/  HMMA.1688.F32.TF32 R244, R4.reuse, R38, R244 ;  /* 0x0000002604f4723c */ /* 0x040ff000000810f4 */
[C---:B--2---:R-:W-:Y:S01]  /*204b0*/  HMMA.1688.F32.TF32 R248, R4.reuse, R34, R248 ;  /* 0x0000002204f8723c */ /* 0x044fe200000810f8 */
[----:B------:R-:W-:Y:S07]  /*204c0*/  STL.64 [R1+0x18a8], R240 ;  /* 0x0018a8f001007387 */ /* 0x000fee0000100a00 */
[----:B---3--:R-:W-:Y:S01]  /*204d0*/  HMMA.1688.F32.TF32 R16, R4, R42, R16 ;  /* 0x0000002a0410723c */ /* 0x008fe20000081010 */
[----:B------:R-:W-:Y:S04]  /*204e0*/  STL.64 [R1+0x18a0], R54 ;  /* 0x0018a03601007387 */ /* 0x000fe80000100a00 */
[----:B------:R-:W-:Y:S04]  /*204f0*/  STL.64 [R1+0x1898], R52 ;  /* 0x0018983401007387 */ /* 0x000fe80000100a00 */
[----:B------:R-:W-:Y:S04]  /*20500*/  STL.64 [R1+0x18c0], R50 ;  /* 0x0018c03201007387 */ /* 0x000fe80000100a00 */
[----:B------:R-:W-:Y:S04]  /*20510*/  STL.64 [R1+0x18b8], R48 ;  /* 0x0018b83001007387 */ /* 0x000fe80000100a00 */
[----:B------:R-:W-:Y:S04]  /*20520*/  STL.64 [R1+0x18d0], R250 ;  /* 0x0018d0fa01007387 */ /* 0x000fe80000100a00 */
[----:B------:R-:W-:Y:S04]  /*20530*/  STL.64 [R1+0x18c8], R248 ;  /* 0x0018c8f801007387 */ /* 0x000fe80000100a00 */
[----:B------:R-:W-:Y:S01]  /*20540*/  STL.64 [R1+0x18f8], R246 ;  /* 0x0018f8f601007387 */ /* 0x000fe20000100a00 */
[----:B------:R-:W-:-:S02]  /*20550*/  IMAD.MOV.U32 R44, RZ, RZ, R16 ;  /* 0x000000ffff2c7224 */ /* 0x000fc400078e0010 */
[----:B------:R-:W-:Y:S01]  /*20560*/  IMAD.MOV.U32 R45, RZ, RZ, R17 ;  /* 0x000000ffff2d7224 */ /* 0x000fe200078e0011 */
[----:B------:R-:W-:Y:S01]  /*20570*/  STL.64 [R1+0x18f0], R244 ;  /* 0x0018f0f401007387 */ /* 0x000fe20000100a00 */
[----:B------:R-:W-:-:S03]  /*20580*/  IMAD.MOV.U32 R73, RZ, RZ, R19 ;  /* 0x000000ffff497224 */ /* 0x000fc600078e0013 */
[----:B------:R1:W-:Y:S02]  /*20590*/  STL [R1+0xc8], R18 ;  /* 0x0000c81201007387 */ /* 0x0003e40000100800 */
[C---:B-1----:R-:W-:Y:S08]  /*205a0*/  HMMA.1688.F32.TF32 R16, R4.reuse, R46, R64 ;  /* 0x0000002e0410723c */ /* 0x042ff00000081040 */
[C---:B------:R-:W-:Y:S11]  /*205b0*/  HMMA.1688.F32.TF32 R48, R4.reuse, R70, R92 ;  /* 0x000000460430723c */ /* 0x040ff6000008105c */
[----:B------:R-:W-:Y:S04]  /*205c0*/  @!UPT UIADD3 URZ, URZ, URZ, URZ ;  /* 0x0000003f3f3ff290 */ /* 0x000fe8000fffe03f */
[----:B------:R1:W-:Y:S01]  /*205d0*/  STL [R1+0x1ec], R19 ;  /* 0x0001ec1301007387 */ /* 0x0003e20000100800 */
[----:B------:R-:W-:Y:S01]  /*205e0*/  MOV R68, R16 ;  /* 0x0000001000447202 */ /* 0x000fe20000000f00 */
[----:B------:R-:W-:Y:S02]  /*205f0*/  IMAD.MOV.U32 R69, RZ, RZ, R17 ;  /* 0x000000ffff457224 */ /* 0x000fe400078e0011 */
[----:B------:R-:W-:Y:S02]  /*20600*/  IMAD.MOV.U32 R72, RZ, RZ, R18 ;  /* 0x000000ffff487224 */ /* 0x000fe400078e0012 */
[C---:B-1----:R-:W-:Y:S02]  /*20610*/  HMMA.1688.F32.TF32 R16, R4.reuse, R74, R108 ;  /* 0x0000004a0410723c */ /* 0x042fe4000008106c */
[----:B------:R-:W-:Y:S04]  /*20620*/  STL.64 [R1+0x280], R48 ;  /* 0x0002803001007387 */ /* 0x000fe80000100a00 */
[----:B------:R-:W-:Y:S11]  /*20630*/  STL.64 [R1+0x288], R50 ;  /* 0x0002883201007387 */ /* 0x000ff60000100a00 */
[----:B------:R-:W-:Y:S06]  /*20640*/  @!UPT UIADD3 URZ, URZ, URZ, URZ ;  /* 0x0000003f3f3ff290 */ /* 0x000fec000fffe03f */
[----:B------:R1:W-:Y:S01]  /*20650*/  STL.64 [R1+0x3d0], R16 ;  /* 0x0003d01001007387 */ /* 0x0003e20000100a00 */
[----:B------:R-:W-:Y:S01]  /*20660*/  IMAD.MOV.U32 R145, RZ, RZ, R18 ;  /* 0x000000ffff917224 */ /* 0x000fe200078e0012 */
[----:B------:R-:W-:Y:S02]  /*20670*/  MOV R144, R19 ;  /* 0x0000001300907202 */ /* 0x000fe40000000f00 */
[C---:B-1----:R-:W-:Y:S03]  /*20680*/  HMMA.1688.F32.TF32 R16, R4.reuse, R78, R124 ;  /* 0x0000004e0410723c */ /* 0x042fe6000008107c */
[----:B------:R-:W-:Y:S04]  /*20690*/  STL [R1+0x1818], R144 ;  /* 0x0018189001007387 */ /* 0x000fe80000100800 */
[----:B------:R-:W-:Y:S01]  /*206a0*/  STL [R1+0x1814], R145 ;  /* 0x0018149101007387 */ /* 0x000fe20000100800 */
[C---:B------:R-:W-:Y:S11]  /*206b0*/  HMMA.1688.F32.TF32 R48, R4.reuse, R82, R140 ;  /* 0x000000520430723c */ /* 0x040ff6000008108c */
[----:B------:R-:W-:Y:S04]  /*206c0*/  @!UPT UIADD3 URZ, URZ, URZ, URZ ;  /* 0x0000003f3f3ff290 */ /* 0x000fe8000fffe03f */
[----:B------:R1:W-:Y:S01]  /*206d0*/  STL.64 [R1+0x510], R16 ;  /* 0x0005101001007387 */ /* 0x0003e20000100a00 */
[----:B------:R-:W-:Y:S02]  /*206e0*/  IMAD.MOV.U32 R149, RZ, RZ, R18 ;  /* 0x000000ffff957224 */ /* 0x000fe400078e0012 */
[----:B------:R-:W-:Y:S02]  /*206f0*/  IMAD.MOV.U32 R148, RZ, RZ, R19 ;  /* 0x000000ffff947224 */ /* 0x000fe400078e0013 */
[----:B-1----:R-:W-:Y:S03]  /*20700*/  HMMA.1688.F32.TF32 R16, R4, R146, R208 ;  /* 0x000000920410723c */ /* 0x002fe600000810d0 */
[----:B------:R-:W-:Y:S04]  /*20710*/  STL [R1+0x1830], R148 ;  /* 0x0018309401007387 */ /* 0x000fe80000100800 */
[----:B------:R-:W-:Y:S04]  /*20720*/  STL [R1+0x1824], R149 ;  /* 0x0018249501007387 */ /* 0x000fe80000100800 */
[----:B------:R-:W-:Y:S04]  /*20730*/  STL.64 [R1+0x6f0], R48 ;  /* 0x0006f03001007387 */ /* 0x000fe80000100a00 */
[----:B------:R-:W-:Y:S08]  /*20740*/  STL.64 [R1+0x6f8], R50 ;  /* 0x0006f83201007387 */ /* 0x000ff00000100a00 */
[----:B------:R1:W-:Y:S01]  /*20750*/  STL.64 [R1+0x6e0], R16 ;  /* 0x0006e01001007387 */ /* 0x0003e20000100a00 */
[----:B------:R-:W-:Y:S01]  /*20760*/  IMAD.MOV.U32 R153, RZ, RZ, R18 ;  /* 0x000000ffff997224 */ /* 0x000fe200078e0012 */
[----:B------:R-:W-:-:S02]  /*20770*/  MOV R152, R19 ;  /* 0x0000001300987202 */ /* 0x000fc40000000f00 */
[C---:B-1----:R-:W-:Y:S02]  /*20780*/  HMMA.1688.F32.TF32 R16, R4.reuse, R150, R212 ;  /* 0x000000960410723c */ /* 0x042fe400000810d4 */
        /* <DEDUP_REMOVED lines=50> */
[C---:B-1----:R-:W-:Y:S08]  /*20ab0*/  HMMA.1688.F32.TF32 R16, R4.reuse, R154, R216 ;  /* 0x0000009a0410723c */ /* 0x042ff000000810d8 */
[----:B------:R-:W-:Y:S11]  /*20ac0*/  HMMA.1688.F32.TF32 R4, R4, R158, R220 ;  /* 0x0000009e0404723c */ /* 0x000ff600000810dc */
[----:B------:R-:W-:Y:S05]  /*20ad0*/  @!UPT UIADD3 URZ, URZ, URZ, URZ ;  /* 0x0000003f3f3ff290 */ /* 0x000fea000fffe03f */
[----:B------:R-:W-:Y:S02]  /*20ae0*/  IMAD.MOV.U32 R153, RZ, RZ, R16 ;  /* 0x000000ffff997224 */ /* 0x000fe400078e0010 */
[----:B------:R-:W-:Y:S01]  /*20af0*/  IMAD.MOV.U32 R152, RZ, RZ, R17 ;  /* 0x000000ffff987224 */ /* 0x000fe200078e0011 */
[----:B------:R-:W-:Y:S04]  /*20b00*/  STL.64 [R1+0x6b8], R18 ;  /* 0x0006b81201007387 */ /* 0x000fe80000100a00 */
[----:B------:R-:W-:Y:S04]  /*20b10*/  STL [R1+0x17e0], R153 ;  /* 0x0017e09901007387 */ /* 0x000fe80000100800 */
[----:B------:R-:W-:Y:S04]  /*20b20*/  STL [R1+0x17dc], R152 ;  /* 0x0017dc9801007387 */ /* 0x000fe80000100800 */
[----:B------:R-:W-:Y:S04]  /*20b30*/  STL.64 [R1+0x6a0], R4 ;  /* 0x0006a00401007387 */ /* 0x000fe80000100a00 */
[----:B------:R1:W-:Y:S04]  /*20b40*/  STL.64 [R1+0x6a8], R6 ;  /* 0x0006a80601007387 */ /* 0x0003e80000100a00 */
[----:B------:R-:W-:Y:S04]  /*20b50*/  LDS R16, [R2+0xc500] ;  /* 0x00c5000002107984 */ /* 0x000fe80000000800 */
[----:B------:R-:W-:Y:S04]  /*20b60*/  LDS R18, [R2+0xe500] ;  /* 0x00e5000002127984 */ /* 0x000fe80000000800 */
[----:B------:R-:W-:Y:S04]  /*20b70*/  LDS R17, [R3+0xc500] ;  /* 0x00c5000003117984 */ /* 0x000fe80000000800 */
[----:B------:R-:W1:Y:S01]  /*20b80*/  LDS R19, [R3+0xe500] ;  /* 0x00e5000003137984 */ /* 0x000e620000000800 */
[C---:B--2---:R-:W-:Y:S08]  /*20b90*/  HMMA.1688.F32.TF32 R48, R8.reuse, R46, R164 ;  /* 0x0000002e0830723c */ /* 0x044ff000000810a4 */
[C---:B---3--:R-:W-:Y:S08]  /*20ba0*/  HMMA.1688.F32.TF32 R100, R8.reuse, R22, R100 ;  /* 0x000000160864723c */ /* 0x048ff00000081064 */
[C---:B----4-:R-:W-:Y:S11]  /*20bb0*/  HMMA.1688.F32.TF32 R124, R8.reuse, R14, R116 ;  /* 0x0000000e087c723c */ /* 0x050ff60000081074 */
[----:B------:R-:W-:Y:S11]  /*20bc0*/  @!UPT UIADD3 URZ, URZ, URZ, URZ ;  /* 0x0000003f3f3ff290 */ /* 0x000ff6000fffe03f */
[----:B------:R-:W-:Y:S01]  /*20bd0*/  @!UPT UIADD3 URZ, URZ, URZ, URZ ;  /* 0x0000003f3f3ff290 */ /* 0x000fe2000fffe03f */
[----:B------:R-:W-:Y:S04]  /*20be0*/  STL.64 [R1+0x1908], R126 ;  /* 0x0019087e01007387 */ /* 0x000fe80000100a00 */
[----:B------:R-:W-:Y:S01]  /*20bf0*/  STL.64 [R1+0x1900], R124 ;  /* 0x0019007c01007387 */ /* 0x000fe20000100a00 */
[----:B-1----:R-:W-:Y:S03]  /*20c00*/  HMMA.1688.F32.TF32 R4, R8, R70, R128 ;  /* 0x000000460804723c */ /* 0x002fe60000081080 */
[----:B------:R-:W-:Y:S04]  /*20c10*/  STL.64 [R1+0x1918], R102 ;  /* 0x0019186601007387 */ /* 0x000fe80000100a00 */
[----:B------:R-:W-:Y:S04]  /*20c20*/  STL.64 [R1+0x1910], R100 ;  /* 0x0019106401007387 */ /* 0x000fe80000100a00 */
[----:B------:R-:W-:Y:S04]  /*20c30*/  STL.64 [R1+0x30], R48 ;  /* 0x0000303001007387 */ /* 0x000fe80000100a00 */
[----:B------:R1:W-:Y:S09]  /*20c40*/  STL.64 [R1+0x38], R50 ;  /* 0x0000383201007387 */ /* 0x0003f20000100a00 */
[----:B------:R-:W-:Y:S01]  /*20c50*/  IMAD.MOV.U32 R77, RZ, RZ, R4 ;  /* 0x000000ffff4d7224 */ /* 0x000fe200078e0004 */
[----:B------:R-:W-:Y:S01]  /*20c60*/  MOV R76, R5 ;  /* 0x00000005004c7202 */ /* 0x000fe20000000f00 */
[----:B------:R-:W-:-:S02]  /*20c70*/  IMAD.MOV.U32 R144, RZ, RZ, R6 ;  /* 0x000000ffff907224 */ /* 0x000fc400078e0006 */
[----:B------:R-:W-:Y:S02]  /*20c80*/  IMAD.MOV.U32 R145, RZ, RZ, R7 ;  /* 0x000000ffff917224 */ /* 0x000fe400078e0007 */
[C---:B------:R-:W-:Y:S08]  /*20c90*/  HMMA.1688.F32.TF32 R4, R8.reuse, R78, R96 ;  /* 0x0000004e0804723c */ /* 0x040ff00000081060 */
[C---:B-1----:R-:W-:Y:S01]  /*20ca0*/  HMMA.1688.F32.TF32 R48, R8.reuse, R74, R112 ;  /* 0x0000004a0830723c */ /* 0x042fe20000081070 */
[----:B------:R-:W-:Y:S04]  /*20cb0*/  STL [R1+0x1840], R145 ;  /* 0x0018409101007387 */ /* 0x000fe80000100800 */
[----:B------:R-:W-:Y:S04]  /*20cc0*/  STL [R1+0x183c], R144 ;  /* 0x00183c9001007387 */ /* 0x000fe80000100800 */
[----:B------:R-:W-:Y:S04]  /*20cd0*/  STL [R1+0x1838], R77 ;  /* 0x0018384d01007387 */ /* 0x000fe80000100800 */
[----:B------:R-:W-:Y:S04]  /*20ce0*/  STL [R1+0x1834], R76 ;  /* 0x0018344c01007387 */ /* 0x000fe80000100800 */
[----:B------:R-:W2:Y:S06]  /*20cf0*/  LDL.LU R132, [R1+0x10] ;  /* 0x0000100001847983 */ /* 0x000eac0000300800 */
[----:B------:R-:W-:Y:S04]  /*20d00*/  STL.64 [R1+0x1d0], R48 ;  /* 0x0001d03001007387 */ /* 0x000fe80000100a00 */
[----:B------:R1:W-:Y:S04]  /*20d10*/  STL.64 [R1+0x1d8], R50 ;  /* 0x0001d83201007387 */ /* 0x0003e80000100a00 */
        /* <DEDUP_REMOVED lines=13> */
[C---:B------:R-:W-:Y:S03]  /*20df0*/  HMMA.1688.F32.TF32 R60, R8.reuse, R34, R84 ;  /* 0x00000022083c723c */ /* 0x040fe60000081054 */
[----:B------:R-:W3:Y:S04]  /*20e00*/  LDL.LU R112, [R1+0x440] ;  /* 0x0004400001707983 */ /* 0x000ee80000300800 */
[----:B------:R-:W3:Y:S04]  /*20e10*/  LDL.LU R113, [R1+0x444] ;  /* 0x0004440001717983 */ /* 0x000ee80000300800 */
[----:B------:R-:W3:Y:S04]  /*20e20*/  LDL.LU R114, [R1+0x448] ;  /* 0x0004480001727983 */ /* 0x000ee80000300800 */
[----:B------:R-:W3:Y:S04]  /*20e30*/  LDL.LU R115, [R1+0x44c] ;  /* 0x00044c0001737983 */ /* 0x000ee80000300800 */
[----:B------:R-:W3:Y:S04]  /*20e40*/  LDL.LU R84, [R1+0x4b0] ;  /* 0x0004b00001547983 */ /* 0x000ee80000300800 */
[----:B------:R-:W3:Y:S04]  /*20e50*/  LDL.LU R85, [R1+0x4b4] ;  /* 0x0004b40001557983 */ /* 0x000ee80000300800 */
[----:B------:R-:W3:Y:S04]  /*20e60*/  LDL.LU R86, [R1+0x4b8] ;  /* 0x0004b80001567983 */ /* 0x000ee80000300800 */
[----:B------:R-:W3:Y:S01]  /*20e70*/  LDL.LU R87, [R1+0x4bc] ;  /* 0x0004bc0001577983 */ /* 0x000ee20000300800 */
[C---:B------:R-:W-:Y:S03]  /*20e80*/  HMMA.1688.F32.TF32 R64, R8.reuse, R38, R172 ;  /* 0x000000260840723c */ /* 0x040fe600000810ac */
[----:B------:R-:W3:Y:S04]  /*20e90*/  LDL.LU R116, [R1+0x580] ;  /* 0x0005800001747983 */ /* 0x000ee80000300800 */
[----:B------:R-:W3:Y:S04]  /*20ea0*/  LDL.LU R117, [R1+0x584] ;  /* 0x0005840001757983 */ /* 0x000ee80000300800 */
[----:B------:R-:W3:Y:S04]  /*20eb0*/  LDL.LU R118, [R1+0x588] ;  /* 0x0005880001767983 */ /* 0x000ee80000300800 */
        /* <DEDUP_REMOVED lines=14> */
[----:B-1----:R-:W-:Y:S01]  /*20fa0*/  HMMA.1688.F32.TF32 R48, R8, R146, R224 ;  /* 0x000000920830723c */ /* 0x002fe200000810e0 */
[----:B------:R-:W-:-:S02]  /*20fb0*/  IMAD.MOV.U32 R36, RZ, RZ, R52 ;  /* 0x000000ffff247224 */ /* 0x000fc400078e0034 */
[----:B------:R-:W-:Y:S01]  /*20fc0*/  IMAD.MOV.U32 R37, RZ, RZ, R53 ;  /* 0x000000ffff257224 */ /* 0x000fe200078e0035 */
[----:B------:R-:W-:Y:S01]  /*20fd0*/  MOV R41, R55 ;  /* 0x0000003700297202 */ /* 0x000fe20000000f00 */
[----:B------:R-:W-:-:S03]  /*20fe0*/  IMAD.MOV.U32 R40, RZ, RZ, R54 ;  /* 0x000000ffff287224 */ /* 0x000fc600078e0036 */
[C---:B--2---:R-:W-:Y:S11]  /*20ff0*/  HMMA.1688.F32.TF32 R4, R8.reuse, R82, R132 ;  /* 0x000000520804723c */ /* 0x044ff60000081084 */
[----:B------:R-:W-:Y:S11]  /*21000*/  @!UPT UIADD3 URZ, URZ, URZ, URZ ;  /* 0x0000003f3f3ff290 */ /* 0x000ff6000fffe03f */
[----:B------:R-:W-:Y:S01]  /*21010*/  @!UPT UIADD3 URZ, URZ, URZ, URZ ;  /* 0x0000003f3f3ff290 */ /* 0x000fe2000fffe03f */
[----:B------:R1:W-:Y:S01]  /*21020*/  STL.64 [R1+0x650], R4 ;  /* 0x0006500401007387 */ /* 0x0003e20000100a00 */
[----:B------:R-:W-:Y:S01]  /*21030*/  IMAD.MOV.U32 R153, RZ, RZ, R6 ;  /* 0x000000ffff997224 */ /* 0x000fe200078e0006 */
[----:B------:R-:W-:Y:S02]  /*21040*/  MOV R152, R7 ;  /* 0x0000000700987202 */ /* 0x000fe40000000f00 */
[----:B-1----:R-:W-:Y:S02]  /*21050*/  HMMA.1688.F32.TF32 R4, R8, R150, R228 ;  /* 0x000000960804723c */ /* 0x002fe400000810e4 */
[----:B------:R1:W-:Y:S04]  /*21060*/  STL [R1+0x17e8], R153 ;  /* 0x0017e89901007387 */ /* 0x0003e80000100800 */
[----:B------:R2:W-:Y:S04]  /*21070*/  STL [R1+0x17e4], R152 ;  /* 0x0017e49801007387 */ /* 0x0005e80000100800 */
[----:B------:R-:W-:Y:S04]  /*21080*/  STL.64 [R1+0x640], R48 ;  /* 0x0006403001007387 */ /* 0x000fe80000100a00 */
[----:B------:R2:W-:Y:S09]  /*21090*/  STL.64 [R1+0x648], R50 ;  /* 0x0006483201007387 */ /* 0x0005f20000100a00 */
[----:B------:R3:W-:Y:S01]  /*210a0*/  STL.64 [R1+0x638], R6 ;  /* 0x0006380601007387 */ /* 0x0007e20000100a00 */
[----:B-1----:R-:W-:-:S02]  /*210b0*/  IMAD.MOV.U32 R153, RZ, RZ, R4 ;  /* 0x000000ffff997224 */ /* 0x002fc400078e0004 */
[----:B--2---:R-:W-:Y:S01]  /*210c0*/  IMAD.MOV.U32 R152, RZ, RZ, R5 ;  /* 0x000000ffff987224 */ /* 0x004fe200078e0005 */
[C---:B------:R-:W-:Y:S08]  /*210d0*/  HMMA.1688.F32.TF32 R48, R8.reuse, R154, R232 ;  /* 0x0000009a0830723c */ /* 0x040ff000000810e8 */
[----:B---3--:R-:W-:Y:S01]  /*210e0*/  HMMA.1688.F32.TF32 R4, R8, R158, R236 ;  /* 0x0000009e0804723c */ /* 0x008fe200000810ec */
[----:B------:R1:W-:Y:S04]  /*210f0*/  STL [R1+0x17f0], R153 ;  /* 0x0017f09901007387 */ /* 0x0003e80000100800 */
[----:B------:R2:W-:Y:S03]  /*21100*/  STL [R1+0x17ec], R152 ;  /* 0x0017ec9801007387 */ /* 0x0005e60000100800 */
[C---:B------:R-:W-:Y:S07]  /*21110*/  HMMA.1688.F32.TF32 R108, R16.reuse, R30, R84 ;  /* 0x0000001e106c723c */ /* 0x040fee0000081054 */
[----:B------:R3:W-:Y:S01]  /*21120*/  STL.64 [R1+0x610], R48 ;  /* 0x0006103001007387 */ /* 0x0007e20000100a00 */
[C---:B------:R-:W-:Y:S03]  /*21130*/  HMMA.1688.F32.TF32 R84, R16.reuse, R46, R96 ;  /* 0x0000002e1054723c */ /* 0x040fe60000081060 */
[----:B------:R3:W-:Y:S05]  /*21140*/  STL.64 [R1+0x618], R50 ;  /* 0x0006183201007387 */ /* 0x0007ea0000100a00 */
[----:B-1----:R-:W-:Y:S01]  /*21150*/  IMAD.MOV.U32 R153, RZ, RZ, R6 ;  /* 0x000000ffff997224 */ /* 0x002fe200078e0006 */
[----:B--2---:R-:W-:Y:S01]  /*21160*/  MOV R152, R7 ;  /* 0x0000000700987202 */ /* 0x004fe20000000f00 */
[----:B------:R-:W-:Y:S04]  /*21170*/  STL.64 [R1+0x5f0], R4 ;  /* 0x0005f00401007387 */ /* 0x000fe80000100a00 */
[----:B------:R-:W-:Y:S01]  /*21180*/  STL [R1+0x17f8], R153 ;  /* 0x0017f89901007387 */ /* 0x000fe20000100800 */
[C---:B----4-:R-:W-:Y:S03]  /*21190*/  HMMA.1688.F32.TF32 R180, R16.reuse, R14, R116 ;  /* 0x0000000e10b4723c */ /* 0x050fe60000081074 */
[----:B------:R-:W-:Y:S04]  /*211a0*/  STL [R1+0x17f4], R152 ;  /* 0x0017f49801007387 */ /* 0x000fe80000100800 */
[----:B------:R-:W2:Y:S04]  /*211b0*/  LDL.LU R96, [R1+0x370] ;  /* 0x0003700001607983 */ /* 0x000ea80000300800 */
[----:B------:R-:W2:Y:S04]  /*211c0*/  LDL.LU R97, [R1+0x374] ;  /* 0x0003740001617983 */ /* 0x000ea80000300800 */
[----:B------:R-:W2:Y:S04]  /*211d0*/  LDL.LU R98, [R1+0x378] ;  /* 0x0003780001627983 */ /* 0x000ea80000300800 */
[----:B------:R-:W2:Y:S01]  /*211e0*/  LDL.LU R99, [R1+0x37c] ;  /* 0x00037c0001637983 */ /* 0x000ea20000300800 */
[C---:B------:R-:W-:Y:S03]  /*211f0*/  HMMA.1688.F32.TF32 R120, R16.reuse, R42, R128 ;  /* 0x0000002a1078723c */ /* 0x040fe60000081080 */
[----:B------:R-:W-:Y:S04]  /*21200*/  LDS R4, [R2+0xc700] ;  /* 0x00c7000002047984 */ /* 0x000fe80000000800 */
[----:B------:R-:W-:Y:S01]  /*21210*/  LDS R6, [R2+0xe700] ;  /* 0x00e7000002067984 */ /* 0x000fe20000000800 */
[C---:B------:R-:W-:Y:S03]  /*21220*/  HMMA.1688.F32.TF32 R116, R16.reuse, R38, R164 ;  /* 0x000000261074723c */ /* 0x040fe600000810a4 */
        /* <DEDUP_REMOVED lines=28> */
[----:B---3--:R-:W3:Y:S04]  /*213f0*/  LDL.LU R48, [R1+0x220] ;  /* 0x0002200001307983 */ /* 0x008ee80000300800 */
[----:B------:R-:W3:Y:S04]  /*21400*/  LDL.LU R49, [R1+0x224] ;  /* 0x0002240001317983 */ /* 0x000ee80000300800 */
        /* <DEDUP_REMOVED lines=35> */
[----:B------:R-:W-:Y:S04]  /*21640*/  LDS R5, [R3+0xc700] ;  /* 0x00c7000003057984 */ /* 0x000fe80000000800 */
[----:B------:R-:W-:Y:S01]  /*21650*/  LDS R7, [R3+0xe700] ;  /* 0x00e7000003077984 */ /* 0x000fe20000000800 */
[C---:B------:R-:W-:Y:S08]  /*21660*/  HMMA.1688.F32.TF32 R172, R16.reuse, R26, R172 ;  /* 0x0000001a10ac723c */ /* 0x040ff000000810ac */
[----:B------:R-:W-:Y:S08]  /*21670*/  HMMA.1688.F32.TF32 R112, R16, R34, R112 ;  /* 0x000000221070723c */ /* 0x000ff00000081070 */
[C---:B------:R-:W-:Y:S08]  /*21680*/  HMMA.1688.F32.TF32 R160, R8.reuse, R26, R160 ;  /* 0x0000001a08a0723c */ /* 0x040ff000000810a0 */
[----:B------:R-:W-:Y:S01]  /*21690*/  HMMA.1688.F32.TF32 R56, R8, R30, R56 ;  /* 0x0000001e0838723c */ /* 0x000fe20000081038 */
[----:B------:R-:W-:Y:S04]  /*216a0*/  LDS R8, [R2+0xc600] ;  /* 0x00c6000002087984 */ /* 0x000fe80000000800 */
[----:B------:R-:W-:Y:S04]  /*216b0*/  LDS R10, [R2+0xe600] ;  /* 0x00e60000020a7984 */ /* 0x000fe80000000800 */
[----:B------:R-:W-:Y:S04]  /*216c0*/  LDS R9, [R3+0xc600] ;  /* 0x00c6000003097984 */ /* 0x000fe80000000800 */
[----:B------:R-:W1:Y:S01]  /*216d0*/  LDS R11, [R3+0xe600] ;  /* 0x00e60000030b7984 */ /* 0x000e620000000800 */
[C---:B---3--:R-:W-:Y:S11]  /*216e0*/  HMMA.1688.F32.TF32 R48, R16.reuse, R70, R48 ;  /* 0x000000461030723c */ /* 0x048ff60000081030 */
[----:B------:R-:W-:Y:S11]  /*216f0*/  @!UPT UIADD3 URZ, URZ, URZ, URZ ;  /* 0x0000003f3f3ff290 */ /* 0x000ff6000fffe03f */
[----:B------:R-:W-:Y:S02]  /*21700*/  @!UPT UIADD3 URZ, URZ, URZ, URZ ;  /* 0x0000003f3f3ff290 */ /* 0x000fe4000fffe03f */
[----:B------:R-:W-:Y:S01]  /*21710*/  IMAD.MOV.U32 R148, RZ, RZ, R48 ;  /* 0x000000ffff947224 */ /* 0x000fe200078e0030 */
[----:B------:R-:W-:Y:S01]  /*21720*/  MOV R149, R51 ;  /* 0x0000003300957202 */ /* 0x000fe20000000f00 */
[----:B------:R-:W-:Y:S02]  /*21730*/  IMAD.MOV.U32 R81, RZ, RZ, R49 ;  /* 0x000000ffff517224 */ /* 0x000fe400078e0031 */
[----:B------:R-:W-:Y:S02]  /*21740*/  IMAD.MOV.U32 R80, RZ, RZ, R50 ;  /* 0x000000ffff507224 */ /* 0x000fe400078e0032 */
[C---:B--2---:R-:W-:Y:S01]  /*21750*/  HMMA.1688.F32.TF32 R48, R16.reuse, R74, R52 ;  /* 0x0000004a1030723c */ /* 0x044fe20000081034 */
[----:B------:R-:W-:Y:S04]  /*21760*/  STL [R1+0x1850], R149 ;  /* 0x0018509501007387 */ /* 0x000fe80000100800 */
[----:B------:R-:W-:Y:S04]  /*21770*/  STL [R1+0x184c], R80 ;  /* 0x00184c5001007387 */ /* 0x000fe80000100800 */
[----:B------:R-:W-:Y:S01]  /*21780*/  STL [R1+0x1848], R81 ;  /* 0x0018485101007387 */ /* 0x000fe20000100800 */
[C---:B------:R-:W-:Y:S03]  /*21790*/  HMMA.1688.F32.TF32 R52, R16.reuse, R82, R204 ;  /* 0x000000521034723c */ /* 0x040fe600000810cc */
[----:B------:R-:W-:Y:S05]  /*217a0*/  STL [R1+0x1844], R148 ;  /* 0x0018449401007387 */ /* 0x000fea0000100800 */
[C---:B----4-:R-:W-:Y:S05]  /*217b0*/  HMMA.1688.F32.TF32 R100, R16.reuse, R78, R240 ;  /* 0x0000004e1064723c */ /* 0x050fea00000810f0 */
[----:B------:R-:W-:Y:S04]  /*217c0*/  STL.64 [R1+0x50], R48 ;  /* 0x0000503001007387 */ /* 0x000fe80000100a00 */
[----:B------:R2:W-:Y:S02]  /*217d0*/  STL.64 [R1+0x58], R50 ;  /* 0x0000583201007387 */ /* 0x0005e40000100a00 */
[----:B--2---:R-:W-:Y:S11]  /*217e0*/  HMMA.1688.F32.TF32 R48, R16, R146, R200 ;  /* 0x000000921030723c */ /* 0x004ff600000810c8 */
[----:B------:R-:W-:Y:S01]  /*217f0*/  @!UPT UIADD3 URZ, URZ, URZ, URZ ;  /* 0x0000003f3f3ff290 */ /* 0x000fe2000fffe03f */
[----:B------:R-:W-:Y:S04]  /*21800*/  STL.64 [R1+0x1c0], R100 ;  /* 0x0001c06401007387 */ /* 0x000fe80000100a00 */
[----:B------:R-:W-:Y:S04]  /*21810*/  STL.64 [R1+0x1c8], R102 ;  /* 0x0001c86601007387 */ /* 0x000fe80000100a00 */
[----:B------:R-:W-:Y:S04]  /*21820*/  STL.64 [R1+0x580], R52 ;  /* 0x0005803401007387 */ /* 0x000fe80000100a00 */
[----:B------:R2:W-:Y:S04]  /*21830*/  STL.64 [R1+0x588], R54 ;  /* 0x0005883601007387 */ /* 0x0005e80000100a00 */
[----:B------:R3:W-:Y:S01]  /*21840*/  STL.64 [R1+0x578], R50 ;  /* 0x0005783201007387 */ /* 0x0007e20000100a00 */
[----:B------:R-:W-:-:S02]  /*21850*/  IMAD.MOV.U32 R153, RZ, RZ, R48 ;  /* 0x000000ffff997224 */ /* 0x000fc400078e0030 */
[----:B------:R-:W-:Y:S01]  /*21860*/  IMAD.MOV.U32 R152, RZ, RZ, R49 ;  /* 0x000000ffff987224 */ /* 0x000fe200078e0031 */
[C---:B--2---:R-:W-:Y:S08]  /*21870*/  HMMA.1688.F32.TF32 R52, R16.reuse, R150, R196 ;  /* 0x000000961034723c */ /* 0x044ff000000810c4 */
[C---:B---3--:R-:W-:Y:S08]  /*21880*/  HMMA.1688.F32.TF32 R48, R16.reuse, R154, R192 ;  /* 0x0000009a1030723c */ /* 0x048ff000000810c0 */
[----:B------:R-:W-:Y:S01]  /*21890*/  HMMA.1688.F32.TF32 R16, R16, R158, R136 ;  /* 0x0000009e1010723c */ /* 0x000fe20000081088 */
[----:B------:R-:W-:Y:S04]  /*218a0*/  STL [R1+0x1800], R153 ;  /* 0x0018009901007387 */ /* 0x000fe80000100800 */
[----:B------:R2:W-:Y:S04]  /*218b0*/  STL [R1+0x17fc], R152 ;  /* 0x0017fc9801007387 */ /* 0x0005e80000100800 */
[----:B------:R-:W-:Y:S04]  /*218c0*/  STL.64 [R1+0x560], R52 ;  /* 0x0005603401007387 */ /* 0x000fe80000100a00 */
[----:B------:R-:W-:Y:S03]  /*218d0*/  STL.64 [R1+0x568], R54 ;  /* 0x0005683601007387 */ /* 0x000fe60000100a00 */
[----:B--2---:R-:W-:Y:S01]  /*218e0*/  MOV R152, R51 ;  /* 0x0000003300987202 */ /* 0x004fe20000000f00 */
[----:B------:R-:W-:Y:S01]  /*218f0*/  IMAD.MOV.U32 R153, RZ, RZ, R50 ;  /* 0x000000ffff997224 */ /* 0x000fe200078e0032 */
[----:B------:R2:W-:Y:S04]  /*21900*/  STL.64 [R1+0x550], R48 ;  /* 0x0005503001007387 */ /* 0x0005e80000100a00 */
[----:B------:R-:W-:Y:S04]  /*21910*/  STL [R1+0x1858], R152 ;  /* 0x0018589801007387 */ /* 0x000fe80000100800 */
[----:B------:R-:W-:Y:S04]  /*21920*/  STL [R1+0x1854], R153 ;  /* 0x0018549901007387 */ /* 0x000fe80000100800 */
        /* <DEDUP_REMOVED lines=10> */
[----:B--2---:R-:W2:Y:S04]  /*219d0*/  LDL.LU R48, [R1+0x2f0] ;  /* 0x0002f00001307983 */ /* 0x004ea80000300800 */
[----:B------:R-:W2:Y:S04]  /*219e0*/  LDL.LU R49, [R1+0x2f4] ;  /* 0x0002f40001317983 */ /* 0x000ea80000300800 */
[----:B------:R-:W2:Y:S04]  /*219f0*/  LDL.LU R50, [R1+0x2f8] ;  /* 0x0002f80001327983 */ /* 0x000ea80000300800 */
[----:B------:R-:W2:Y:S04]  /*21a00*/  LDL.LU R51, [R1+0x2fc] ;  /* 0x0002fc0001337983 */ /* 0x000ea80000300800 */
[----:B------:R-:W2:Y:S04]  /*21a10*/  LDL.LU R248, [R1+0x3a0] ;  /* 0x0003a00001f87983 */ /* 0x000ea80000300800 */
[----:B------:R-:W2:Y:S04]  /*21a20*/  LDL.LU R249, [R1+0x3a4] ;  /* 0x0003a40001f97983 */ /* 0x000ea80000300800 */
[----:B------:R-:W2:Y:S04]  /*21a30*/  LDL.LU R250, [R1+0x3a8] ;  /* 0x0003a80001fa7983 */ /* 0x000ea80000300800 */
[----:B------:R-:W2:Y:S01]  /*21a40*/  LDL.LU R251, [R1+0x3ac] ;  /* 0x0003ac0001fb7983 */ /* 0x000ea20000300800 */
[C---:B-1----:R-:W-:Y:S03]  /*21a50*/  HMMA.1688.F32.TF32 R16, R8.reuse, R70, R96 ;  /* 0x000000460810723c */ /* 0x042fe60000081060 */
        /* <DEDUP_REMOVED lines=59> */
[----:B------:R-:W-:-:S02]  /*21e10*/  IMAD.MOV.U32 R145, RZ, RZ, R16 ;  /* 0x000000ffff917224 */ /* 0x000fc400078e0010 */
[----:B------:R-:W-:Y:S01]  /*21e20*/  IMAD.MOV.U32 R144, RZ, RZ, R17 ;  /* 0x000000ffff907224 */ /* 0x000fe200078e0011 */
[----:B------:R-:W4:Y:S01]  /*21e30*/  LDL.LU R16, [R1+0x1a0] ;  /* 0x0001a00001107983 */ /* 0x000f220000300800 */
[----:B------:R-:W-:Y:S01]  /*21e40*/  IMAD.MOV.U32 R77, RZ, RZ, R18 ;  /* 0x000000ffff4d7224 */ /* 0x000fe200078e0012 */
[----:B------:R-:W-:Y:S02]  /*21e50*/  MOV R76, R19 ;  /* 0x00000013004c7202 */ /* 0x000fe40000000f00 */
        /* <DEDUP_REMOVED lines=20> */
[----:B------:R1:W-:Y:S04]  /*21fa0*/  STL [R1+0x1860], R144 ;  /* 0x0018609001007387 */ /* 0x0003e80000100800 */
[----:B------:R1:W-:Y:S01]  /*21fb0*/  STL [R1+0x185c], R145 ;  /* 0x00185c9101007387 */ /* 0x0003e20000100800 */
[C---:B------:R-:W-:Y:S08]  /*21fc0*/  HMMA.1688.F32.TF32 R188, R8.reuse, R14, R188 ;  /* 0x0000000e08bc723c */ /* 0x040ff000000810bc */
[C---:B------:R-:W-:Y:S08]  /*21fd0*/  HMMA.1688.F32.TF32 R184, R8.reuse, R26, R184 ;  /* 0x0000001a08b8723c */ /* 0x040ff000000810b8 */
[C---:B------:R-:W-:Y:S08]  /*21fe0*/  HMMA.1688.F32.TF32 R128, R8.reuse, R30, R128 ;  /* 0x0000001e0880723c */ /* 0x040ff00000081080 */
[----:B------:R-:W-:Y:S08]  /*21ff0*/  HMMA.1688.F32.TF32 R132, R8, R34, R132 ;  /* 0x000000220884723c */ /* 0x000ff00000081084 */
[C---:B--2---:R-:W-:Y:S08]  /*22000*/  HMMA.1688.F32.TF32 R48, R4.reuse, R146, R48 ;  /* 0x000000920430723c */ /* 0x044ff00000081030 */
[C---:B---3--:R-:W-:Y:S08]  /*22010*/  HMMA.1688.F32.TF32 R164, R4.reuse, R46, R164 ;  /* 0x0000002e04a4723c */ /* 0x048ff000000810a4 */
[C---:B------:R-:W-:Y:S08]  /*22020*/  HMMA.1688.F32.TF32 R96, R4.reuse, R70, R96 ;  /* 0x000000460460723c */ /* 0x040ff00000081060 */
[C---:B----4-:R-:W-:Y:S08]  /*22030*/  HMMA.1688.F32.TF32 R228, R4.reuse, R42, R228 ;  /* 0x0000002a04e4723c */ /* 0x050ff000000810e4 */
[----:B------:R-:W-:Y:S08]  /*22040*/  HMMA.1688.F32.TF32 R208, R4, R34, R208 ;  /* 0x0000002204d0723c */ /* 0x000ff000000810d0 */
[C---:B------:R-:W-:Y:S08]  /*22050*/  HMMA.1688.F32.TF32 R176, R8.reuse, R146, R176 ;  /* 0x0000009208b0723c */ /* 0x040ff000000810b0 */
[C---:B------:R-:W-:Y:S08]  /*22060*/  HMMA.1688.F32.TF32 R100, R8.reuse, R74, R100 ;  /* 0x0000004a0864723c */ /* 0x040ff00000081064 */
[C---:B------:R-:W-:Y:S08]  /*22070*/  HMMA.1688.F32.TF32 R124, R8.reuse, R78, R124 ;  /* 0x0000004e087c723c */ /* 0x040ff0000008107c */
[----:B------:R-:W-:Y:S08]  /*22080*/  HMMA.1688.F32.TF32 R244, R8, R82, R244 ;  /* 0x0000005208f4723c */ /* 0x000ff000000810f4 */
[----:B------:R-:W-:Y:S01]  /*22090*/  IMAD.MOV.U32 R81, RZ, RZ, R102 ;  /* 0x000000ffff517224 */ /* 0x000fe200078e0066 */
[----:B------:R-:W-:Y:S01]  /*220a0*/  MOV R148, R103 ;  /* 0x0000006700947202 */ /* 0x000fe20000000f00 */
[----:B------:R-:W-:Y:S01]  /*220b0*/  IMAD.MOV.U32 R149, RZ, RZ, R100 ;  /* 0x000000ffff957224 */ /* 0x000fe200078e0064 */
[----:B------:R-:W2:Y:S01]  /*220c0*/  LDL.LU.64 R102, [R1+0x1918] ;  /* 0x0019180001667983 */ /* 0x000ea20000300a00 */
[----:B------:R-:W-:-:S03]  /*220d0*/  IMAD.MOV.U32 R80, RZ, RZ, R101 ;  /* 0x000000ffff507224 */ /* 0x000fc600078e0065 */
[----:B------:R-:W2:Y:S01]  /*220e0*/  LDL.LU.64 R100, [R1+0x1910] ;  /* 0x0019100001647983 */ /* 0x000ea20000300a00 */
[----:B------:R-:W-:Y:S01]  /*220f0*/  HMMA.1688.F32.TF32 R16, R8, R150, R16 ;  /* 0x000000960810723c */ /* 0x000fe20000081010 */
[----:B------:R-:W-:Y:S01]  /*22100*/  IMAD.MOV.U32 R152, RZ, RZ, R126 ;  /* 0x000000ffff987224 */ /* 0x000fe200078e007e */
[----:B------:R-:W-:Y:S01]  /*22110*/  MOV R153, R127 ;  /* 0x0000007f00997202 */ /* 0x000fe20000000f00 */
[----:B-1----:R-:W-:Y:S01]  /*22120*/  IMAD.MOV.U32 R144, RZ, RZ, R124 ;  /* 0x000000ffff907224 */ /* 0x002fe200078e007c */
[----:B------:R-:W3:Y:S01]  /*22130*/  LDL.LU.64 R126, [R1+0x1908] ;  /* 0x00190800017e7983 */ /* 0x000ee20000300a00 */
[----:B------:R-:W-:-:S03]  /*22140*/  IMAD.MOV.U32 R145, RZ, RZ, R125 ;  /* 0x000000ffff917224 */ /* 0x000fc600078e007d */
[----:B------:R-:W3:Y:S04]  /*22150*/  LDL.LU.64 R124, [R1+0x1900] ;  /* 0x00190000017c7983 */ /* 0x000ee80000300a00 */
[----:B------:R-:W-:Y:S04]  /*22160*/  STL.64 [R1+0x4e0], R244 ;  /* 0x0004e0f401007387 */ /* 0x000fe80000100a00 */
[----:B------:R1:W-:Y:S04]  /*22170*/  STL.64 [R1+0x4e8], R246 ;  /* 0x0004e8f601007387 */ /* 0x0003e80000100a00 */
[----:B-1----:R-:W4:Y:S04]  /*22180*/  LDL.LU.64 R246, [R1+0x18f8] ;  /* 0x0018f80001f67983 */ /* 0x002f280000300a00 */
[----:B------:R-:W4:Y:S04]  /*22190*/  LDL.LU.64 R244, [R1+0x18f0] ;  /* 0x0018f00001f47983 */ /* 0x000f280000300a00 */
[----:B------:R-:W-:Y:S04]  /*221a0*/  STL.64 [R1+0x4d0], R176 ;  /* 0x0004d0b001007387 */ /* 0x000fe80000100a00 */
[----:B------:R1:W-:Y:S01]  /*221b0*/  STL.64 [R1+0x4d8], R178 ;  /* 0x0004d8b201007387 */ /* 0x0003e20000100a00 */
[C---:B------:R-:W-:Y:S03]  /*221c0*/  HMMA.1688.F32.TF32 R204, R4.reuse, R14, R204 ;  /* 0x0000000e04cc723c */ /* 0x040fe600000810cc */
[----:B------:R-:W-:Y:S04]  /*221d0*/  LDS R179, [R3+0x12100] ;  /* 0x0121000003b37984 */ /* 0x000fe80000000800 */
[----:B------:R-:W-:Y:S04]  /*221e0*/  LDS R14, [R2+0x12700] ;  /* 0x01270000020e7984 */ /* 0x000fe80000000800 */
[----:B-1----:R-:W2:Y:S04]  /*221f0*/  LDL.LU R178, [R1+0x18e8] ;  /* 0x0018e80001b27983 */ /* 0x002ea80000300800 */
[----:B------:R-:W3:Y:S04]  /*22200*/  LDL.LU.64 R176, [R1+0x18e0] ;  /* 0x0018e00001b07983 */ /* 0x000ee80000300a00 */
[----:B------:R-:W-:Y:S04]  /*22210*/  STL.64 [R1+0x4c0], R16 ;  /* 0x0004c01001007387 */ /* 0x000fe80000100a00 */
[----:B------:R1:W-:Y:S01]  /*22220*/  STL.64 [R1+0x4c8], R18 ;  /* 0x0004c81201007387 */ /* 0x0003e20000100a00 */
[----:B------:R-:W-:Y:S03]  /*22230*/  HMMA.1688.F32.TF32 R220, R4, R22, R220 ;  /* 0x0000001604dc723c */ /* 0x000fe600000810dc */
[----:B------:R-:W-:Y:S05]  /*22240*/  LDS R15, [R3+0x12700] ;  /* 0x01270000030f7984 */ /* 0x000fea0000000800 */
[C---:B-1----:R-:W-:Y:S01]  /*22250*/  HMMA.1688.F32.TF32 R16, R8.reuse, R154, R236 ;  /* 0x0000009a0810723c */ /* 0x042fe200000810ec */
[----:B------:R-:W-:Y:S04]  /*22260*/  LDS R236, [R2+0x10400] ;  /* 0x0104000002ec7984 */ /* 0x000fe80000000800 */
[----:B------:R-:W-:Y:S03]  /*22270*/  LDS R238, [R2+0x12400] ;  /* 0x0124000002ee7984 */ /* 0x000fe60000000800 */
[----:B------:R-:W-:Y:S01]  /*22280*/  HMMA.1688.F32.TF32 R8, R8, R158, R232 ;  /* 0x0000009e0808723c */ /* 0x000fe200000810e8 */
[----:B------:R-:W-:Y:S04]  /*22290*/  LDS R237, [R3+0x10400] ;  /* 0x0104000003ed7984 */ /* 0x000fe80000000800 */
[----:B------:R-:W-:Y:S10]  /*222a0*/  LDS R239, [R3+0x12400] ;  /* 0x0124000003ef7984 */ /* 0x000ff40000000800 */
[----:B------:R-:W-:Y:S04]  /*222b0*/  STL.64 [R1+0x360], R16 ;  /* 0x0003601001007387 */ /* 0x000fe80000100a00 */
[----:B------:R-:W-:Y:S04]  /*222c0*/  STL.64 [R1+0x368], R18 ;  /* 0x0003681201007387 */ /* 0x000fe80000100a00 */
[----:B------:R-:W-:Y:S04]  /*222d0*/  STL.64 [R1+0x1b0], R8 ;  /* 0x0001b00801007387 */ /* 0x000fe80000100a00 */
[----:B------:R1:W-:Y:S02]  /*222e0*/  STL.64 [R1+0x1b8], R10 ;  /* 0x0001b80a01007387 */ /* 0x0003e40000100a00 */
[C---:B-1----:R-:W-:Y:S08]  /*222f0*/  HMMA.1688.F32.TF32 R8, R4.reuse, R82, R248 ;  /* 0x000000520408723c */ /* 0x042ff000000810f8 */
[C---:B------:R-:W-:Y:S08]  /*22300*/  HMMA.1688.F32.TF32 R16, R4.reuse, R150, R52 ;  /* 0x000000960410723c */ /* 0x040ff00000081034 */
[C---:B------:R-:W-:Y:S07]  /*22310*/  HMMA.1688.F32.TF32 R224, R4.reuse, R26, R224 ;  /* 0x0000001a04e0723c */ /* 0x040fee00000810e0 */
[----:B------:R-:W-:Y:S01]  /*22320*/  STL.64 [R1+0x330], R8 ;  /* 0x0003300801007387 */ /* 0x000fe20000100a00 */
[C---:B------:R-:W-:Y:S03]  /*22330*/  HMMA.1688.F32.TF32 R200, R4.reuse, R30, R200 ;  /* 0x0000001e04c8723c */ /* 0x040fe600000810c8 */
[----:B------:R1:W-:Y:S05]  /*22340*/  STL.64 [R1+0x338], R10 ;  /* 0x0003380a01007387 */ /* 0x0003ea0000100a00 */
[C---:B------:R-:W-:Y:S08]  /*22350*/  HMMA.1688.F32.TF32 R212, R4.reuse, R38, R212 ;  /* 0x0000002604d4723c */ /* 0x040ff000000810d4 */
[C---:B-1----:R-:W-:Y:S08]  /*22360*/  HMMA.1688.F32.TF32 R8, R4.reuse, R154, R240 ;  /* 0x0000009a0408723c */ /* 0x042ff000000810f0 */
[C---:B------:R-:W-:Y:S08]  /*22370*/  HMMA.1688.F32.TF32 R104, R4.reuse, R74, R104 ;  /* 0x0000004a0468723c */ /* 0x040ff00000081068 */
[C---:B------:R-:W-:Y:S01]  /*22380*/  HMMA.1688.F32.TF32 R232, R4.reuse, R78, R216 ;  /* 0x0000004e04e8723c */ /* 0x040fe200000810d8 */
[----:B------:R1:W-:Y:S07]  /*22390*/  STL.64 [R1+0x320], R48 ;  /* 0x0003203001007387 */ /* 0x0003ee0000100a00 */
[----:B------:R-:W-:Y:S01]  /*223a0*/  HMMA.1688.F32.TF32 R4, R4, R158, R196 ;  /* 0x0000009e0404723c */ /* 0x000fe200000810c4 */
[----:B------:R1:W-:Y:S04]  /*223b0*/  STL.64 [R1+0x328], R50 ;  /* 0x0003283201007387 */ /* 0x0003e80000100a00 */
[----:B------:R-:W-:Y:S04]  /*223c0*/  STL.64 [R1+0x310], R16 ;  /* 0x0003101001007387 */ /* 0x000fe80000100a00 */
[----:B------:R-:W-:Y:S04]  /*223d0*/  STL.64 [R1+0x318], R18 ;  /* 0x0003181201007387 */ /* 0x000fe80000100a00 */
[----:B------:R-:W4:Y:S04]  /*223e0*/  LDL.LU R52, [R1+0x400] ;  /* 0x0004000001347983 */ /* 0x000f280000300800 */
[----:B------:R-:W-:Y:S04]  /*223f0*/  STL.64 [R1+0x300], R8 ;  /* 0x0003000801007387 */ /* 0x000fe80000100a00 */
[----:B------:R-:W-:Y:S01]  /*22400*/  STL.64 [R1+0x308], R10 ;  /* 0x0003080a01007387 */ /* 0x000fe20000100a00 */
[----:B------:R-:W-:-:S03]  /*22410*/  IMAD.MOV.U32 R55, RZ, RZ, R252 ;  /* 0x000000ffff377224 */ /* 0x000fc600078e00fc */
[----:B------:R-:W-:Y:S04]  /*22420*/  STL.64 [R1+0x2c0], R4 ;  /* 0x0002c00401007387 */ /* 0x000fe80000100a00 */
[----:B------:R-:W-:Y:S04]  /*22430*/  STL.64 [R1+0x2c8], R6 ;  /* 0x0002c80601007387 */ /* 0x000fe80000100a00 */
[----:B------:R-:W4:Y:S04]  /*22440*/  LDL.LU R53, [R1+0x404] ;  /* 0x0004040001357983 */ /* 0x000f280000300800 */
[----:B------:R-:W4:Y:S04]  /*22450*/  LDL.LU R54, [R1+0x408] ;  /* 0x0004080001367983 */ /* 0x000f280000300800 */
[----:B------:R-:W4:Y:S01]  /*22460*/  LDL.LU R252, [R1+0x18d8] ;  /* 0x0018d80001fc7983 */ /* 0x000f220000300800 */
[----:B------:R-:W-:-:S02]  /*22470*/  IMAD.MOV.U32 R243, RZ, RZ, R157 ;  /* 0x000000fffff37224 */ /* 0x000fc400078e009d */
[----:B-1----:R-:W-:Y:S01]  /*22480*/  IMAD.MOV.U32 R48, RZ, RZ, R156 ;  /* 0x000000ffff307224 */ /* 0x002fe200078e009c */
        /* <DEDUP_REMOVED lines=8> */
[----:B------:R-:W-:Y:S01]  /*22510*/  IMAD.MOV.U32 R248, RZ, RZ, R20 ;  /* 0x000000fffff87224 */ /* 0x000fe200078e0014 */
[----:B------:R-:W-:Y:S01]  /*22520*/  MOV R250, R12 ;  /* 0x0000000c00fa7202 */ /* 0x000fe20000000f00 */
[----:B------:R-:W-:-:S02]  /*22530*/  IMAD.MOV.U32 R249, RZ, RZ, R13 ;  /* 0x000000fffff97224 */ /* 0x000fc400078e000d */
[----:B------:R-:W-:Y:S01]  /*22540*/  IMAD.MOV.U32 R251, RZ, RZ, R0 ;  /* 0x000000fffffb7224 */ /* 0x000fe200078e0000 */
[----:B------:R-:W-:Y:S01]  /*22550*/  MOV R50, R24 ;  /* 0x0000001800327202 */ /* 0x000fe20000000f00 */
[----:B------:R-:W-:Y:S01]  /*22560*/  IMAD.MOV.U32 R49, RZ, RZ, R25 ;  /* 0x000000ffff317224 */ /* 0x000fe200078e0019 */
[----:B------:R-:W-:Y:S01]  /*22570*/  LDS R216, [R2+0x10300] ;  /* 0x0103000002d87984 */ /* 0x000fe20000000800 */
[----:B------:R-:W-:-:S03]  /*22580*/  IMAD.MOV.U32 R51, RZ, RZ, R21 ;  /* 0x000000ffff337224 */ /* 0x000fc600078e0015 */
        /* <DEDUP_REMOVED lines=13> */
[----:B--2---:R-:W-:-:S03]  /*22660*/  IMAD.MOV.U32 R240, RZ, RZ, R178 ;  /* 0x000000fffff07224 */ /* 0x004fc600078e00b2 */
[----:B------:R-:W-:Y:S01]  /*22670*/  LDS R178, [R2+0x12100] ;  /* 0x0121000002b27984 */ /* 0x000fe20000000800 */
[----:B---3--:R-:W-:Y:S01]  /*22680*/  IMAD.MOV.U32 R241, RZ, RZ, R177 ;  /* 0x000000fffff17224 */ /* 0x008fe200078e00b1 */
[----:B------:R-:W-:Y:S02]  /*22690*/  MOV R242, R176 ;  /* 0x000000b000f27202 */ /* 0x000fe40000000f00 */
[----:B------:R-:W-:Y:S04]  /*226a0*/  LDS R177, [R3+0x10100] ;  /* 0x0101000003b17984 */ /* 0x000fe80000000800 */
[----:B------:R-:W-:Y:S04]  /*226b0*/  LDS R176, [R2+0x10100] ;  /* 0x0101000002b07984 */ /* 0x000fe80000000800 */
[----:B----4-:R-:W1:Y:S04]  /*226c0*/  LDSM.16.M88.4 R16, [R252+0x40080] ;  /* 0x04008000fc10783b */ /* 0x010e680000000200 */
[----:B------:R-:W2:Y:S04]  /*226d0*/  LDSM.16.M88.4 R20, [R252+0x40880] ;  /* 0x04088000fc14783b */ /* 0x000ea80000000200 */
[----:B------:R-:W3:Y:S01]  /*226e0*/  LDSM.16.M88.4 R24, [R252+0x41080] ;  /* 0x04108000fc18783b */ /* 0x000ee20000000200 */
[-C--:B-1----:R-:W-:Y:S08]  /*226f0*/  HMMA.1688.F32.TF32 R248, R156, R16.reuse, R248 ;  /* 0x000000109cf8723c */ /* 0x082ff000000810f8 */
[-C--:B------:R-:W-:Y:S08]  /*22700*/  HMMA.1688.F32.TF32 R48, R176, R16.reuse, R48 ;  /* 0x00000010b030723c */ /* 0x080ff00000081030 */
[-C--:B------:R-:W-:Y:S07]  /*22710*/  HMMA.1688.F32.TF32 R240, R196, R16.reuse, R240 ;  /* 0x00000010c4f0723c */ /* 0x080fee00000810f0 */
[----:B------:R-:W-:Y:S04]  /*22720*/  STL.64 [R1+0x2e0], R248 ;  /* 0x0002e0f801007387 */ /* 0x000fe80000100a00 */
[----:B------:R1:W-:Y:S05]  /*22730*/  STL.64 [R1+0x2e8], R250 ;  /* 0x0002e8fa01007387 */ /* 0x0003ea0000100a00 */
[----:B------:R-:W-:Y:S01]  /*22740*/  IMAD.MOV.U32 R0, RZ, RZ, R51 ;  /* 0x000000ffff007224 */ /* 0x000fe200078e0033 */
[----:B-1----:R-:W4:Y:S04]  /*22750*/  LDL.LU.64 R250, [R1+0x18d0] ;  /* 0x0018d00001fa7983 */ /* 0x002f280000300a00 */
[----:B------:R-:W4:Y:S04]  /*22760*/  LDL.LU.64 R248, [R1+0x18c8] ;  /* 0x0018c80001f87983 */ /* 0x000f280000300a00 */
[----:B------:R-:W-:Y:S04]  /*22770*/  STL.64 [R1+0x2d0], R48 ;  /* 0x0002d03001007387 */ /* 0x000fe80000100a00 */
[----:B------:R1:W-:Y:S04]  /*22780*/  STL [R1+0x2d8], R50 ;  /* 0x0002d83201007387 */ /* 0x0003e80000100800 */
[----:B-1----:R-:W3:Y:S04]  /*22790*/  LDL.LU.64 R50, [R1+0x18c0] ;  /* 0x0018c00001327983 */ /* 0x002ee80000300a00 */
[----:B------:R-:W3:Y:S04]  /*227a0*/  LDL.LU.64 R48, [R1+0x18b8] ;  /* 0x0018b80001307983 */ /* 0x000ee80000300a00 */
[----:B------:R-:W-:Y:S04]  /*227b0*/  STL [R1+0x16d8], R0 ;  /* 0x0016d80001007387 */ /* 0x000fe80000100800 */
[----:B------:R-:W-:Y:S04]  /*227c0*/  STL.64 [R1+0x390], R240 ;  /* 0x000390f001007387 */ /* 0x000fe80000100a00 */
[----:B------:R1:W-:Y:S04]  /*227d0*/  STL.64 [R1+0x398], R242 ;  /* 0x000398f201007387 */ /* 0x0003e80000100a00 */
[----:B-1----:R-:W3:Y:S04]  /*227e0*/  LDL.LU.64 R242, [R1+0x18b0] ;  /* 0x0018b00001f27983 */ /* 0x002ee80000300a00 */
[----:B------:R-:W3:Y:S01]  /*227f0*/  LDL.LU.64 R240, [R1+0x18a8] ;  /* 0x0018a80001f07983 */ /* 0x000ee20000300a00 */
[-C--:B------:R-:W-:Y:S08]  /*22800*/  HMMA.1688.F32.TF32 R124, R236, R16.reuse, R124 ;  /* 0x00000010ec7c723c */ /* 0x080ff0000008107c */
[-C--:B------:R-:W-:Y:S08]  /*22810*/  HMMA.1688.F32.TF32 R180, R4, R16.reuse, R180 ;  /* 0x0000001004b4723c */ /* 0x080ff000000810b4 */
[-C--:B------:R-:W-:Y:S08]  /*22820*/  HMMA.1688.F32.TF32 R188, R8, R16.reuse, R188 ;  /* 0x0000001008bc723c */ /* 0x080ff000000810bc */
[----:B------:R-:W-:Y:S08]  /*22830*/  HMMA.1688.F32.TF32 R204, R12, R16, R204 ;  /* 0x000000100ccc723c */ /* 0x000ff000000810cc */
[----:B--2---:R-:W-:Y:S08]  /*22840*/  HMMA.1688.F32.TF32 R52, R156, R20, R52 ;  /* 0x000000149c34723c */ /* 0x004ff00000081034 */
[----:B---3--:R-:W-:Y:S11]  /*22850*/  HMMA.1688.F32.TF32 R240, R216, R16, R240 ;  /* 0x00000010d8f0723c */ /* 0x008ff600000810f0 */
        /* <DEDUP_REMOVED lines=35> */
[----:B------:R-:W2:Y:S01]  /*22a90*/  LDL.LU.64 R52, [R1+0x1898] ;  /* 0x0018980001347983 */ /* 0x000ea20000300a00 */
[----:B------:R-:W-:Y:S08]  /*22aa0*/  HMMA.1688.F32.TF32 R100, R236, R20, R100 ;  /* 0x00000014ec64723c */ /* 0x000ff00000081064 */
[C---:B---3--:R-:W-:Y:S08]  /*22ab0*/  HMMA.1688.F32.TF32 R124, R176.reuse, R24, R124 ;  /* 0x00000018b07c723c */ /* 0x048ff0000008107c */
[-C--:B----4-:R-:W-:Y:S11]  /*22ac0*/  HMMA.1688.F32.TF32 R204, R176, R20.reuse, R204 ;  /* 0x00000014b0cc723c */ /* 0x090ff600000810cc */
[----:B------:R-:W-:Y:S11]  /*22ad0*/  @!UPT UIADD3 URZ, URZ, URZ, URZ ;  /* 0x0000003f3f3ff290 */ /* 0x000ff6000fffe03f */
[----:B------:R-:W-:Y:S01]  /*22ae0*/  @!UPT UIADD3 URZ, URZ, URZ, URZ ;  /* 0x0000003f3f3ff290 */ /* 0x000fe2000fffe03f */
[----:B------:R-:W-:Y:S04]  /*22af0*/  STL.64 [R1+0x250], R204 ;  /* 0x000250cc01007387 */ /* 0x000fe80000100a00 */
[----:B------:R1:W-:Y:S02]  /*22b00*/  STL.64 [R1+0x258], R206 ;  /* 0x000258ce01007387 */ /* 0x0003e40000100a00 */
[-C--:B-1----:R-:W-:Y:S08]  /*22b10*/  HMMA.1688.F32.TF32 R204, R196, R20.reuse, R188 ;  /* 0x00000014c4cc723c */ /* 0x082ff000000810bc */
[-C--:B--2---:R-:W-:Y:S08]  /*22b20*/  HMMA.1688.F32.TF32 R188, R216, R20.reuse, R52 ;  /* 0x00000014d8bc723c */ /* 0x084ff00000081034 */
        /* <DEDUP_REMOVED lines=10> */
[----:B-1----:R-:W-:Y:S08]  /*22bd0*/  HMMA.1688.F32.TF32 R100, R12, R20, R220 ;  /* 0x000000140c64723c */ /* 0x002ff000000810dc */
[-C--:B--2---:R-:W-:Y:S01]  /*22be0*/  HMMA.1688.F32.TF32 R52, R156, R24.reuse, R180 ;  /* 0x000000189c34723c */ /* 0x084fe200000810b4 */
[----:B------:R-:W-:Y:S04]  /*22bf0*/  STL.64 [R1+0x800], R168 ;  /* 0x000800a801007387 */ /* 0x000fe80000100a00 */
[----:B------:R-:W-:Y:S10]  /*22c00*/  STL.64 [R1+0x808], R170 ;  /* 0x000808aa01007387 */ /* 0x000ff40000100a00 */
[----:B------:R-:W-:Y:S04]  /*22c10*/  STL.64 [R1+0x900], R100 ;  /* 0x0009006401007387 */ /* 0x000fe80000100a00 */
[----:B------:R1:W-:Y:S04]  /*22c20*/  STL.64 [R1+0x908], R102 ;  /* 0x0009086601007387 */ /* 0x0003e80000100a00 */
[----:B------:R-:W-:Y:S04]  /*22c30*/  STL.64 [R1+0x180], R52 ;  /* 0x0001803401007387 */ /* 0x000fe80000100a00 */
[----:B------:R2:W-:Y:S01]  /*22c40*/  STL.64 [R1+0x188], R54 ;  /* 0x0001883601007387 */ /* 0x0005e20000100a00 */
[-C--:B-1----:R-:W-:Y:S08]  /*22c50*/  HMMA.1688.F32.TF32 R100, R196, R24.reuse, R240 ;  /* 0x00000018c464723c */ /* 0x082ff000000810f0 */
[-C--:B--2---:R-:W-:Y:S08]  /*22c60*/  HMMA.1688.F32.TF32 R52, R216, R24.reuse, R48 ;  /* 0x00000018d834723c */ /* 0x084ff00000081030 */
[-C--:B------:R-:W-:Y:S01]  /*22c70*/  HMMA.1688.F32.TF32 R48, R236, R24.reuse, R160 ;  /* 0x00000018ec30723c */ /* 0x080fe200000810a0 */
[----:B------:R-:W-:Y:S04]  /*22c80*/  STL.64 [R1+0x190], R124 ;  /* 0x0001907c01007387 */ /* 0x000fe80000100a00 */
[----:B------:R-:W-:Y:S04]  /*22c90*/  STL.64 [R1+0x198], R126 ;  /* 0x0001987e01007387 */ /* 0x000fe80000100a00 */
[----:B------:R1:W-:Y:S04]  /*22ca0*/  STL.64 [R1+0x220], R100 ;  /* 0x0002206401007387 */ /* 0x0003e80000100a00 */
[----:B------:R2:W-:Y:S04]  /*22cb0*/  STL.64 [R1+0x228], R102 ;  /* 0x0002286601007387 */ /* 0x0005e80000100a00 */
[----:B-1----:R-:W3:Y:S04]  /*22cc0*/  LDL.LU R100, [R1+0x160] ;  /* 0x0001600001647983 */ /* 0x002ee80000300800 */
[----:B------:R-:W-:Y:S04]  /*22cd0*/  STL.64 [R1+0x2b0], R52 ;  /* 0x0002b03401007387 */ /* 0x000fe80000100a00 */
[----:B------:R-:W-:Y:S04]  /*22ce0*/  STL.64 [R1+0x2b8], R54 ;  /* 0x0002b83601007387 */ /* 0x000fe80000100a00 */
[----:B------:R-:W-:Y:S04]  /*22cf0*/  STL.64 [R1+0x420], R48 ;  /* 0x0004203001007387 */ /* 0x000fe80000100a00 */
[----:B------:R1:W-:Y:S04]  /*22d00*/  STL.64 [R1+0x428], R50 ;  /* 0x0004283201007387 */ /* 0x0003e80000100a00 */
[----:B------:R-:W3:Y:S04]  /*22d10*/  LDL.LU R101, [R1+0x164] ;  /* 0x0001640001657983 */ /* 0x000ee80000300800 */
[----:B--2---:R-:W3:Y:S01]  /*22d20*/  LDL.LU R102, [R1+0x168] ;  /* 0x0001680001667983 */ /* 0x004ee20000300800 */
[----:B-1----:R-:W-:Y:S03]  /*22d30*/  HMMA.1688.F32.TF32 R48, R4, R24, R172 ;  /* 0x000000180430723c */ /* 0x002fe600000810ac */
[----:B------:R-:W3:Y:S04]  /*22d40*/  LDL.LU R103, [R1+0x16c] ;  /* 0x00016c0001677983 */ /* 0x000ee80000300800 */
[----:B------:R-:W2:Y:S04]  /*22d50*/  LDL.LU R168, [R1+0x210] ;  /* 0x0002100001a87983 */ /* 0x000ea80000300800 */
[----:B------:R-:W2:Y:S04]  /*22d60*/  LDL.LU R169, [R1+0x214] ;  /* 0x0002140001a97983 */ /* 0x000ea80000300800 */
[----:B------:R-:W2:Y:S04]  /*22d70*/  LDL.LU R170, [R1+0x218] ;  /* 0x0002180001aa7983 */ /* 0x000ea80000300800 */
[----:B------:R-:W2:Y:S01]  /*22d80*/  LDL.LU R171, [R1+0x21c] ;  /* 0x00021c0001ab7983 */ /* 0x000ea20000300800 */
[----:B------:R-:W-:-:S03]  /*22d90*/  IMAD.MOV.U32 R180, RZ, RZ, R36 ;  /* 0x000000ffffb47224 */ /* 0x000fc600078e0024 */
[----:B------:R-:W4:Y:S01]  /*22da0*/  LDL.LU R192, [R1+0x4f0] ;  /* 0x0004f00001c07983 */ /* 0x000f220000300800 */
[----:B------:R-:W-:-:S03]  /*22db0*/  MOV R181, R37 ;  /* 0x0000002500b57202 */ /* 0x000fc60000000f00 */
[----:B------:R-:W4:Y:S01]  /*22dc0*/  LDL.LU R193, [R1+0x4f4] ;  /* 0x0004f40001c17983 */ /* 0x000f220000300800 */
[----:B------:R-:W-:-:S03]  /*22dd0*/  IMAD.MOV.U32 R182, RZ, RZ, R40 ;  /* 0x000000ffffb67224 */ /* 0x000fc600078e0028 */
[----:B------:R-:W4:Y:S01]  /*22de0*/  LDL.LU R194, [R1+0x4f8] ;  /* 0x0004f80001c27983 */ /* 0x000f220000300800 */
[----:B------:R-:W-:-:S03]  /*22df0*/  IMAD.MOV.U32 R183, RZ, RZ, R41 ;  /* 0x000000ffffb77224 */ /* 0x000fc600078e0029 */
[----:B------:R-:W4:Y:S04]  /*22e00*/  LDL.LU R195, [R1+0x4fc] ;  /* 0x0004fc0001c37983 */ /* 0x000f280000300800 */
[----:B------:R-:W2:Y:S04]  /*22e10*/  LDL.LU R36, [R1+0x1890] ;  /* 0x0018900001247983 */ /* 0x000ea80000300800 */
[----:B------:R-:W2:Y:S04]  /*22e20*/  LDL.LU R37, [R1+0x188c] ;  /* 0x00188c0001257983 */ /* 0x000ea80000300800 */
[----:B------:R-:W2:Y:S04]  /*22e30*/  LDL.LU R40, [R1+0x1888] ;  /* 0x0018880001287983 */ /* 0x000ea80000300800 */
[----:B------:R-:W2:Y:S04]  /*22e40*/  LDL.LU R41, [R1+0x1884] ;  /* 0x0018840001297983 */ /* 0x000ea80000300800 */
[----:B------:R-:W2:Y:S04]  /*22e50*/  LDL.LU R204, [R1+0x340] ;  /* 0x0003400001cc7983 */ /* 0x000ea80000300800 */
[----:B------:R-:W-:Y:S04]  /*22e60*/  STL.64 [R1+0x530], R48 ;  /* 0x0005303001007387 */ /* 0x000fe80000100a00 */
[----:B------:R1:W-:Y:S04]  /*22e70*/  STL.64 [R1+0x538], R50 ;  /* 0x0005383201007387 */ /* 0x0003e80000100a00 */
[----:B------:R-:W2:Y:S04]  /*22e80*/  LDL.LU R205, [R1+0x344] ;  /* 0x0003440001cd7983 */ /* 0x000ea80000300800 */
[----:B------:R-:W2:Y:S04]  /*22e90*/  LDL.LU R206, [R1+0x348] ;  /* 0x0003480001ce7983 */ /* 0x000ea80000300800 */
[----:B------:R-:W2:Y:S01]  /*22ea0*/  LDL.LU R207, [R1+0x34c] ;  /* 0x00034c0001cf7983 */ /* 0x000ea20000300800 */
[----:B------:R-:W-:-:S03]  /*22eb0*/  IMAD.MOV.U32 R124, RZ, RZ, R28 ;  /* 0x000000ffff7c7224 */ /* 0x000fc600078e001c */
[----:B------:R-:W2:Y:S01]  /*22ec0*/  LDL.LU R52, [R1+0x5b0] ;  /* 0x0005b00001347983 */ /* 0x000ea20000300800 */
[----:B------:R-:W-:-:S03]  /*22ed0*/  MOV R125, R29 ;  /* 0x0000001d007d7202 */ /* 0x000fc60000000f00 */
[----:B------:R-:W2:Y:S04]  /*22ee0*/  LDL.LU R53, [R1+0x5b4] ;  /* 0x0005b40001357983 */ /* 0x000ea80000300800 */
[----:B------:R-:W2:Y:S04]  /*22ef0*/  LDL.LU R54, [R1+0x5b8] ;  /* 0x0005b80001367983 */ /* 0x000ea80000300800 */
[----:B------:R-:W2:Y:S04]  /*22f00*/  LDL.LU R55, [R1+0x5bc] ;  /* 0x0005bc0001377983 */ /* 0x000ea80000300800 */
[----:B------:R-:W2:Y:S04]  /*22f10*/  LDL.LU R28, [R1+0x1880] ;  /* 0x00188000011c7983 */ /* 0x000ea80000300800 */
[----:B------:R-:W3:Y:S01]  /*22f20*/  LDL.LU R29, [R1+0x187c] ;  /* 0x00187c00011d7983 */ /* 0x000ee20000300800 */
[----:B------:R-:W-:-:S02]  /*22f30*/  IMAD.MOV.U32 R126, RZ, RZ, R32 ;  /* 0x000000ffff7e7224 */ /* 0x000fc400078e0020 */
[----:B------:R-:W-:Y:S01]  /*22f40*/  IMAD.MOV.U32 R127, RZ, RZ, R33 ;  /* 0x000000ffff7f7224 */ /* 0x000fe200078e0021 */
[----:B------:R-:W4:Y:S04]  /*22f50*/  LDL.LU R32, [R1+0x1878] ;  /* 0x0018780001207983 */ /* 0x000f280000300800 */
[----:B------:R-:W4:Y:S01]  /*22f60*/  LDL.LU R33, [R1+0x1874] ;  /* 0x0018740001217983 */ /* 0x000f220000300800 */
[-C--:B------:R-:W-:Y:S08]  /*22f70*/  HMMA.1688.F32.TF32 R160, R8, R24.reuse, R184 ;  /* 0x0000001808a0723c */ /* 0x080ff000000810b8 */
[----:B-1----:R-:W-:Y:S11]  /*22f80*/  HMMA.1688.F32.TF32 R48, R12, R24, R224 ;  /* 0x000000180c30723c */ /* 0x002ff600000810e0 */
[----:B------:R-:W-:Y:S04]  /*22f90*/  @!UPT UIADD3 URZ, URZ, URZ, URZ ;  /* 0x0000003f3f3ff290 */ /* 0x000fe8000fffe03f */
[----:B------:R-:W-:Y:S04]  /*22fa0*/  STL.64 [R1+0x750], R160 ;  /* 0x000750a001007387 */ /* 0x000fe80000100a00 */
[----:B------:R-:W-:Y:S04]  /*22fb0*/  STL.64 [R1+0x758], R162 ;  /* 0x000758a201007387 */ /* 0x000fe80000100a00 */
[----:B------:R-:W-:Y:S04]  /*22fc0*/  STL.64 [R1+0x8a0], R48 ;  /* 0x0008a03001007387 */ /* 0x000fe80000100a00 */
[----:B------:R-:W-:Y:S01]  /*22fd0*/  STL.64 [R1+0x8a8], R50 ;  /* 0x0008a83201007387 */ /* 0x000fe20000100a00 */
[----:B--2---:R-:W-:-:S02]  /*22fe0*/  IMAD.MOV.U32 R191, RZ, RZ, R28 ;  /* 0x000000ffffbf7224 */ /* 0x004fc400078e001c */
[----:B---3--:R-:W-:Y:S02]  /*22ff0*/  IMAD.MOV.U32 R190, RZ, RZ, R29 ;  /* 0x000000ffffbe7224 */ /* 0x008fe400078e001d */
[----:B------:R-:W4:Y:S02]  /*23000*/  LDSM.16.M88.4 R28, [R252+0x41880] ;  /* 0x04188000fc1c783b */ /* 0x000f240000000200 */
[-C--:B----4-:R-:W-:Y:S08]  /*23010*/  HMMA.1688.F32.TF32 R48, R156, R28.reuse, R192 ;  /* 0x0000001c9c30723c */ /* 0x090ff000000810c0 */
[-C--:B------:R-:W-:Y:S08]  /*23020*/  HMMA.1688.F32.TF32 R168, R176, R28.reuse, R168 ;  /* 0x0000001cb0a8723c */ /* 0x080ff000000810a8 */
[-C--:B------:R-:W-:Y:S07]  /*23030*/  HMMA.1688.F32.TF32 R160, R196, R28.reuse, R100 ;  /* 0x0000001cc4a0723c */ /* 0x080fee0000081064 */
[----:B------:R-:W-:Y:S04]  /*23040*/  STL.64 [R1+0x120], R48 ;  /* 0x0001203001007387 */ /* 0x000fe80000100a00 */
[----:B------:R1:W-:Y:S02]  /*23050*/  STL.64 [R1+0x128], R50 ;  /* 0x0001283201007387 */ /* 0x0003e40000100a00 */
[-C--:B-1----:R-:W-:Y:S02]  /*23060*/  HMMA.1688.F32.TF32 R48, R216, R28.reuse, R180 ;  /* 0x0000001cd830723c */ /* 0x082fe400000810b4 */
[----:B------:R-:W-:Y:S04]  /*23070*/  STL.64 [R1+0x130], R168 ;  /* 0x000130a801007387 */ /* 0x000fe80000100a00 */
[----:B------:R-:W-:Y:S02]  /*23080*/  STL.64 [R1+0x138], R170 ;  /* 0x000138aa01007387 */ /* 0x000fe40000100a00 */
[-C--:B------:R-:W-:Y:S02]  /*23090*/  HMMA.1688.F32.TF32 R100, R236, R28.reuse, R56 ;  /* 0x0000001cec64723c */ /* 0x080fe40000081038 */
[----:B------:R-:W-:Y:S04]  /*230a0*/  STL.64 [R1+0x170], R160 ;  /* 0x000170a001007387 */ /* 0x000fe80000100a00 */
[----:B------:R-:W-:Y:S02]  /*230b0*/  STL.64 [R1+0x178], R162 ;  /* 0x000178a201007387 */ /* 0x000fe40000100a00 */
[-C--:B------:R-:W-:Y:S07]  /*230c0*/  HMMA.1688.F32.TF32 R56, R4, R28.reuse, R108 ;  /* 0x0000001c0438723c */ /* 0x080fee000008106c */
[----:B------:R-:W-:Y:S04]  /*230d0*/  STL.64 [R1+0x230], R48 ;  /* 0x0002303001007387 */ /* 0x000fe80000100a00 */
[----:B------:R1:W-:Y:S02]  /*230e0*/  STL.64 [R1+0x238], R50 ;  /* 0x0002383201007387 */ /* 0x0003e40000100a00 */
[----:B-1----:R-:W-:Y:S02]  /*230f0*/  HMMA.1688.F32.TF32 R48, R8, R28, R128 ;  /* 0x0000001c0830723c */ /* 0x002fe40000081080 */
[----:B------:R-:W-:Y:S04]  /*23100*/  STL.64 [R1+0x370], R100 ;  /* 0x0003706401007387 */ /* 0x000fe80000100a00 */
[----:B------:R-:W-:Y:S04]  /*23110*/  STL.64 [R1+0x378], R102 ;  /* 0x0003786601007387 */ /* 0x000fe80000100a00 */
[----:B------:R-:W2:Y:S04]  /*23120*/  LDL.LU R180, [R1+0x1f0] ;  /* 0x0001f00001b47983 */ /* 0x000ea80000300800 */
[----:B------:R-:W-:Y:S04]  /*23130*/  STL.64 [R1+0x4a0], R56 ;  /* 0x0004a03801007387 */ /* 0x000fe80000100a00 */
[----:B------:R1:W-:Y:S05]  /*23140*/  STL.64 [R1+0x4a8], R58 ;  /* 0x0004a83a01007387 */ /* 0x0003ea0000100a00 */
[----:B------:R-:W-:Y:S04]  /*23150*/  STL.64 [R1+0x620], R48 ;  /* 0x0006203001007387 */ /* 0x000fe80000100a00 */
[----:B------:R-:W-:Y:S04]  /*23160*/  STL.64 [R1+0x628], R50 ;  /* 0x0006283201007387 */ /* 0x000fe80000100a00 */
[----:B------:R-:W2:Y:S04]  /*23170*/  LDL.LU R181, [R1+0x1f4] ;  /* 0x0001f40001b57983 */ /* 0x000ea80000300800 */
[----:B------:R-:W2:Y:S04]  /*23180*/  LDL.LU R182, [R1+0x1f8] ;  /* 0x0001f80001b67983 */ /* 0x000ea80000300800 */
[----:B------:R-:W2:Y:S01]  /*23190*/  LDL.LU R183, [R1+0x1fc] ;  /* 0x0001fc0001b77983 */ /* 0x000ea20000300800 */
[----:B------:R-:W-:Y:S01]  /*231a0*/  IMAD.MOV.U32 R188, RZ, RZ, R33 ;  /* 0x000000ffffbc7224 */ /* 0x000fe200078e0021 */
[----:B------:R-:W-:-:S02]  /*231b0*/  MOV R189, R32 ;  /* 0x0000002000bd7202 */ /* 0x000fc40000000f00 */
[----:B------:R-:W3:Y:S01]  /*231c0*/  LDSM.16.M88.4 R32, [R252+0x42080] ;  /* 0x04208000fc20783b */ /* 0x000ee20000000200 */
[----:B-1----:R-:W-:Y:S01]  /*231d0*/  HMMA.1688.F32.TF32 R56, R12, R28, R200 ;  /* 0x0000001c0c38723c */ /* 0x002fe200000810c8 */
[----:B------:R-:W-:-:S07]  /*231e0*/  IMAD.MOV.U32 R242, RZ, RZ, R37 ;  /* 0x000000fffff27224 */ /* 0x000fce00078e0025 */
[-C--:B---3--:R-:W-:Y:S08]  /*231f0*/  HMMA.1688.F32.TF32 R48, R176, R32.reuse, R204 ;  /* 0x00000020b030723c */ /* 0x088ff000000810cc */
[----:B------:R-:W-:Y:S07]  /*23200*/  HMMA.1688.F32.TF32 R52, R156, R32, R52 ;  /* 0x000000209c34723c */ /* 0x000fee0000081034 */
[----:B------:R-:W-:Y:S04]  /*23210*/  STL.64 [R1+0x820], R56 ;  /* 0x0008203801007387 */ /* 0x000fe80000100a00 */
[----:B------:R-:W-:Y:S04]  /*23220*/  STL.64 [R1+0x828], R58 ;  /* 0x0008283a01007387 */ /* 0x000fe80000100a00 */
[----:B------:R-:W-:Y:S01]  /*23230*/  STL.64 [R1+0x100], R48 ;  /* 0x0001003001007387 */ /* 0x000fe20000100a00 */
[----:B------:R-:W-:-:S07]  /*23240*/  IMAD.MOV.U32 R0, RZ, RZ, R51 ;  /* 0x000000ffff007224 */ /* 0x000fce00078e0033 */
[----:B------:R-:W-:Y:S04]  /*23250*/  STL.64 [R1+0xe0], R52 ;  /* 0x0000e03401007387 */ /* 0x000fe80000100a00 */
[----:B------:R1:W-:Y:S04]  /*23260*/  STL.64 [R1+0xe8], R54 ;  /* 0x0000e83601007387 */ /* 0x0003e80000100a00 */
[----:B------:R3:W-:Y:S01]  /*23270*/  STL [R1+0x108], R50 ;  /* 0x0001083201007387 */ /* 0x0007e20000100800 */
[-C--:B-1----:R-:W-:Y:S08]  /*23280*/  HMMA.1688.F32.TF32 R52, R196, R32.reuse, R124 ;  /* 0x00000020c434723c */ /* 0x082ff0000008107c */
[----:B---3--:R-:W-:Y:S01]  /*23290*/  HMMA.1688.F32.TF32 R48, R216, R32, R248 ;  /* 0x00000020d830723c */ /* 0x008fe200000810f8 */
[----:B------:R-:W-:-:S02]  /*232a0*/  IMAD.MOV.U32 R243, RZ, RZ, R36 ;  /* 0x000000fffff37224 */ /* 0x000fc400078e0024 */
[----:B------:R-:W1:Y:S04]  /*232b0*/  LDSM.16.M88.4 R36, [R252+0x42880] ;  /* 0x04288000fc24783b */ /* 0x000e680000000200 */
[----:B------:R-:W-:Y:S04]  /*232c0*/  STL [R1+0x17a8], R0 ;  /* 0x0017a80001007387 */ /* 0x000fe80000100800 */
[----:B------:R-:W3:Y:S04]  /*232d0*/  LDL.LU R124, [R1+0x680] ;  /* 0x00068000017c7983 */ /* 0x000ee80000300800 */
[----:B------:R-:W-:Y:S04]  /*232e0*/  STL.64 [R1+0x110], R52 ;  /* 0x0001103401007387 */ /* 0x000fe80000100a00 */
[----:B------:R4:W-:Y:S04]  /*232f0*/  STL.64 [R1+0x118], R54 ;  /* 0x0001183601007387 */ /* 0x0009e80000100a00 */
[----:B------:R-:W-:Y:S04]  /*23300*/  STL.64 [R1+0x160], R48 ;  /* 0x0001603001007387 */ /* 0x000fe80000100a00 */
[----:B------:R1:W-:Y:S01]  /*23310*/  STL.64 [R1+0x168], R50 ;  /* 0x0001683201007387 */ /* 0x0003e20000100a00 */
[-C--:B----4-:R-:W-:Y:S03]  /*23320*/  HMMA.1688.F32.TF32 R52, R236, R32.reuse, R60 ;  /* 0x00000020ec34723c */ /* 0x090fe6000008103c */
[----:B------:R-:W3:Y:S04]  /*23330*/  LDL.LU R125, [R1+0x684] ;  /* 0x00068400017d7983 */ /* 0x000ee80000300800 */
[----:B------:R-:W3:Y:S01]  /*23340*/  LDL.LU R126, [R1+0x688] ;  /* 0x00068800017e7983 */ /* 0x000ee20000300800 */
[-C--:B-1----:R-:W-:Y:S03]  /*23350*/  HMMA.1688.F32.TF32 R48, R4, R32.reuse, R112 ;  /* 0x000000200430723c */ /* 0x082fe60000081070 */
[----:B------:R-:W3:Y:S05]  /*23360*/  LDL.LU R127, [R1+0x68c] ;  /* 0x00068c00017f7983 */ /* 0x000eea0000300800 */
[-C--:B------:R-:W-:Y:S07]  /*23370*/  HMMA.1688.F32.TF32 R56, R8, R32.reuse, R132 ;  /* 0x000000200838723c */ /* 0x080fee0000081084 */
[----:B------:R-:W-:Y:S04]  /*23380*/  STL.64 [R1+0x290], R52 ;  /* 0x0002903401007387 */ /* 0x000fe80000100a00 */
[----:B------:R1:W-:Y:S04]  /*23390*/  STL.64 [R1+0x298], R54 ;  /* 0x0002983601007387 */ /* 0x0003e80000100a00 */
[----:B------:R-:W-:Y:S04]  /*233a0*/  STL.64 [R1+0x410], R48 ;  /* 0x0004103001007387 */ /* 0x000fe80000100a00 */
[----:B------:R4:W-:Y:S01]  /*233b0*/  STL.64 [R1+0x418], R50 ;  /* 0x0004183201007387 */ /* 0x0009e20000100a00 */
[----:B-1----:R-:W-:Y:S08]  /*233c0*/  HMMA.1688.F32.TF32 R52, R12, R32, R208 ;  /* 0x000000200c34723c */ /* 0x002ff000000810d0 */
[----:B----4-:R-:W-:Y:S01]  /*233d0*/  HMMA.1688.F32.TF32 R48, R156, R36, R188 ;  /* 0x000000249c30723c */ /* 0x010fe200000810bc */
[----:B------:R-:W-:Y:S01]  /*233e0*/  IMAD.MOV.U32 R240, RZ, RZ, R41 ;  /* 0x000000fffff07224 */ /* 0x000fe200078e0029 */
[----:B------:R-:W-:Y:S01]  /*233f0*/  MOV R241, R40 ;  /* 0x0000002800f17202 */ /* 0x000fe20000000f00 */
[----:B------:R-:W-:Y:S04]  /*23400*/  STL.64 [R1+0x500], R56 ;  /* 0x0005003801007387 */ /* 0x000fe80000100a00 */
[----:B------:R-:W-:Y:S01]  /*23410*/  STL.64 [R1+0x508], R58 ;  /* 0x0005083a01007387 */ /* 0x000fe20000100a00 */
[----:B------:R-:W-:-:S03]  /*23420*/  IMAD.MOV.U32 R47, RZ, RZ, R73 ;  /* 0x000000ffff2f7224 */ /* 0x000fc600078e0049 */
[----:B------:R-:W3:Y:S01]  /*23430*/  LDSM.16.M88.4 R40, [R252+0x43080] ;  /* 0x04308000fc28783b */ /* 0x000ee20000000200 */
[----:B------:R-:W-:Y:S01]  /*23440*/  IMAD.MOV.U32 R70, RZ, RZ, R72 ;  /* 0x000000ffff467224 */ /* 0x000fe200078e0048 */
[----:B------:R-:W-:Y:S01]  /*23450*/  MOV R173, R80 ;  /* 0x0000005000ad7202 */ /* 0x000fe20000000f00 */
[----:B------:R-:W-:Y:S01]  /*23460*/  IMAD.MOV.U32 R172, RZ, RZ, R149 ;  /* 0x000000ffffac7224 */ /* 0x000fe200078e0095 */
[----:B------:R-:W-:Y:S08]  /*23470*/  LDSM.16.M88.4 R56, [R252+0x45080] ;  /* 0x04508000fc38783b */ /* 0x000ff00000000200 */
[----:B------:R-:W-:Y:S01]  /*23480*/  STL.64 [R1+0x80], R48 ;  /* 0x0000803001007387 */ /* 0x000fe20000100a00 */
[----:B------:R-:W-:-:S03]  /*23490*/  MOV R0, R51 ;  /* 0x0000003300007202 */ /* 0x000fc60000000f00 */
[----:B------:R-:W-:Y:S04]  /*234a0*/  STL.64 [R1+0x770], R52 ;  /* 0x0007703401007387 */ /* 0x000fe80000100a00 */
[----:B------:R-:W-:Y:S04]  /*234b0*/  STL.64 [R1+0x778], R54 ;  /* 0x0007783601007387 */ /* 0x000fe80000100a00 */
[----:B------:R1:W-:Y:S01]  /*234c0*/  STL [R1+0x88], R50 ;  /* 0x0000883201007387 */ /* 0x0003e20000100800 */
[----:B------:R-:W-:Y:S02]  /*234d0*/  IMAD.MOV.U32 R174, RZ, RZ, R81 ;  /* 0x000000ffffae7224 */ /* 0x000fe400078e0051 */
[----:B------:R-:W-:Y:S01]  /*234e0*/  IMAD.MOV.U32 R175, RZ, RZ, R148 ;  /* 0x000000ffffaf7224 */ /* 0x000fe200078e0094 */
[----:B------:R-:W-:Y:S01]  /*234f0*/  LDSM.16.M88.4 R52, [R252+0x44880] ;  /* 0x04488000fc34783b */ /* 0x000fe20000000200 */
[----:B-1----:R-:W-:Y:S03]  /*23500*/  HMMA.1688.F32.TF32 R48, R176, R36, R240 ;  /* 0x00000024b030723c */ /* 0x002fe600000810f0 */
[----:B------:R-:W4:Y:S04]  /*23510*/  LDL.LU R240, [R1+0x520] ;  /* 0x0005200001f07983 */ /* 0x000f280000300800 */
[----:B------:R-:W4:Y:S04]  /*23520*/  LDL.LU R241, [R1+0x524] ;  /* 0x0005240001f17983 */ /* 0x000f280000300800 */
[----:B------:R-:W4:Y:S04]  /*23530*/  LDL.LU R242, [R1+0x528] ;  /* 0x0005280001f27983 */ /* 0x000f280000300800 */
[----:B------:R-:W4:Y:S09]  /*23540*/  LDL.LU R243, [R1+0x52c] ;  /* 0x00052c0001f37983 */ /* 0x000f320000300800 */
[----:B------:R-:W-:Y:S01]  /*23550*/  IMAD.MOV.U32 R33, RZ, RZ, R48 ;  /* 0x000000ffff217224 */ /* 0x000fe200078e0030 */
[----:B------:R-:W-:Y:S01]  /*23560*/  MOV R24, R51 ;  /* 0x0000003300187202 */ /* 0x000fe20000000f00 */
[----:B------:R-:W-:-:S02]  /*23570*/  IMAD.MOV.U32 R32, RZ, RZ, R49 ;  /* 0x000000ffff207224 */ /* 0x000fc400078e0031 */
[----:B------:R-:W-:Y:S01]  /*23580*/  IMAD.MOV.U32 R25, RZ, RZ, R50 ;  /* 0x000000ffff197224 */ /* 0x000fe200078e0032 */
[----:B------:R-:W-:Y:S04]  /*23590*/  STL.64 [R1+0x1728], R26 ;  /* 0x0017281a01007387 */ /* 0x000fe80000100a00 */
[----:B------:R1:W-:Y:S04]  /*235a0*/  STL.64 [R1+0x1720], R24 ;  /* 0x0017201801007387 */ /* 0x0003e80000100a00 */
[----:B------:R-:W-:Y:S04]  /*235b0*/  STL.64 [R1+0x1708], R34 ;  /* 0x0017082201007387 */ /* 0x000fe80000100a00 */
[----:B------:R2:W-:Y:S01]  /*235c0*/  STL.64 [R1+0x1700], R32 ;  /* 0x0017002001007387 */ /* 0x0005e20000100a00 */
[-C--:B-1----:R-:W-:Y:S08]  /*235d0*/  HMMA.1688.F32.TF32 R24, R216, R36.reuse, R244 ;  /* 0x00000024d818723c */ /* 0x082ff000000810f4 */
[-C--:B--2---:R-:W-:Y:S11]  /*235e0*/  HMMA.1688.F32.TF32 R48, R196, R36.reuse, R180 ;  /* 0x00000024c430723c */ /* 0x084ff600000810b4 */
[----:B------:R-:W-:Y:S11]  /*235f0*/  @!UPT UIADD3 URZ, URZ, URZ, URZ ;  /* 0x0000003f3f3ff290 */ /* 0x000ff6000fffe03f */
[----:B------:R-:W-:Y:S02]  /*23600*/  @!UPT UIADD3 URZ, URZ, URZ, URZ ;  /* 0x0000003f3f3ff290 */ /* 0x000fe4000fffe03f */
[----:B------:R-:W-:Y:S02]  /*23610*/  IMAD.MOV.U32 R29, RZ, RZ, R50 ;  /* 0x000000ffff1d7224 */ /* 0x000fe400078e0032 */
[----:B------:R-:W-:Y:S01]  /*23620*/  IMAD.MOV.U32 R28, RZ, RZ, R51 ;  /* 0x000000ffff1c7224 */ /* 0x000fe200078e0033 */
[----:B------:R-:W-:Y:S04]  /*23630*/  STL.64 [R1+0xa0], R48 ;  /* 0x0000a03001007387 */ /* 0x000fe80000100a00 */
[----:B------:R-:W-:Y:S04]  /*23640*/  STL.64 [R1+0x1718], R30 ;  /* 0x0017181e01007387 */ /* 0x000fe80000100a00 */
[----:B------:R1:W-:Y:S01]  /*23650*/  STL.64 [R1+0x1710], R28 ;  /* 0x0017101c01007387 */ /* 0x0003e20000100a00 */
[----:B------:R-:W-:Y:S01]  /*23660*/  HMMA.1688.F32.TF32 R32, R4, R36, R116 ;  /* 0x000000240420723c */ /* 0x000fe20000081074 */
[----:B------:R-:W-:-:S02]  /*23670*/  IMAD.MOV.U32 R114, RZ, RZ, R77 ;  /* 0x000000ffff727224 */ /* 0x000fc400078e004d */
[----:B------:R-:W-:Y:S01]  /*23680*/  IMAD.MOV.U32 R115, RZ, RZ, R76 ;  /* 0x000000ffff737224 */ /* 0x000fe200078e004c */
[----:B------:R-:W-:Y:S04]  /*23690*/  LDSM.16.M88.4 R48, [R252+0x44080] ;  /* 0x04408000fc30783b */ /* 0x000fe80000000200 */
[-C--:B-1----:R-:W-:Y:S01]  /*236a0*/  HMMA.1688.F32.TF32 R28, R236, R36.reuse, R64 ;  /* 0x00000024ec1c723c */ /* 0x082fe20000081040 */
[----:B------:R-:W-:Y:S04]  /*236b0*/  STL.64 [R1+0xf0], R24 ;  /* 0x0000f01801007387 */ /* 0x000fe80000100a00 */
[----:B------:R1:W-:Y:S03]  /*236c0*/  STL.64 [R1+0xf8], R26 ;  /* 0x0000f81a01007387 */ /* 0x0003e60000100a00 */
[-C--:B-1----:R-:W-:Y:S01]  /*236d0*/  HMMA.1688.F32.TF32 R24, R8, R36.reuse, R136 ;  /* 0x000000240818723c */ /* 0x082fe20000081088 */
[----:B------:R-:W-:Y:S11]  /*236e0*/  LDSM.16.M88.4 R136, [R252+0x47880] ;  /* 0x04788000fc88783b */ /* 0x000ff60000000200 */
[----:B------:R-:W-:Y:S03]  /*236f0*/  @!UPT UIADD3 URZ, URZ, URZ, URZ ;  /* 0x0000003f3f3ff290 */ /* 0x000fe6000fffe03f */
[----:B------:R-:W-:Y:S04]  /*23700*/  STL.64 [R1+0x210], R28 ;  /* 0x0002101c01007387 */ /* 0x000fe80000100a00 */
[----:B------:R1:W-:Y:S02]  /*23710*/  STL.64 [R1+0x218], R30 ;  /* 0x0002181e01007387 */ /* 0x0003e40000100a00 */
[----:B-1----:R-:W-:Y:S02]  /*23720*/  HMMA.1688.F32.TF32 R28, R12, R36, R212 ;  /* 0x000000240c1c723c */ /* 0x002fe400000810d4 */
[----:B------:R-:W-:Y:S04]  /*23730*/  STL.64 [R1+0x380], R32 ;  /* 0x0003802001007387 */ /* 0x000fe80000100a00 */
[----:B------:R-:W-:Y:S04]  /*23740*/  STL.64 [R1+0x388], R34 ;  /* 0x0003882201007387 */ /* 0x000fe80000100a00 */
[----:B------:R-:W-:Y:S04]  /*23750*/  STL.64 [R1+0x1730], R38 ;  /* 0x0017302601007387 */ /* 0x000fe80000100a00 */
[----:B------:R-:W-:Y:S04]  /*23760*/  STL.64 [R1+0x480], R24 ;  /* 0x0004801801007387 */ /* 0x000fe80000100a00 */
[----:B------:R3:W-:Y:S05]  /*23770*/  STL.64 [R1+0x488], R26 ;  /* 0x0004881a01007387 */ /* 0x0007ea0000100a00 */
[----:B------:R-:W-:Y:S04]  /*23780*/  STL.64 [R1+0x5b0], R28 ;  /* 0x0005b01c01007387 */ /* 0x000fe80000100a00 */
[----:B------:R-:W-:Y:S04]  /*23790*/  STL.64 [R1+0x5b8], R30 ;  /* 0x0005b81e01007387 */ /* 0x000fe80000100a00 */
[----:B------:R-:W2:Y:S04]  /*237a0*/  LDL.LU R46, [R1+0xc8] ;  /* 0x0000c800012e7983 */ /* 0x000ea80000300800 */
[----:B------:R-:W2:Y:S04]  /*237b0*/  LDL.LU R73, [R1+0x1870] ;  /* 0x0018700001497983 */ /* 0x000ea80000300800 */
[----:B------:R-:W4:Y:S04]  /*237c0*/  LDL.LU R204, [R1+0x240] ;  /* 0x0002400001cc7983 */ /* 0x000f280000300800 */
[----:B------:R-:W4:Y:S04]  /*237d0*/  LDL.LU R205, [R1+0x244] ;  /* 0x0002440001cd7983 */ /* 0x000f280000300800 */
[----:B------:R-:W4:Y:S04]  /*237e0*/  LDL.LU R206, [R1+0x248] ;  /* 0x0002480001ce7983 */ /* 0x000f280000300800 */
[----:B------:R-:W4:Y:S01]  /*237f0*/  LDL.LU R207, [R1+0x24c] ;  /* 0x00024c0001cf7983 */ /* 0x000f220000300800 */
[----:B---3--:R-:W-:Y:S03]  /*23800*/  HMMA.1688.F32.TF32 R24, R156, R40, R124 ;  /* 0x000000289c18723c */ /* 0x008fe6000008107c */
[----:B------:R-:W-:Y:S11]  /*23810*/  STL.64 [R1+0x1750], R18 ;  /* 0x0017501201007387 */ /* 0x000ff60000100a00 */
[----:B------:R-:W-:Y:S10]  /*23820*/  @!UPT UIADD3 URZ, URZ, URZ, URZ ;  /* 0x0000003f3f3ff290 */ /* 0x000ff4000fffe03f */
[----:B------:R-:W-:Y:S02]  /*23830*/  IMAD.MOV.U32 R17, RZ, RZ, R26 ;  /* 0x000000ffff117224 */ /* 0x000fe400078e001a */
[----:B------:R-:W-:Y:S01]  /*23840*/  IMAD.MOV.U32 R16, RZ, RZ, R27 ;  /* 0x000000ffff107224 */ /* 0x000fe200078e001b */
[----:B------:R-:W-:Y:S01]  /*23850*/  MOV R20, R25 ;  /* 0x0000001900147202 */ /* 0x000fe20000000f00 */
[----:B------:R-:W-:-:S03]  /*23860*/  IMAD.MOV.U32 R21, RZ, RZ, R24 ;  /* 0x000000ffff157224 */ /* 0x000fc600078e0018 */
[----:B------:R-:W-:Y:S04]  /*23870*/  STL.64 [R1+0x1748], R16 ;  /* 0x0017481001007387 */ /* 0x000fe80000100a00 */
[----:B------:R-:W-:Y:S04]  /*23880*/  STL.64 [R1+0x1740], R22 ;  /* 0x0017401601007387 */ /* 0x000fe80000100a00 */
[----:B------:R1:W-:Y:S04]  /*23890*/  STL.64 [R1+0x1738], R20 ;  /* 0x0017381401007387 */ /* 0x0003e80000100a00 */
[----:B------:R-:W3:Y:S04]  /*238a0*/  LDL.LU R180, [R1+0x450] ;  /* 0x0004500001b47983 */ /* 0x000ee80000300800 */
[----:B------:R-:W3:Y:S04]  /*238b0*/  LDL.LU R181, [R1+0x454] ;  /* 0x0004540001b57983 */ /* 0x000ee80000300800 */
[----:B------:R-:W3:Y:S01]  /*238c0*/  LDL.LU R182, [R1+0x458] ;  /* 0x0004580001b67983 */ /* 0x000ee20000300800 */
[----:B--2---:R-:W-:-:S03]  /*238d0*/  MOV R183, R73 ;  /* 0x0000004900b77202 */ /* 0x004fc60000000f00 */
[----:B------:R-:W2:Y:S01]  /*238e0*/  LDL.LU R73, [R1+0x186c] ;  /* 0x00186c0001497983 */ /* 0x000ea20000300800 */
[-C--:B----4-:R-:W-:Y:S03]  /*238f0*/  HMMA.1688.F32.TF32 R248, R176, R40.reuse, R240 ;  /* 0x00000028b0f8723c */ /* 0x090fe600000810f0 */
[----:B------:R-:W4:Y:S04]  /*23900*/  LDL.LU R240, [R1+0x720] ;  /* 0x0007200001f07983 */ /* 0x000f280000300800 */
[----:B------:R-:W4:Y:S04]  /*23910*/  LDL.LU R241, [R1+0x724] ;  /* 0x0007240001f17983 */ /* 0x000f280000300800 */
[----:B------:R-:W4:Y:S04]  /*23920*/  LDL.LU R242, [R1+0x728] ;  /* 0x0007280001f27983 */ /* 0x000f280000300800 */
[----:B------:R-:W4:Y:S04]  /*23930*/  LDL.LU R243, [R1+0x72c] ;  /* 0x00072c0001f37983 */ /* 0x000f280000300800 */
[----:B------:R-:W3:Y:S04]  /*23940*/  LDL.LU R188, [R1+0x600] ;  /* 0x0006000001bc7983 */ /* 0x000ee80000300800 */
[----:B------:R-:W3:Y:S04]  /*23950*/  LDL.LU R189, [R1+0x604] ;  /* 0x0006040001bd7983 */ /* 0x000ee80000300800 */
[----:B------:R-:W3:Y:S01]  /*23960*/  LDL.LU R190, [R1+0x608] ;  /* 0x0006080001be7983 */ /* 0x000ee20000300800 */
[-C--:B------:R-:W-:Y:S08]  /*23970*/  HMMA.1688.F32.TF32 R244, R196, R40.reuse, R204 ;  /* 0x00000028c4f4723c */ /* 0x080ff000000810cc */
[----:B-1----:R-:W-:Y:S01]  /*23980*/  HMMA.1688.F32.TF32 R20, R216, R40, R44 ;  /* 0x00000028d814723c */ /* 0x002fe2000008102c */
[----:B------:R-:W4:Y:S01]  /*23990*/  LDSM.16.M88.4 R44, [R252+0x43880] ;  /* 0x04388000fc2c783b */ /* 0x000f220000000200 */
[----:B--2---:R-:W-:-:S03]  /*239a0*/  IMAD.MOV.U32 R191, RZ, RZ, R73 ;  /* 0x000000ffffbf7224 */ /* 0x004fc600078e0049 */
[----:B------:R-:W2:Y:S04]  /*239b0*/  LDL.LU R73, [R1+0x1868] ;  /* 0x0018680001497983 */ /* 0x000ea80000300800 */
[----:B------:R-:W2:Y:S04]  /*239c0*/  LDL.LU R72, [R1+0x1864] ;  /* 0x0018640001487983 */ /* 0x000ea80000300800 */
[----:B------:R-:W2:Y:S04]  /*239d0*/  LDL.LU R71, [R1+0x1ec] ;  /* 0x0001ec0001477983 */ /* 0x000ea80000300800 */
[----:B------:R-:W2:Y:S04]  /*239e0*/  LDL.LU R124, [R1+0x30] ;  /* 0x00003000017c7983 */ /* 0x000ea80000300800 */
[----:B------:R-:W2:Y:S04]  /*239f0*/  LDL.LU R125, [R1+0x34] ;  /* 0x00003400017d7983 */ /* 0x000ea80000300800 */
[----:B------:R-:W2:Y:S04]  /*23a00*/  LDL.LU R126, [R1+0x38] ;  /* 0x00003800017e7983 */ /* 0x000ea80000300800 */
[----:B------:R-:W2:Y:S01]  /*23a10*/  LDL.LU R127, [R1+0x3c] ;  /* 0x00003c00017f7983 */ /* 0x000ea20000300800 */
[-C--:B------:R-:W-:Y:S03]  /*23a20*/  HMMA.1688.F32.TF32 R16, R236, R40.reuse, R92 ;  /* 0x00000028ec10723c */ /* 0x080fe6000008105c */
[----:B------:R-:W2:Y:S04]  /*23a30*/  LDL.LU R74, [R1+0x768] ;  /* 0x00076800014a7983 */ /* 0x000ea80000300800 */
[----:B------:R-:W2:Y:S01]  /*23a40*/  LDL.LU R75, [R1+0x76c] ;  /* 0x00076c00014b7983 */ /* 0x000ea20000300800 */
[-C--:B------:R-:W-:Y:S03]  /*23a50*/  HMMA.1688.F32.TF32 R24, R4, R40.reuse, R120 ;  /* 0x000000280418723c */ /* 0x080fe60000081078 */
        /* <DEDUP_REMOVED lines=8> */
[-C--:B-1----:R-:W-:Y:S03]  /*23ae0*/  HMMA.1688.F32.TF32 R20, R8, R40.reuse, R140 ;  /* 0x000000280814723c */ /* 0x082fe6000008108c */
[----:B------:R-:W1:Y:S05]  /*23af0*/  LDSM.16.M88.4 R120, [R252+0x45880] ;  /* 0x04588000fc78783b */ /* 0x000e6a0000000200 */
[----:B---3--:R-:W-:Y:S01]  /*23b00*/  HMMA.1688.F32.TF32 R16, R12, R40, R228 ;  /* 0x000000280c10723c */ /* 0x008fe200000810e4 */
[----:B------:R-:W-:Y:S04]  /*23b10*/  STL.64 [R1+0x340], R24 ;  /* 0x0003401801007387 */ /* 0x000fe80000100a00 */
[----:B------:R3:W-:Y:S03]  /*23b20*/  STL.64 [R1+0x348], R26 ;  /* 0x0003481a01007387 */ /* 0x0007e60000100a00 */
[-C--:B----4-:R-:W-:Y:S01]  /*23b30*/  HMMA.1688.F32.TF32 R240, R156, R44.reuse, R240 ;  /* 0x0000002c9cf0723c */ /* 0x090fe200000810f0 */
[----:B------:R-:W-:Y:S07]  /*23b40*/  STL.64 [R1+0x1758], R42 ;  /* 0x0017582a01007387 */ /* 0x000fee0000100a00 */
[-C--:B------:R-:W-:Y:S01]  /*23b50*/  HMMA.1688.F32.TF32 R60, R176, R44.reuse, R188 ;  /* 0x0000002cb03c723c */ /* 0x080fe200000810bc */
[----:B------:R-:W-:Y:S04]  /*23b60*/  STL.64 [R1+0x3f0], R20 ;  /* 0x0003f01401007387 */ /* 0x000fe80000100a00 */
[----:B------:R4:W-:Y:S03]  /*23b70*/  STL.64 [R1+0x3f8], R22 ;  /* 0x0003f81601007387 */ /* 0x0009e60000100a00 */
[-C--:B------:R-:W-:Y:S01]  /*23b80*/  HMMA.1688.F32.TF32 R64, R196, R44.reuse, R180 ;  /* 0x0000002cc440723c */ /* 0x080fe200000810b4 */
[----:B------:R-:W-:Y:S04]  /*23b90*/  STL.64 [R1+0x4f0], R16 ;  /* 0x0004f01001007387 */ /* 0x000fe80000100a00 */
[----:B------:R1:W-:Y:S04]  /*23ba0*/  STL.64 [R1+0x4f8], R18 ;  /* 0x0004f81201007387 */ /* 0x0003e80000100a00 */
[----:B------:R-:W-:Y:S04]  /*23bb0*/  STL.64 [R1+0x1768], R242 ;  /* 0x001768f201007387 */ /* 0x000fe80000100a00 */
[----:B------:R-:W-:Y:S01]  /*23bc0*/  STL.64 [R1+0x1760], R240 ;  /* 0x001760f001007387 */ /* 0x000fe20000100a00 */
[-C--:B---3--:R-:W-:Y:S03]  /*23bd0*/  HMMA.1688.F32.TF32 R24, R4, R44.reuse, R84 ;  /* 0x0000002c0418723c */ /* 0x088fe60000081054 */
[----:B------:R-:W-:Y:S04]  /*23be0*/  STL.64 [R1+0x1778], R62 ;  /* 0x0017783e01007387 */ /* 0x000fe80000100a00 */
[----:B------:R-:W-:Y:S04]  /*23bf0*/  STL.64 [R1+0x1770], R60 ;  /* 0x0017703c01007387 */ /* 0x000fe80000100a00 */
[----:B------:R-:W-:Y:S01]  /*23c00*/  STL.64 [R1+0x1788], R66 ;  /* 0x0017884201007387 */ /* 0x000fe20000100a00 */
[-C--:B----4-:R-:W-:Y:S03]  /*23c10*/  HMMA.1688.F32.TF32 R20, R8, R44.reuse, R88 ;  /* 0x0000002c0814723c */ /* 0x090fe60000081058 */
[----:B------:R-:W-:Y:S05]  /*23c20*/  STL.64 [R1+0x1780], R64 ;  /* 0x0017804001007387 */ /* 0x000fea0000100a00 */
[-C--:B--2---:R-:W-:Y:S08]  /*23c30*/  HMMA.1688.F32.TF32 R68, R216, R44.reuse, R68 ;  /* 0x0000002cd844723c */ /* 0x084ff00000081044 */
[-C--:B-1----:R-:W-:Y:S11]  /*23c40*/  HMMA.1688.F32.TF32 R16, R236, R44.reuse, R124 ;  /* 0x0000002cec10723c */ /* 0x082ff6000008107c */
[----:B------:R-:W-:Y:S04]  /*23c50*/  @!UPT UIADD3 URZ, URZ, URZ, URZ ;  /* 0x0000003f3f3ff290 */ /* 0x000fe8000fffe03f */
[----:B------:R-:W-:Y:S04]  /*23c60*/  STL.64 [R1+0x1798], R70 ;  /* 0x0017984601007387 */ /* 0x000fe80000100a00 */
[----:B------:R-:W-:Y:S04]  /*23c70*/  STL.64 [R1+0x1790], R68 ;  /* 0x0017904401007387 */ /* 0x000fe80000100a00 */
[----:B------:R-:W-:Y:S04]  /*23c80*/  STL.64 [R1+0xd0], R16 ;  /* 0x0000d01001007387 */ /* 0x000fe80000100a00 */
[----:B------:R1:W-:Y:S02]  /*23c90*/  STL.64 [R1+0xd8], R18 ;  /* 0x0000d81201007387 */ /* 0x0003e40000100a00 */
[----:B-1----:R-:W-:Y:S02]  /*23ca0*/  HMMA.1688.F32.TF32 R16, R12, R44, R164 ;  /* 0x0000002c0c10723c */ /* 0x002fe400000810a4 */
[----:B------:R1:W-:Y:S04]  /*23cb0*/  STL.64 [R1+0x240], R24 ;  /* 0x0002401801007387 */ /* 0x0003e80000100a00 */
[----:B------:R2:W-:Y:S04]  /*23cc0*/  STL.64 [R1+0x248], R26 ;  /* 0x0002481a01007387 */ /* 0x0005e80000100a00 */
[----:B------:R-:W-:Y:S01]  /*23cd0*/  STL.64 [R1+0x17a0], R46 ;  /* 0x0017a02e01007387 */ /* 0x000fe20000100a00 */
[----:B------:R-:W-:-:S03]  /*23ce0*/  IMAD.MOV.U32 R124, RZ, RZ, R144 ;  /* 0x000000ffff7c7224 */ /* 0x000fc600078e0090 */
[----:B------:R-:W-:Y:S01]  /*23cf0*/  STL.64 [R1+0x3b0], R20 ;  /* 0x0003b01401007387 */ /* 0x000fe20000100a00 */
[----:B------:R-:W-:-:S03]  /*23d00*/  MOV R125, R145 ;  /* 0x00000091007d7202 */ /* 0x000fc60000000f00 */
[----:B------:R-:W-:Y:S05]  /*23d10*/  STL.64 [R1+0x3b8], R22 ;  /* 0x0003b81601007387 */ /* 0x000fea0000100a00 */
[----:B------:R-:W-:Y:S04]  /*23d20*/  STL.64 [R1+0x440], R16 ;  /* 0x0004401001007387 */ /* 0x000fe80000100a00 */
[----:B------:R3:W-:Y:S04]  /*23d30*/  STL.64 [R1+0x448], R18 ;  /* 0x0004481201007387 */ /* 0x0007e80000100a00 */
[----:B------:R-:W4:Y:S04]  /*23d40*/  LDL.LU R144, [R1+0x1860] ;  /* 0x0018600001907983 */ /* 0x000f280000300800 */
[----:B------:R-:W2:Y:S01]  /*23d50*/  LDL.LU R145, [R1+0x185c] ;  /* 0x00185c0001917983 */ /* 0x000ea20000300800 */
[----:B------:R-:W-:-:S02]  /*23d60*/  IMAD.MOV.U32 R126, RZ, RZ, R152 ;  /* 0x000000ffff7e7224 */ /* 0x000fc400078e0098 */
[----:B------:R-:W-:Y:S01]  /*23d70*/  IMAD.MOV.U32 R127, RZ, RZ, R153 ;  /* 0x000000ffff7f7224 */ /* 0x000fe200078e0099 */
        /* <DEDUP_REMOVED lines=38> */
[----:B----4-:R-:W-:Y:S01]  /*23fe0*/  MOV R113, R144 ;  /* 0x0000009000717202 */ /* 0x010fe20000000f00 */
[----:B--2---:R-:W-:-:S02]  /*23ff0*/  IMAD.MOV.U32 R112, RZ, RZ, R145 ;  /* 0x000000ffff707224 */ /* 0x004fc400078e0091 */
[----:B------:R-:W2:Y:S04]  /*24000*/  LDL.LU R145, [R1+0x1840] ;  /* 0x0018400001917983 */ /* 0x000ea80000300800 */
[----:B------:R-:W4:Y:S04]  /*24010*/  LDL.LU R144, [R1+0x183c] ;  /* 0x00183c0001907983 */ /* 0x000f280000300800 */
[----:B------:R-:W4:Y:S04]  /*24020*/  LDL.LU R77, [R1+0x1838] ;  /* 0x00183800014d7983 */ /* 0x000f280000300800 */
[----:B------:R-:W4:Y:S01]  /*24030*/  LDL.LU R76, [R1+0x1834] ;  /* 0x00183400014c7983 */ /* 0x000f220000300800 */
[----:B---3--:R-:W-:-:S02]  /*24040*/  IMAD.MOV.U32 R135, RZ, RZ, R149 ;  /* 0x000000ffff877224 */ /* 0x008fc400078e0095 */
[----:B------:R-:W-:Y:S01]  /*24050*/  IMAD.MOV.U32 R134, RZ, RZ, R80 ;  /* 0x000000ffff867224 */ /* 0x000fe200078e0050 */
[----:B------:R-:W-:Y:S01]  /*24060*/  MOV R133, R81 ;  /* 0x0000005100857202 */ /* 0x000fe20000000f00 */
[----:B------:R-:W-:Y:S02]  /*24070*/  IMAD.MOV.U32 R132, RZ, RZ, R148 ;  /* 0x000000ffff847224 */ /* 0x000fe400078e0094 */
[----:B------:R-:W3:Y:S04]  /*24080*/  LDL.LU R148, [R1+0x1830] ;  /* 0x0018300001947983 */ /* 0x000ee80000300800 */
[----:B------:R-:W3:Y:S04]  /*24090*/  LDL.LU R81, [R1+0x182c] ;  /* 0x00182c0001517983 */ /* 0x000ee80000300800 */
[----:B------:R-:W3:Y:S04]  /*240a0*/  LDL.LU R80, [R1+0x1828] ;  /* 0x0018280001507983 */ /* 0x000ee80000300800 */
[----:B------:R-:W3:Y:S01]  /*240b0*/  LDL.LU R149, [R1+0x1824] ;  /* 0x0018240001957983 */ /* 0x000ee20000300800 */
[----:B--2---:R-:W-:-:S02]  /*240c0*/  IMAD.MOV.U32 R211, RZ, RZ, R145 ;  /* 0x000000ffffd37224 */ /* 0x004fc400078e0091 */
[----:B----4-:R-:W-:Y:S02]  /*240d0*/  IMAD.MOV.U32 R210, RZ, RZ, R144 ;  /* 0x000000ffffd27224 */ /* 0x010fe400078e0090 */
[----:B------:R-:W-:Y:S02]  /*240e0*/  IMAD.MOV.U32 R208, RZ, RZ, R77 ;  /* 0x000000ffffd07224 */ /* 0x000fe400078e004d */
[----:B------:R-:W2:Y:S01]  /*240f0*/  LDL.LU R77, [R1+0x1820] ;  /* 0x00182000014d7983 */ /* 0x000ea20000300800 */
[----:B------:R-:W-:-:S03]  /*24100*/  MOV R209, R76 ;  /* 0x0000004c00d17202 */ /* 0x000fc60000000f00 */
[----:B------:R-:W2:Y:S04]  /*24110*/  LDL.LU R76, [R1+0x181c] ;  /* 0x00181c00014c7983 */ /* 0x000ea80000300800 */
[----:B------:R-:W4:Y:S04]  /*24120*/  LDL.LU R144, [R1+0x1818] ;  /* 0x0018180001907983 */ /* 0x000f280000300800 */
[----:B------:R-:W2:Y:S04]  /*24130*/  LDL.LU R145, [R1+0x1814] ;  /* 0x0018140001917983 */ /* 0x000ea80000300800 */
[----:B------:R-:W2:Y:S04]  /*24140*/  LDL.LU R82, [R1+0x598] ;  /* 0x0005980001527983 */ /* 0x000ea80000300800 */
[----:B------:R-:W2:Y:S04]  /*24150*/  LDL.LU R83, [R1+0x59c] ;  /* 0x00059c0001537983 */ /* 0x000ea80000300800 */
[----:B------:R-:W2:Y:S04]  /*24160*/  LDL.LU R78, [R1+0x698] ;  /* 0x00069800014e7983 */ /* 0x000ea80000300800 */
[----:B------:R-:W2:Y:S04]  /*24170*/  LDL.LU R79, [R1+0x69c] ;  /* 0x00069c00014f7983 */ /* 0x000ea80000300800 */
[----:B-1----:R-:W2:Y:S04]  /*24180*/  LDL.LU R24, [R1+0x280] ;  /* 0x0002800001187983 */ /* 0x002ea80000300800 */
[----:B------:R-:W2:Y:S04]  /*24190*/  LDL.LU R25, [R1+0x284] ;  /* 0x0002840001197983 */ /* 0x000ea80000300800 */
[----:B------:R-:W2:Y:S04]  /*241a0*/  LDL.LU R26, [R1+0x288] ;  /* 0x00028800011a7983 */ /* 0x000ea80000300800 */
[----:B------:R-:W2:Y:S01]  /*241b0*/  LDL.LU R27, [R1+0x28c] ;  /* 0x00028c00011b7983 */ /* 0x000ea20000300800 */
[-C--:B------:R-:W-:Y:S03]  /*241c0*/  HMMA.1688.F32.TF32 R16, R236, R48.reuse, R208 ;  /* 0x00000030ec10723c */ /* 0x080fe600000810d0 */
[----:B------:R-:W2:Y:S04]  /*241d0*/  LDL.LU R200, [R1+0x7e0] ;  /* 0x0007e00001c87983 */ /* 0x000ea80000300800 */
[----:B------:R-:W2:Y:S04]  /*241e0*/  LDL.LU R201, [R1+0x7e4] ;  /* 0x0007e40001c97983 */ /* 0x000ea80000300800 */
[----:B------:R-:W2:Y:S04]  /*241f0*/  LDL.LU R202, [R1+0x7e8] ;  /* 0x0007e80001ca7983 */ /* 0x000ea80000300800 */
[----:B------:R-:W2:Y:S04]  /*24200*/  LDL.LU R203, [R1+0x7ec] ;  /* 0x0007ec0001cb7983 */ /* 0x000ea80000300800 */
[----:B------:R-:W2:Y:S04]  /*24210*/  LDL.LU R100, [R1+0x3d0] ;  /* 0x0003d00001647983 */ /* 0x000ea80000300800 */
[----:B------:R-:W2:Y:S01]  /*24220*/  LDL.LU R101, [R1+0x3d4] ;  /* 0x0003d40001657983 */ /* 0x000ea20000300800 */
[----:B---3--:R-:W-:Y:S01]  /*24230*/  IMAD.MOV.U32 R171, RZ, RZ, R148 ;  /* 0x000000ffffab7224 */ /* 0x008fe200078e0094 */
[----:B------:R-:W-:Y:S01]  /*24240*/  HMMA.1688.F32.TF32 R20, R8, R48, R112 ;  /* 0x000000300814723c */ /* 0x000fe20000081070 */
[----:B------:R-:W-:Y:S01]  /*24250*/  IMAD.MOV.U32 R170, RZ, RZ, R149 ;  /* 0x000000ffffaa7224 */ /* 0x000fe200078e0095 */
[----:B------:R-:W-:Y:S01]  /*24260*/  MOV R31, R152 ;  /* 0x00000098001f7202 */ /* 0x000fe20000000f00 */
[----:B------:R-:W-:Y:S01]  /*24270*/  IMAD.MOV.U32 R30, RZ, RZ, R153 ;  /* 0x000000ffff1e7224 */ /* 0x000fe200078e0099 */
[----:B----4-:R-:W-:Y:S01]  /*24280*/  MOV R103, R144 ;  /* 0x0000009000677202 */ /* 0x010fe20000000f00 */
[----:B--2---:R-:W-:-:S02]  /*24290*/  IMAD.MOV.U32 R102, RZ, RZ, R145 ;  /* 0x000000ffff667224 */ /* 0x004fc400078e0091 */
        /* <DEDUP_REMOVED lines=8> */
[----:B------:R-:W2:Y:S04]  /*24320*/  LDL.LU R149, [R1+0x1808] ;  /* 0x0018080001957983 */ /* 0x000ea80000300800 */
[----:B------:R-:W2:Y:S04]  /*24330*/  LDL.LU R148, [R1+0x1804] ;  /* 0x0018040001947983 */ /* 0x000ea80000300800 */
[----:B------:R-:W2:Y:S04]  /*24340*/  LDL.LU R146, [R1+0x8e8] ;  /* 0x0008e80001927983 */ /* 0x000ea80000300800 */
[----:B------:R-:W2:Y:S01]  /*24350*/  LDL.LU R147, [R1+0x8ec] ;  /* 0x0008ec0001937983 */ /* 0x000ea20000300800 */
[-C--:B------:R-:W-:Y:S03]  /*24360*/  HMMA.1688.F32.TF32 R84, R216, R48.reuse, R24 ;  /* 0x00000030d854723c */ /* 0x080fe60000081018 */
[----:B------:R-:W2:Y:S04]  /*24370*/  LDL.LU R180, [R1+0x8f0] ;  /* 0x0008f00001b47983 */ /* 0x000ea80000300800 */
[----:B------:R-:W2:Y:S01]  /*24380*/  LDL.LU R181, [R1+0x8f4] ;  /* 0x0008f40001b57983 */ /* 0x000ea20000300800 */
[----:B------:R-:W-:Y:S03]  /*24390*/  HMMA.1688.F32.TF32 R24, R4, R48, R132 ;  /* 0x000000300418723c */ /* 0x000fe60000081084 */
[----:B------:R-:W2:Y:S04]  /*243a0*/  LDL.LU R182, [R1+0x8f8] ;  /* 0x0008f80001b67983 */ /* 0x000ea80000300800 */
[----:B------:R-:W2:Y:S04]  /*243b0*/  LDL.LU R183, [R1+0x8fc] ;  /* 0x0008fc0001b77983 */ /* 0x000ea80000300800 */
[----:B------:R-:W2:Y:S04]  /*243c0*/  LDL.LU R150, [R1+0x8d8] ;  /* 0x0008d80001967983 */ /* 0x000ea80000300800 */
[----:B------:R-:W2:Y:S04]  /*243d0*/  LDL.LU R151, [R1+0x8dc] ;  /* 0x0008dc0001977983 */ /* 0x000ea80000300800 */
[----:B------:R-:W-:Y:S04]  /*243e0*/  STL.64 [R1+0x90], R16 ;  /* 0x0000901001007387 */ /* 0x000fe80000100a00 */
[----:B------:R1:W-:Y:S01]  /*243f0*/  STL.64 [R1+0x98], R18 ;  /* 0x0000981201007387 */ /* 0x0003e20000100a00 */
[----:B------:R-:W-:Y:S03]  /*24400*/  HMMA.1688.F32.TF32 R88, R156, R52, R200 ;  /* 0x000000349c58723c */ /* 0x000fe600000810c8 */
[----:B------:R-:W-:Y:S05]  /*24410*/  LDSM.16.M88.4 R132, [R252+0x47080] ;  /* 0x04708000fc84783b */ /* 0x000fea0000000200 */
[----:B-1----:R-:W-:Y:S01]  /*24420*/  HMMA.1688.F32.TF32 R16, R12, R48, R96 ;  /* 0x000000300c10723c */ /* 0x002fe20000081060 */
[----:B------:R-:W-:Y:S04]  /*24430*/  STL.64 [R1+0x200], R24 ;  /* 0x0002001801007387 */ /* 0x000fe80000100a00 */
[----:B------:R-:W-:Y:S04]  /*24440*/  STL.64 [R1+0x208], R26 ;  /* 0x0002081a01007387 */ /* 0x000fe80000100a00 */
[----:B------:R-:W-:Y:S04]  /*24450*/  STL.64 [R1+0x350], R20 ;  /* 0x0003501401007387 */ /* 0x000fe80000100a00 */
[----:B------:R-:W-:Y:S10]  /*24460*/  STL.64 [R1+0x358], R22 ;  /* 0x0003581601007387 */ /* 0x000ff40000100a00 */
        /* <DEDUP_REMOVED lines=16> */
[-C--:B------:R-:W-:Y:S01]  /*24570*/  HMMA.1688.F32.TF32 R20, R8, R56.reuse, R124 ;  /* 0x000000380814723c */ /* 0x080fe2000008107c */
[----:B------:R-:W1:Y:S06]  /*24580*/  LDSM.16.M88.4 R124, [R252+0x46080] ;  /* 0x04608000fc7c783b */ /* 0x000e6c0000000200 */
[----:B------:R-:W-:Y:S04]  /*24590*/  STL.64 [R1+0x10], R16 ;  /* 0x0000101001007387 */ /* 0x000fe80000100a00 */
[----:B------:R1:W-:Y:S02]  /*245a0*/  STL.64 [R1+0x18], R18 ;  /* 0x0000181201007387 */ /* 0x0003e40000100a00 */
[----:B-1----:R-:W-:Y:S02]  /*245b0*/  HMMA.1688.F32.TF32 R16, R12, R56, R232 ;  /* 0x000000380c10723c */ /* 0x002fe400000810e8 */
[----:B------:R-:W-:Y:S04]  /*245c0*/  STL.64 [R1+0x140], R24 ;  /* 0x0001401801007387 */ /* 0x000fe80000100a00 */
[----:B------:R-:W-:Y:S04]  /*245d0*/  STL.64 [R1+0x148], R26 ;  /* 0x0001481a01007387 */ /* 0x000fe80000100a00 */
[----:B------:R-:W-:Y:S04]  /*245e0*/  STL.64 [R1+0x280], R20 ;  /* 0x0002801401007387 */ /* 0x000fe80000100a00 */
[----:B------:R-:W-:Y:S09]  /*245f0*/  STL.64 [R1+0x288], R22 ;  /* 0x0002881601007387 */ /* 0x000ff20000100a00 */
[----:B------:R1:W-:Y:S04]  /*24600*/  STL.64 [R1+0x3a0], R16 ;  /* 0x0003a01001007387 */ /* 0x0003e80000100a00 */
[----:B------:R1:W-:Y:S04]  /*24610*/  STL.64 [R1+0x3a8], R18 ;  /* 0x0003a81201007387 */ /* 0x0003e80000100a00 */
[----:B------:R-:W2:Y:S04]  /*24620*/  LDL.LU R28, [R1+0x550] ;  /* 0x00055000011c7983 */ /* 0x000ea80000300800 */
[----:B------:R-:W2:Y:S04]  /*24630*/  LDL.LU R29, [R1+0x554] ;  /* 0x00055400011d7983 */ /* 0x000ea80000300800 */
[----:B------:R-:W1:Y:S04]  /*24640*/  LDL.LU R153, [R1+0x1800] ;  /* 0x0018000001997983 */ /* 0x000e680000300800 */
[----:B------:R-:W2:Y:S04]  /*24650*/  LDL.LU R152, [R1+0x17fc] ;  /* 0x0017fc0001987983 */ /* 0x000ea80000300800 */
[----:B------:R-:W3:Y:S04]  /*24660*/  LDL.LU R36, [R1+0x560] ;  /* 0x0005600001247983 */ /* 0x000ee80000300800 */
[----:B------:R-:W3:Y:S04]  /*24670*/  LDL.LU R37, [R1+0x564] ;  /* 0x0005640001257983 */ /* 0x000ee80000300800 */
[----:B------:R-:W3:Y:S04]  /*24680*/  LDL.LU R38, [R1+0x568] ;  /* 0x0005680001267983 */ /* 0x000ee80000300800 */
[----:B------:R-:W3:Y:S01]  /*24690*/  LDL.LU R39, [R1+0x56c] ;  /* 0x00056c0001277983 */ /* 0x000ee20000300800 */
[----:B-1----:R-:W-:-:S03]  /*246a0*/  IMAD.MOV.U32 R16, RZ, RZ, R153 ;  /* 0x000000ffff107224 */ /* 0x002fc600078e0099 */
[----:B------:R-:W3:Y:S01]  /*246b0*/  LDL.LU R153, [R1+0x17f8] ;  /* 0x0017f80001997983 */ /* 0x000ee20000300800 */
[----:B--2---:R-:W-:-:S03]  /*246c0*/  IMAD.MOV.U32 R17, RZ, RZ, R152 ;  /* 0x000000ffff117224 */ /* 0x004fc600078e0098 */
[----:B------:R-:W2:Y:S04]  /*246d0*/  LDL.LU R152, [R1+0x17f4] ;  /* 0x0017f40001987983 */ /* 0x000ea80000300800 */
[----:B------:R-:W4:Y:S04]  /*246e0*/  LDL.LU R18, [R1+0x578] ;  /* 0x0005780001127983 */ /* 0x000f280000300800 */
[----:B------:R-:W4:Y:S04]  /*246f0*/  LDL.LU R19, [R1+0x57c] ;  /* 0x00057c0001137983 */ /* 0x000f280000300800 */
[----:B------:R-:W4:Y:S04]  /*24700*/  LDL.LU R248, [R1+0x5f0] ;  /* 0x0005f00001f87983 */ /* 0x000f280000300800 */
[----:B------:R-:W4:Y:S01]  /*24710*/  LDL.LU R249, [R1+0x5f4] ;  /* 0x0005f40001f97983 */ /* 0x000f220000300800 */
[----:B---3--:R-:W-:-:S03]  /*24720*/  IMAD.MOV.U32 R250, RZ, RZ, R153 ;  /* 0x000000fffffa7224 */ /* 0x008fc600078e0099 */
[----:B------:R-:W3:Y:S01]  /*24730*/  LDL.LU R153, [R1+0x17f0] ;  /* 0x0017f00001997983 */ /* 0x000ee20000300800 */
[----:B--2---:R-:W-:-:S03]  /*24740*/  MOV R251, R152 ;  /* 0x0000009800fb7202 */ /* 0x004fc60000000f00 */
[----:B------:R-:W2:Y:S04]  /*24750*/  LDL.LU R152, [R1+0x17ec] ;  /* 0x0017ec0001987983 */ /* 0x000ea80000300800 */
[----:B------:R-:W4:Y:S04]  /*24760*/  LDL.LU R244, [R1+0x610] ;  /* 0x0006100001f47983 */ /* 0x000f280000300800 */
[----:B------:R-:W4:Y:S04]  /*24770*/  LDL.LU R245, [R1+0x614] ;  /* 0x0006140001f57983 */ /* 0x000f280000300800 */
[----:B------:R-:W4:Y:S04]  /*24780*/  LDL.LU R246, [R1+0x618] ;  /* 0x0006180001f67983 */ /* 0x000f280000300800 */
[----:B------:R-:W4:Y:S01]  /*24790*/  LDL.LU R247, [R1+0x61c] ;  /* 0x00061c0001f77983 */ /* 0x000f220000300800 */
[----:B---3--:R-:W-:-:S03]  /*247a0*/  IMAD.MOV.U32 R228, RZ, RZ, R153 ;  /* 0x000000ffffe47224 */ /* 0x008fc600078e0099 */
[----:B------:R-:W3:Y:S01]  /*247b0*/  LDL.LU R153, [R1+0x17e8] ;  /* 0x0017e80001997983 */ /* 0x000ee20000300800 */
[----:B--2---:R-:W-:-:S03]  /*247c0*/  IMAD.MOV.U32 R229, RZ, RZ, R152 ;  /* 0x000000ffffe57224 */ /* 0x004fc600078e0098 */
[----:B------:R-:W2:Y:S01]  /*247d0*/  LDL.LU R152, [R1+0x17e4] ;  /* 0x0017e40001987983 */ /* 0x000ea20000300800 */
[----:B------:R-:W-:Y:S03]  /*247e0*/  HMMA.1688.F32.TF32 R96, R196, R52, R108 ;  /* 0x00000034c460723c */ /* 0x000fe6000008106c */
[----:B------:R-:W4:Y:S04]  /*247f0*/  LDL.LU R230, [R1+0x638] ;  /* 0x0006380001e67983 */ /* 0x000f280000300800 */
[----:B------:R-:W4:Y:S01]  /*24800*/  LDL.LU R231, [R1+0x63c] ;  /* 0x00063c0001e77983 */ /* 0x000f220000300800 */
[----:B------:R-:W-:Y:S03]  /*24810*/  HMMA.1688.F32.TF32 R108, R176, R56, R220 ;  /* 0x00000038b06c723c */ /* 0x000fe600000810dc */
        /* <DEDUP_REMOVED lines=37> */
[----:B------:R-:W2:Y:S01]  /*24a70*/  LDL.LU R152, [R1+0x17bc] ;  /* 0x0017bc0001987983 */ /* 0x000ea20000300800 */
[----:B------:R-:W-:Y:S03]  /*24a80*/  HMMA.1688.F32.TF32 R140, R156, R120, R180 ;  /* 0x000000789c8c723c */ /* 0x000fe600000810b4 */
[----:B------:R-:W4:Y:S04]  /*24a90*/  LDL.LU R184, [R1+0x7b0] ;  /* 0x0007b00001b87983 */ /* 0x000f280000300800 */
[----:B------:R-:W4:Y:S04]  /*24aa0*/  LDL.LU R185, [R1+0x7b4] ;  /* 0x0007b40001b97983 */ /* 0x000f280000300800 */
[----:B------:R-:W4:Y:S04]  /*24ab0*/  LDL.LU R186, [R1+0x7b8] ;  /* 0x0007b80001ba7983 */ /* 0x000f280000300800 */
[----:B------:R-:W4:Y:S04]  /*24ac0*/  LDL.LU R187, [R1+0x7bc] ;  /* 0x0007bc0001bb7983 */ /* 0x000f280000300800 */
[----:B------:R-:W4:Y:S04]  /*24ad0*/  LDL.LU R180, [R1+0x7c0] ;  /* 0x0007c00001b47983 */ /* 0x000f280000300800 */
[----:B------:R-:W4:Y:S01]  /*24ae0*/  LDL.LU R181, [R1+0x7c4] ;  /* 0x0007c40001b57983 */ /* 0x000f220000300800 */
[----:B---3--:R-:W-:-:S02]  /*24af0*/  IMAD.MOV.U32 R183, RZ, RZ, R153 ;  /* 0x000000ffffb77224 */ /* 0x008fc400078e0099 */
[----:B--2---:R-:W-:Y:S02]  /*24b00*/  IMAD.MOV.U32 R182, RZ, RZ, R152 ;  /* 0x000000ffffb67224 */ /* 0x004fe400078e0098 */
[----:B------:R-:W2:Y:S04]  /*24b10*/  LDL.LU R152, [R1+0x17b8] ;  /* 0x0017b80001987983 */ /* 0x000ea80000300800 */
[----:B------:R-:W3:Y:S01]  /*24b20*/  LDL.LU R153, [R1+0x17b4] ;  /* 0x0017b40001997983 */ /* 0x000ee20000300800 */
[-C--:B----4-:R-:W-:Y:S03]  /*24b30*/  HMMA.1688.F32.TF32 R116, R216, R56.reuse, R168 ;  /* 0x00000038d874723c */ /* 0x090fe600000810a8 */
[----:B------:R-:W4:Y:S04]  /*24b40*/  LDL.LU R172, [R1+0x830] ;  /* 0x0008300001ac7983 */ /* 0x000f280000300800 */
[----:B------:R-:W4:Y:S04]  /*24b50*/  LDL.LU R173, [R1+0x834] ;  /* 0x0008340001ad7983 */ /* 0x000f280000300800 */
[----:B------:R-:W4:Y:S04]  /*24b60*/  LDL.LU R174, [R1+0x838] ;  /* 0x0008380001ae7983 */ /* 0x000f280000300800 */
[----:B------:R-:W4:Y:S04]  /*24b70*/  LDL.LU R175, [R1+0x83c] ;  /* 0x00083c0001af7983 */ /* 0x000f280000300800 */
[----:B------:R-:W4:Y:S01]  /*24b80*/  LDL.LU R168, [R1+0x840] ;  /* 0x0008400001a87983 */ /* 0x000f220000300800 */
[-C--:B------:R-:W-:Y:S08]  /*24b90*/  HMMA.1688.F32.TF32 R104, R156, R56.reuse, R160 ;  /* 0x000000389c68723c */ /* 0x080ff000000810a0 */
[----:B------:R-:W-:Y:S01]  /*24ba0*/  HMMA.1688.F32.TF32 R112, R196, R56, R192 ;  /* 0x00000038c470723c */ /* 0x000fe200000810c0 */
[----:B--2---:R-:W-:Y:S01]  /*24bb0*/  MOV R170, R152 ;  /* 0x0000009800aa7202 */ /* 0x004fe20000000f00 */
[----:B---3--:R-:W-:-:S02]  /*24bc0*/  IMAD.MOV.U32 R169, RZ, RZ, R153 ;  /* 0x000000ffffa97224 */ /* 0x008fc400078e0099 */
[----:B------:R-:W2:Y:S04]  /*24bd0*/  LDL.LU R153, [R1+0x17b0] ;  /* 0x0017b00001997983 */ /* 0x000ea80000300800 */
        /* <DEDUP_REMOVED lines=44> */
[----:B------:R-:W-:Y:S03]  /*24ea0*/  HMMA.1688.F32.TF32 R92, R176, R52, R128 ;  /* 0x00000034b05c723c */ /* 0x000fe60000081080 */
[----:B------:R-:W1:Y:S05]  /*24eb0*/  LDSM.16.M88.4 R128, [R252+0x46880] ;  /* 0x04688000fc80783b */ /* 0x000e6a0000000200 */
[C---:B------:R-:W-:Y:S08]  /*24ec0*/  HMMA.1688.F32.TF32 R16, R4.reuse, R124, R16 ;  /* 0x0000007c0410723c */ /* 0x040ff00000081010 */
[----:B-1----:R-:W-:Y:S08]  /*24ed0*/  HMMA.1688.F32.TF32 R36, R4, R128, R36 ;  /* 0x000000800424723c */ /* 0x002ff00000081024 */
[----:B------:R-:W-:Y:S08]  /*24ee0*/  HMMA.1688.F32.TF32 R232, R236, R132, R244 ;  /* 0x00000084ece8723c */ /* 0x000ff000000810f4 */
[C---:B------:R-:W-:Y:S08]  /*24ef0*/  HMMA.1688.F32.TF32 R100, R216.reuse, R52, R100 ;  /* 0x00000034d864723c */ /* 0x040ff00000081064 */
[C---:B------:R-:W-:Y:S08]  /*24f00*/  HMMA.1688.F32.TF32 R200, R216.reuse, R120, R200 ;  /* 0x00000078d8c8723c */ /* 0x040ff000000810c8 */
[C---:B------:R-:W-:Y:S08]  /*24f10*/  HMMA.1688.F32.TF32 R204, R216.reuse, R124, R204 ;  /* 0x0000007cd8cc723c */ /* 0x040ff000000810cc */
[----:B------:R-:W-:Y:S08]  /*24f20*/  HMMA.1688.F32.TF32 R212, R216, R132, R212 ;  /* 0x00000084d8d4723c */ /* 0x000ff000000810d4 */
[C---:B------:R-:W-:Y:S08]  /*24f30*/  HMMA.1688.F32.TF32 R76, R176.reuse, R48, R76 ;  /* 0x00000030b04c723c */ /* 0x040ff0000008104c */
[----:B----4-:R-:W-:Y:S08]  /*24f40*/  HMMA.1688.F32.TF32 R172, R176, R132, R172 ;  /* 0x00000084b0ac723c */ /* 0x010ff000000810ac */
[C---:B------:R-:W-:Y:S08]  /*24f50*/  HMMA.1688.F32.TF32 R72, R156.reuse, R48, R72 ;  /* 0x000000309c48723c */ /* 0x040ff00000081048 */
[C---:B------:R-:W-:Y:S08]  /*24f60*/  HMMA.1688.F32.TF32 R144, R156.reuse, R124, R144 ;  /* 0x0000007c9c90723c */ /* 0x040ff00000081090 */
[-C--:B------:R-:W-:Y:S08]  /*24f70*/  HMMA.1688.F32.TF32 R148, R156, R128.reuse, R148 ;  /* 0x000000809c94723c */ /* 0x080ff00000081094 */
[C---:B---3--:R-:W-:Y:S08]  /*24f80*/  HMMA.1688.F32.TF32 R168, R176.reuse, R128, R168 ;  /* 0x00000080b0a8723c */ /* 0x048ff000000810a8 */
[----:B--2---:R-:W-:Y:S08]  /*24f90*/  HMMA.1688.F32.TF32 R164, R176, R124, R64 ;  /* 0x0000007cb0a4723c */ /* 0x004ff00000081040 */
[C---:B------:R-:W-:Y:S08]  /*24fa0*/  HMMA.1688.F32.TF32 R152, R156.reuse, R132, R152 ;  /* 0x000000849c98723c */ /* 0x040ff00000081098 */
[----:B------:R-:W-:Y:S08]  /*24fb0*/  HMMA.1688.F32.TF32 R156, R156, R136, R68 ;  /* 0x000000889c9c723c */ /* 0x000ff00000081044 */
[C---:B------:R-:W-:Y:S11]  /*24fc0*/  HMMA.1688.F32.TF32 R20, R4.reuse, R120, R20 ;  /* 0x000000780414723c */ /* 0x040ff60000081014 */
[----:B------:R-:W-:Y:S11]  /*24fd0*/  @!UPT UIADD3 URZ, URZ, URZ, URZ ;  /* 0x0000003f3f3ff290 */ /* 0x000ff6000fffe03f */
[----:B------:R-:W-:Y:S01]  /*24fe0*/  @!UPT UIADD3 URZ, URZ, URZ, URZ ;  /* 0x0000003f3f3ff290 */ /* 0x000fe2000fffe03f */
[----:B------:R-:W-:Y:S04]  /*24ff0*/  STL.64 [R1+0x70], R20 ;  /* 0x0000701401007387 */ /* 0x000fe80000100a00 */
[----:B------:R1:W-:Y:S04]  /*25000*/  STL.64 [R1+0x78], R22 ;  /* 0x0000781601007387 */ /* 0x0003e80000100a00 */
[----:B------:R-:W-:Y:S04]  /*25010*/  STL.64 [R1+0x60], R16 ;  /* 0x0000601001007387 */ /* 0x000fe80000100a00 */
[----:B------:R2:W-:Y:S01]  /*25020*/  STL.64 [R1+0x68], R18 ;  /* 0x0000681201007387 */ /* 0x0005e20000100a00 */
[C---:B-1----:R-:W-:Y:S08]  /*25030*/  HMMA.1688.F32.TF32 R20, R4.reuse, R132, R28 ;  /* 0x000000840414723c */ /* 0x042ff0000008101c */
[----:B--2---:R-:W-:Y:S01]  /*25040*/  HMMA.1688.F32.TF32 R16, R4, R136, R32 ;  /* 0x000000880410723c */ /* 0x004fe20000081020 */
[----:B------:R-:W-:Y:S04]  /*25050*/  STL.64 [R1+0x50], R36 ;  /* 0x0000502401007387 */ /* 0x000fe80000100a00 */
[----:B------:R-:W-:Y:S03]  /*25060*/  STL.64 [R1+0x58], R38 ;  /* 0x0000582601007387 */ /* 0x000fe60000100a00 */
[----:B------:R-:W-:Y:S01]  /*25070*/  HMMA.1688.F32.TF32 R208, R216, R128, R208 ;  /* 0x00000080d8d0723c */ /* 0x000fe200000810d0 */
[----:B------:R-:W-:Y:S04]  /*25080*/  LDS R4, [R2+0x14000] ;  /* 0x0140000002047984 */ /* 0x000fe80000000800 */
[----:B------:R-:W-:Y:S04]  /*25090*/  LDS R6, [R2+0x16000] ;  /* 0x0160000002067984 */ /* 0x000fe80000000800 */
[----:B------:R-:W-:Y:S04]  /*250a0*/  STL.64 [R1+0x40], R20 ;  /* 0x0000401401007387 */ /* 0x000fe80000100a00 */
[----:B------:R-:W-:Y:S04]  /*250b0*/  STL.64 [R1+0x48], R22 ;  /* 0x0000481601007387 */ /* 0x000fe80000100a00 */
[----:B------:R-:W-:Y:S04]  /*250c0*/  STL.64 [R1+0x20], R16 ;  /* 0x0000201001007387 */ /* 0x000fe80000100a00 */
[----:B------:R1:W-:Y:S04]  /*250d0*/  STL.64 [R1+0x28], R18 ;  /* 0x0000281201007387 */ /* 0x0003e80000100a00 */
[----:B------:R-:W2:Y:S01]  /*250e0*/  LDL.LU R244, [R1+0xe0] ;  /* 0x0000e00001f47983 */ /* 0x000ea20000300800 */
[-C--:B------:R-:W-:Y:S03]  /*250f0*/  HMMA.1688.F32.TF32 R160, R176, R120.reuse, R160 ;  /* 0x00000078b0a0723c */ /* 0x080fe600000810a0 */
[----:B------:R-:W-:Y:S04]  /*25100*/  LDS R5, [R3+0x14000] ;  /* 0x0140000003057984 */ /* 0x000fe80000000800 */
[----:B------:R-:W3:Y:S01]  /*25110*/  LDS R7, [R3+0x16000] ;  /* 0x0160000003077984 */ /* 0x000ee20000000800 */
[----:B-1----:R-:W-:Y:S08]  /*25120*/  HMMA.1688.F32.TF32 R16, R8, R120, R24 ;  /* 0x000000780810723c */ /* 0x002ff00000081018 */
[-C--:B------:R-:W-:Y:S11]  /*25130*/  HMMA.1688.F32.TF32 R216, R216, R136.reuse, R40 ;  /* 0x00000088d8d8723c */ /* 0x080ff60000081028 */
[----:B------:R-:W-:Y:S04]  /*25140*/  @!UPT UIADD3 URZ, URZ, URZ, URZ ;  /* 0x0000003f3f3ff290 */ /* 0x000fe8000fffe03f */
[----:B------:R1:W-:Y:S04]  /*25150*/  STL.64 [R1+0x1f0], R16 ;  /* 0x0001f01001007387 */ /* 0x0003e80000100a00 */
[----:B------:R4:W-:Y:S04]  /*25160*/  STL.64 [R1+0x1f8], R18 ;  /* 0x0001f81201007387 */ /* 0x0009e80000100a00 */
        /* <DEDUP_REMOVED lines=28> */
[C---:B------:R-:W-:Y:S08]  /*25330*/  HMMA.1688.F32.TF32 R80, R196.reuse, R48, R80 ;  /* 0x00000030c450723c */ /* 0x040ff00000081050 */
[C---:B------:R-:W-:Y:S08]  /*25340*/  HMMA.1688.F32.TF32 R180, R196.reuse, R120, R180 ;  /* 0x00000078c4b4723c */ /* 0x040ff000000810b4 */
[C---:B------:R-:W-:Y:S08]  /*25350*/  HMMA.1688.F32.TF32 R184, R196.reuse, R124, R184 ;  /* 0x0000007cc4b8723c */ /* 0x040ff000000810b8 */
[C---:B------:R-:W-:Y:S08]  /*25360*/  HMMA.1688.F32.TF32 R188, R196.reuse, R128, R188 ;  /* 0x00000080c4bc723c */ /* 0x040ff000000810bc */
[C---:B------:R-:W-:Y:S08]  /*25370*/  HMMA.1688.F32.TF32 R192, R196.reuse, R132, R192 ;  /* 0x00000084c4c0723c */ /* 0x040ff000000810c0 */
[----:B------:R-:W-:Y:S01]  /*25380*/  HMMA.1688.F32.TF32 R196, R196, R136, R240 ;  /* 0x00000088c4c4723c */ /* 0x000fe200000810f0 */
[----:B------:R-:W3:Y:S04]  /*25390*/  LDL.LU R240, [R1+0x330] ;  /* 0x0003300001f07983 */ /* 0x000ee80000300800 */
[----:B------:R-:W3:Y:S04]  /*253a0*/  LDL.LU R241, [R1+0x334] ;  /* 0x0003340001f17983 */ /* 0x000ee80000300800 */
[----:B------:R-:W3:Y:S04]  /*253b0*/  LDL.LU R242, [R1+0x338] ;  /* 0x0003380001f27983 */ /* 0x000ee80000300800 */
[----:B------:R-:W3:Y:S04]  /*253c0*/  LDL.LU R243, [R1+0x33c] ;  /* 0x00033c0001f37983 */ /* 0x000ee80000300800 */
[----:B-1----:R-:W3:Y:S04]  /*253d0*/  LDL.LU R16, [R1+0x310] ;  /* 0x0003100001107983 */ /* 0x002ee80000300800 */
[----:B------:R-:W3:Y:S04]  /*253e0*/  LDL.LU R17, [R1+0x314] ;  /* 0x0003140001117983 */ /* 0x000ee80000300800 */
[----:B----4-:R-:W4:Y:S04]  /*253f0*/  LDL.LU R18, [R1+0x318] ;  /* 0x0003180001127983 */ /* 0x010f280000300800 */
        /* <DEDUP_REMOVED lines=14> */
[----:B------:R-:W4:Y:S01]  /*254e0*/  LDL.LU R32, [R1+0x120] ;  /* 0x0001200001207983 */ /* 0x000f220000300800 */
[C---:B------:R-:W-:Y:S03]  /*254f0*/  HMMA.1688.F32.TF32 R224, R236.reuse, R124, R224 ;  /* 0x0000007cece0723c */ /* 0x040fe600000810e0 */
[----:B------:R-:W4:Y:S04]  /*25500*/  LDL.LU R33, [R1+0x124] ;  /* 0x0001240001217983 */ /* 0x000f280000300800 */
[----:B------:R-:W4:Y:S01]  /*25510*/  LDL.LU R34, [R1+0x128] ;  /* 0x0001280001227983 */ /* 0x000f220000300800 */
[C---:B------:R-:W-:Y:S03]  /*25520*/  HMMA.1688.F32.TF32 R228, R236.reuse, R128, R228 ;  /* 0x00000080ece4723c */ /* 0x040fe600000810e4 */
[----:B------:R-:W4:Y:S05]  /*25530*/  LDL.LU R35, [R1+0x12c] ;  /* 0x00012c0001237983 */ /* 0x000f2a0000300800 */
[----:B------:R-:W-:Y:S01]  /*25540*/  HMMA.1688.F32.TF32 R236, R236, R136, R248 ;  /* 0x00000088ecec723c */ /* 0x000fe200000810f8 */
[----:B------:R-:W4:Y:S04]  /*25550*/  LDL.LU R248, [R1+0x80] ;  /* 0x0000800001f87983 */ /* 0x000f280000300800 */
[----:B------:R-:W4:Y:S02]  /*25560*/  LDL.LU R249, [R1+0x84] ;  /* 0x0000840001f97983 */ /* 0x000f240000300800 */
[----:B------:R-:W-:-:S02]  /*25570*/  IMAD.MOV.U32 R251, RZ, RZ, R0 ;  /* 0x000000fffffb7224 */ /* 0x000fc400078e0000 */
[----:B------:R-:W4:Y:S04]  /*25580*/  LDL.LU R250, [R1+0x88] ;  /* 0x0000880001fa7983 */ /* 0x000f280000300800 */
[----:B------:R-:W4:Y:S01]  /*25590*/  LDL.LU R0, [R1+0x17a8] ;  /* 0x0017a80001007983 */ /* 0x000f220000300800 */
[C---:B--2---:R-:W-:Y:S08]  /*255a0*/  HMMA.1688.F32.TF32 R20, R12.reuse, R132, R20 ;  /* 0x000000840c14723c */ /* 0x044ff00000081014 */
[----:B---3--:R-:W-:Y:S08]  /*255b0*/  HMMA.1688.F32.TF32 R40, R12, R124, R40 ;  /* 0x0000007c0c28723c */ /* 0x008ff00000081028 */
[C---:B------:R-:W-:Y:S08]  /*255c0*/  HMMA.1688.F32.TF32 R68, R8.reuse, R128, R68 ;  /* 0x000000800844723c */ /* 0x040ff00000081044 */
[C---:B------:R-:W-:Y:S08]  /*255d0*/  HMMA.1688.F32.TF32 R44, R8.reuse, R124, R44 ;  /* 0x0000007c082c723c */ /* 0x040ff0000008102c */
[C---:B------:R-:W-:Y:S08]  /*255e0*/  HMMA.1688.F32.TF32 R64, R8.reuse, R132, R64 ;  /* 0x000000840840723c */ /* 0x040ff00000081040 */
[----:B------:R-:W-:Y:S07]  /*255f0*/  HMMA.1688.F32.TF32 R8, R8, R136, R60 ;  /* 0x000000880808723c */ /* 0x000fee000008103c */
[----:B------:R-:W-:Y:S04]  /*25600*/  STL.64 [R1+0x1e0], R44 ;  /* 0x0001e02c01007387 */ /* 0x000fe80000100a00 */
[----:B------:R1:W-:Y:S04]  /*25610*/  STL.64 [R1+0x1e8], R46 ;  /* 0x0001e82e01007387 */ /* 0x0003e80000100a00 */
[----:B-1----:R-:W2:Y:S04]  /*25620*/  LDL.LU.64 R46, [R1+0x17a0] ;  /* 0x0017a000012e7983 */ /* 0x002ea80000300a00 */
[----:B------:R-:W-:Y:S04]  /*25630*/  STL.64 [R1+0x1d0], R68 ;  /* 0x0001d04401007387 */ /* 0x000fe80000100a00 */
[----:B------:R1:W-:Y:S04]  /*25640*/  STL.64 [R1+0x1d8], R70 ;  /* 0x0001d84601007387 */ /* 0x0003e80000100a00 */
[----:B-1----:R-:W3:Y:S04]  /*25650*/  LDL.LU.64 R70, [R1+0x1798] ;  /* 0x0017980001467983 */ /* 0x002ee80000300a00 */
[----:B------:R-:W3:Y:S01]  /*25660*/  LDL.LU.64 R68, [R1+0x1790] ;  /* 0x0017900001447983 */ /* 0x000ee20000300a00 */
[C---:B------:R-:W-:Y:S03]  /*25670*/  HMMA.1688.F32.TF32 R240, R12.reuse, R120, R240 ;  /* 0x000000780cf0723c */ /* 0x040fe600000810f0 */
[----:B------:R-:W-:Y:S04]  /*25680*/  STL.64 [R1+0x1c0], R64 ;  /* 0x0001c04001007387 */ /* 0x000fe80000100a00 */
[----:B------:R1:W-:Y:S01]  /*25690*/  STL.64 [R1+0x1c8], R66 ;  /* 0x0001c84201007387 */ /* 0x0003e20000100a00 */
[C---:B----4-:R-:W-:Y:S03]  /*256a0*/  HMMA.1688.F32.TF32 R16, R12.reuse, R128, R16 ;  /* 0x000000800c10723c */ /* 0x050fe60000081010 */
[----:B-1----:R-:W4:Y:S04]  /*256b0*/  LDL.LU.64 R66, [R1+0x1788] ;  /* 0x0017880001427983 */ /* 0x002f280000300a00 */
[----:B------:R-:W4:Y:S04]  /*256c0*/  LDL.LU.64 R64, [R1+0x1780] ;  /* 0x0017800001407983 */ /* 0x000f280000300a00 */
[----:B------:R-:W2:Y:S04]  /*256d0*/  LDL.LU.64 R62, [R1+0x1778] ;  /* 0x00177800013e7983 */ /* 0x000ea80000300a00 */
[----:B------:R-:W2:Y:S04]  /*256e0*/  LDL.LU.64 R60, [R1+0x1770] ;  /* 0x00177000013c7983 */ /* 0x000ea80000300a00 */
[----:B------:R1:W-:Y:S04]  /*256f0*/  STL.64 [R1+0x1b0], R8 ;  /* 0x0001b00801007387 */ /* 0x0003e80000100a00 */
[----:B------:R1:W-:Y:S04]  /*25700*/  STL.64 [R1+0x1b8], R10 ;  /* 0x0001b80a01007387 */ /* 0x0003e80000100a00 */
[----:B-1----:R-:W2:Y:S04]  /*25710*/  LDL.LU R8, [R1+0x2c0] ;  /* 0x0002c00001087983 */ /* 0x002ea80000300800 */
[----:B------:R-:W2:Y:S04]  /*25720*/  LDL.LU R9, [R1+0x2c4] ;  /* 0x0002c40001097983 */ /* 0x000ea80000300800 */
[----:B------:R-:W2:Y:S04]  /*25730*/  LDL.LU R10, [R1+0x2c8] ;  /* 0x0002c800010a7983 */ /* 0x000ea80000300800 */
[----:B------:R-:W2:Y:S04]  /*25740*/  LDL.LU R11, [R1+0x2cc] ;  /* 0x0002cc00010b7983 */ /* 0x000ea80000300800 */
[----:B------:R-:W-:Y:S04]  /*25750*/  STL.64 [R1+0x330], R240 ;  /* 0x000330f001007387 */ /* 0x000fe80000100a00 */
[----:B------:R1:W-:Y:S04]  /*25760*/  STL.64 [R1+0x338], R242 ;  /* 0x000338f201007387 */ /* 0x0003e80000100a00 */
[----:B-1----:R-:W3:Y:S04]  /*25770*/  LDL.LU.64 R242, [R1+0x1768] ;  /* 0x0017680001f27983 */ /* 0x002ee80000300a00 */
[----:B------:R-:W3:Y:S04]  /*25780*/  LDL.LU.64 R240, [R1+0x1760] ;  /* 0x0017600001f07983 */ /* 0x000ee80000300a00 */
[----:B------:R-:W-:Y:S04]  /*25790*/  STL.64 [R1+0x320], R40 ;  /* 0x0003202801007387 */ /* 0x000fe80000100a00 */
[----:B------:R1:W-:Y:S04]  /*257a0*/  STL.64 [R1+0x328], R42 ;  /* 0x0003282a01007387 */ /* 0x0003e80000100a00 */
[----:B-1----:R-:W3:Y:S04]  /*257b0*/  LDL.LU.64 R42, [R1+0x1758] ;  /* 0x00175800012a7983 */ /* 0x002ee80000300a00 */
[----:B------:R-:W-:Y:S04]  /*257c0*/  STL.64 [R1+0x310], R16 ;  /* 0x0003101001007387 */ /* 0x000fe80000100a00 */
[----:B------:R1:W-:Y:S04]  /*257d0*/  STL.64 [R1+0x318], R18 ;  /* 0x0003181201007387 */ /* 0x0003e80000100a00 */
[----:B-1----:R-:W3:Y:S04]  /*257e0*/  LDL.LU.64 R18, [R1+0x1750] ;  /* 0x0017500001127983 */ /* 0x002ee80000300a00 */
[----:B------:R-:W4:Y:S04]  /*257f0*/  LDL.LU.64 R16, [R1+0x1748] ;  /* 0x0017480001107983 */ /* 0x000f280000300a00 */
[----:B------:R-:W-:Y:S04]  /*25800*/  STL.64 [R1+0x300], R20 ;  /* 0x0003001401007387 */ /* 0x000fe80000100a00 */
[----:B------:R1:W-:Y:S04]  /*25810*/  STL.64 [R1+0x308], R22 ;  /* 0x0003081601007387 */ /* 0x0003e80000100a00 */
[----:B-1----:R-:W4:Y:S04]  /*25820*/  LDL.LU.64 R22, [R1+0x1740] ;  /* 0x0017400001167983 */ /* 0x002f280000300a00 */
[----:B------:R-:W4:Y:S01]  /*25830*/  LDL.LU.64 R20, [R1+0x1738] ;  /* 0x0017380001147983 */ /* 0x000f220000300a00 */
[----:B--2---:R-:W-:Y:S11]  /*25840*/  HMMA.1688.F32.TF32 R8, R12, R136, R8 ;  /* 0x000000880c08723c */ /* 0x004ff60000081008 */
[----:B------:R-:W-:Y:S11]  /*25850*/  @!UPT UIADD3 URZ, URZ, URZ, URZ ;  /* 0x0000003f3f3ff290 */ /* 0x000ff6000fffe03f */
[----:B------:R-:W-:Y:S01]  /*25860*/  @!UPT UIADD3 URZ, URZ, URZ, URZ ;  /* 0x0000003f3f3ff290 */ /* 0x000fe2000fffe03f */
[----:B------:R-:W-:Y:S04]  /*25870*/  STL.64 [R1+0x2c0], R8 ;  /* 0x0002c00801007387 */ /* 0x000fe80000100a00 */
[----:B------:R-:W-:Y:S01]  /*25880*/  STL.64 [R1+0x2c8], R10 ;  /* 0x0002c80a01007387 */ /* 0x000fe20000100a00 */
[C---:B------:R-:W-:Y:S03]  /*25890*/  HMMA.1688.F32.TF32 R140, R4.reuse, R122, R140 ;  /* 0x0000007a048c723c */ /* 0x040fe6000008108c */
[----:B------:R-:W-:Y:S04]  /*258a0*/  LDS R8, [R2+0x14100] ;  /* 0x0141000002087984 */ /* 0x000fe80000000800 */
[----:B------:R-:W-:Y:S01]  /*258b0*/  LDS R10, [R2+0x16100] ;  /* 0x01610000020a7984 */ /* 0x000fe20000000800 */
[C---:B------:R-:W-:Y:S03]  /*258c0*/  HMMA.1688.F32.TF32 R144, R4.reuse, R126, R144 ;  /* 0x0000007e0490723c */ /* 0x040fe60000081090 */
[----:B------:R-:W-:Y:S04]  /*258d0*/  LDS R9, [R3+0x14100] ;  /* 0x0141000003097984 */ /* 0x000fe80000000800 */
[----:B------:R-:W1:Y:S01]  /*258e0*/  LDS R11, [R3+0x16100] ;  /* 0x01610000030b7984 */ /* 0x000e620000000800 */
[----:B---3--:R-:W-:Y:S01]  /*258f0*/  HMMA.1688.F32.TF32 R36, R4, R18, R36 ;  /* 0x000000120424723c */ /* 0x008fe20000081024 */
[----:B----4-:R-:W-:-:S07]  /*25900*/  MOV R14, R17 ;  /* 0x00000011000e7202 */ /* 0x010fce0000000f00 */
[C---:B------:R-:W-:Y:S01]  /*25910*/  HMMA.1688.F32.TF32 R24, R4.reuse, R22, R24 ;  /* 0x000000160418723c */ /* 0x040fe20000081018 */
[----:B------:R-:W-:Y:S11]  /*25920*/  IMAD.MOV.U32 R15, RZ, RZ, R16 ;  /* 0x000000ffff0f7224 */ /* 0x000ff600078e0010 */
[----:B------:R-:W-:Y:S04]  /*25930*/  @!UPT UIADD3 URZ, URZ, URZ, URZ ;  /* 0x0000003f3f3ff290 */ /* 0x000fe8000fffe03f */
[----:B------:R-:W-:Y:S01]  /*25940*/  MOV R17, R38 ;  /* 0x0000002600117202 */ /* 0x000fe20000000f00 */
[----:B------:R-:W-:Y:S02]  /*25950*/  IMAD.MOV.U32 R16, RZ, RZ, R39 ;  /* 0x000000ffff107224 */ /* 0x000fe400078e0027 */
[----:B------:R-:W2:Y:S04]  /*25960*/  LDL.LU.64 R38, [R1+0x1730] ;  /* 0x0017300001267983 */ /* 0x000ea80000300a00 */
[----:B------:R-:W-:Y:S04]  /*25970*/  STL.64 [R1+0x400], R24 ;  /* 0x0004001801007387 */ /* 0x000fe80000100a00 */
[----:B------:R3:W-:Y:S04]  /*25980*/  STL.64 [R1+0x408], R26 ;  /* 0x0004081a01007387 */ /* 0x0007e80000100a00 */
[----:B---3--:R-:W3:Y:S04]  /*25990*/  LDL.LU.64 R26, [R1+0x1728] ;  /* 0x00172800011a7983 */ /* 0x008ee80000300a00 */
[----:B------:R-:W4:Y:S01]  /*259a0*/  LDL.LU.64 R24, [R1+0x1720] ;  /* 0x0017200001187983 */ /* 0x000f220000300a00 */
[----:B---3--:R-:W-:Y:S11]  /*259b0*/  HMMA.1688.F32.TF32 R28, R4, R26, R28 ;  /* 0x0000001a041c723c */ /* 0x008ff6000008101c */
[----:B------:R-:W-:Y:S11]  /*259c0*/  @!UPT UIADD3 URZ, URZ, URZ, URZ ;  /* 0x0000003f3f3ff290 */ /* 0x000ff6000fffe03f */
[----:B------:R-:W-:Y:S01]  /*259d0*/  @!UPT UIADD3 URZ, URZ, URZ, URZ ;  /* 0x0000003f3f3ff290 */ /* 0x000fe2000fffe03f */
[----:B------:R3:W-:Y:S04]  /*259e0*/  STL.64 [R1+0x478], R30 ;  /* 0x0004781e01007387 */ /* 0x0007e80000100a00 */
[----:B---3--:R-:W3:Y:S01]  /*259f0*/  LDL.LU.64 R30, [R1+0x1718] ;  /* 0x00171800011e7983 */ /* 0x008ee20000300a00 */
[----:B------:R-:W-:Y:S02]  /*25a00*/  IMAD.MOV.U32 R13, RZ, RZ, R20 ;  /* 0x000000ffff0d7224 */ /* 0x000fe400078e0014 */
[----:B------:R-:W-:Y:S02]  /*25a10*/  IMAD.MOV.U32 R12, RZ, RZ, R21 ;  /* 0x000000ffff0c7224 */ /* 0x000fe400078e0015 */
[----:B------:R-:W-:Y:S02]  /*25a20*/  IMAD.MOV.U32 R20, RZ, RZ, R37 ;  /* 0x000000ffff147224 */ /* 0x000fe400078e0025 */
[----:B------:R-:W-:-:S02]  /*25a30*/  IMAD.MOV.U32 R21, RZ, RZ, R36 ;  /* 0x000000ffff157224 */ /* 0x000fc400078e0024 */
[----:B------:R-:W-:Y:S02]  /*25a40*/  IMAD.MOV.U32 R37, RZ, RZ, R29 ;  /* 0x000000ffff257224 */ /* 0x000fe400078e001d */
[----:B------:R-:W-:Y:S02]  /*25a50*/  IMAD.MOV.U32 R36, RZ, RZ, R28 ;  /* 0x000000ffff247224 */ /* 0x000fe400078e001c */
[----:B------:R-:W2:Y:S04]  /*25a60*/  LDL.LU.64 R28, [R1+0x1710] ;  /* 0x00171000011c7983 */ /* 0x000ea80000300a00 */
[----:B------:R-:W-:Y:S04]  /*25a70*/  STL [R1+0x1694], R37 ;  /* 0x0016942501007387 */ /* 0x000fe80000100800 */
[----:B------:R-:W-:Y:S01]  /*25a80*/  STL [R1+0x1690], R36 ;  /* 0x0016902401007387 */ /* 0x000fe20000100800 */
[C---:B---3--:R-:W-:Y:S11]  /*25a90*/  HMMA.1688.F32.TF32 R32, R4.reuse, R30, R32 ;  /* 0x0000001e0420723c */ /* 0x048ff60000081020 */
[----:B------:R-:W-:Y:S11]  /*25aa0*/  @!UPT UIADD3 URZ, URZ, URZ, URZ ;  /* 0x0000003f3f3ff290 */ /* 0x000ff6000fffe03f */
[----:B------:R-:W-:Y:S01]  /*25ab0*/  @!UPT UIADD3 URZ, URZ, URZ, URZ ;  /* 0x0000003f3f3ff290 */ /* 0x000fe2000fffe03f */
[----:B------:R-:W-:Y:S04]  /*25ac0*/  STL.64 [R1+0x4c0], R32 ;  /* 0x0004c02001007387 */ /* 0x000fe80000100a00 */
[----:B------:R3:W-:Y:S04]  /*25ad0*/  STL.64 [R1+0x4c8], R34 ;  /* 0x0004c82201007387 */ /* 0x0007e80000100a00 */
[----:B---3--:R-:W3:Y:S01]  /*25ae0*/  LDL.LU.64 R34, [R1+0x1708] ;  /* 0x0017080001227983 */ /* 0x008ee20000300a00 */
[C---:B--2---:R-:W-:Y:S03]  /*25af0*/  HMMA.1688.F32.TF32 R248, R4.reuse, R38, R248 ;  /* 0x0000002604f8723c */ /* 0x044fe600000810f8 */
[----:B------:R-:W2:Y:S05]  /*25b00*/  LDL.LU.64 R32, [R1+0x1700] ;  /* 0x0017000001207983 */ /* 0x000eaa0000300a00 */
[C---:B------:R-:W-:Y:S08]  /*25b10*/  HMMA.1688.F32.TF32 R12, R4.reuse, R42, R12 ;  /* 0x0000002a040c723c */ /* 0x040ff0000008100c */
[C---:B---3--:R-:W-:Y:S11]  /*25b20*/  HMMA.1688.F32.TF32 R244, R4.reuse, R34, R244 ;  /* 0x0000002204f4723c */ /* 0x048ff600000810f4 */
[----:B------:R-:W-:Y:S11]  /*25b30*/  @!UPT UIADD3 URZ, URZ, URZ, URZ ;  /* 0x0000003f3f3ff290 */ /* 0x000ff6000fffe03f */
[----:B------:R-:W-:Y:S01]  /*25b40*/  @!UPT UIADD3 URZ, URZ, URZ, URZ ;  /* 0x0000003f3f3ff290 */ /* 0x000fe2000fffe03f */
[----:B------:R-:W-:Y:S04]  /*25b50*/  STL.64 [R1+0x610], R244 ;  /* 0x000610f401007387 */ /* 0x000fe80000100a00 */
[----:B------:R3:W-:Y:S04]  /*25b60*/  STL.64 [R1+0x618], R246 ;  /* 0x000618f601007387 */ /* 0x0007e80000100a00 */
[----:B---3--:R-:W3:Y:S04]  /*25b70*/  LDL.LU.64 R246, [R1+0x16f8] ;  /* 0x0016f80001f67983 */ /* 0x008ee80000300a00 */
[----:B------:R-:W3:Y:S04]  /*25b80*/  LDL.LU.64 R244, [R1+0x16f0] ;  /* 0x0016f00001f47983 */ /* 0x000ee80000300a00 */
[----:B------:R-:W-:Y:S04]  /*25b90*/  STL.64 [R1+0x650], R248 ;  /* 0x000650f801007387 */ /* 0x000fe80000100a00 */
[----:B------:R1:W-:Y:S04]  /*25ba0*/  STL.64 [R1+0x658], R250 ;  /* 0x000658fa01007387 */ /* 0x0003e80000100a00 */
[----:B-1----:R-:W3:Y:S04]  /*25bb0*/  LDL.LU.64 R250, [R1+0x16e8] ;  /* 0x0016e80001fa7983 */ /* 0x002ee80000300a00 */
[----:B------:R-:W3:Y:S04]  /*25bc0*/  LDL.LU.64 R248, [R1+0x16e0] ;  /* 0x0016e00001f87983 */ /* 0x000ee80000300a00 */
[----:B------:R-:W-:Y:S04]  /*25bd0*/  STL.64 [R1+0x6e0], R12 ;  /* 0x0006e00c01007387 */ /* 0x000fe80000100a00 */
[----:B------:R1:W-:Y:S02]  /*25be0*/  STL.64 [R1+0x6e8], R14 ;  /* 0x0006e80e01007387 */ /* 0x0003e40000100a00 */
[C---:B-1----:R-:W-:Y:S08]  /*25bf0*/  HMMA.1688.F32.TF32 R12, R4.reuse, R46, R240 ;  /* 0x0000002e040c723c */ /* 0x042ff000000810f0 */
[C---:B------:R-:W-:Y:S08]  /*25c00*/  HMMA.1688.F32.TF32 R240, R4.reuse, R50, R72 ;  /* 0x0000003204f0723c */ /* 0x040ff00000081048 */
[C---:B------:R-:W-:Y:S07]  /*25c10*/  HMMA.1688.F32.TF32 R72, R4.reuse, R54, R88 ;  /* 0x000000360448723c */ /* 0x040fee0000081058 */
[----:B------:R-:W-:Y:S04]  /*25c20*/  STL.64 [R1+0x780], R12 ;  /* 0x0007800c01007387 */ /* 0x000fe80000100a00 */
[----:B------:R1:W-:Y:S02]  /*25c30*/  STL.64 [R1+0x788], R14 ;  /* 0x0007880e01007387 */ /* 0x0003e40000100a00 */
[----:B-1----:R-:W-:Y:S02]  /*25c40*/  HMMA.1688.F32.TF32 R12, R4, R58, R104 ;  /* 0x0000003a040c723c */ /* 0x002fe40000081068 */
[----:B------:R-:W-:Y:S04]  /*25c50*/  STL.64 [R1+0x7a0], R240 ;  /* 0x0007a0f001007387 */ /* 0x000fe80000100a00 */
[----:B------:R-:W-:Y:S04]  /*25c60*/  STL.64 [R1+0x7a8], R242 ;  /* 0x0007a8f201007387 */ /* 0x000fe80000100a00 */
[----:B------:R-:W3:Y:S04]  /*25c70*/  LDL.LU R104, [R1+0x250] ;  /* 0x0002500001687983 */ /* 0x000ee80000300800 */
[----:B------:R1:W-:Y:S04]  /*25c80*/  STL.64 [R1+0x810], R72 ;  /* 0x0008104801007387 */ /* 0x0003e80000100a00 */
[----:B------:R1:W-:Y:S05]  /*25c90*/  STL.64 [R1+0x818], R74 ;  /* 0x0008184a01007387 */ /* 0x0003ea0000100a00 */
        /* <DEDUP_REMOVED lines=9> */
[----:B-1----:R-:W3:Y:S04]  /*25d30*/  LDL.LU R72, [R1+0x130] ;  /* 0x0001300001487983 */ /* 0x002ee80000300800 */
[----:B------:R-:W3:Y:S04]  /*25d40*/  LDL.LU R73, [R1+0x134] ;  /* 0x0001340001497983 */ /* 0x000ee80000300800 */
[----:B------:R-:W3:Y:S04]  /*25d50*/  LDL.LU R74, [R1+0x138] ;  /* 0x00013800014a7983 */ /* 0x000ee80000300800 */
[----:B------:R-:W3:Y:S01]  /*25d60*/  LDL.LU R75, [R1+0x13c] ;  /* 0x00013c00014b7983 */ /* 0x000ee20000300800 */
[----:B------:R-:W-:-:S03]  /*25d70*/  MOV R243, R0 ;  /* 0x0000000000f37202 */ /* 0x000fc60000000f00 */
[----:B------:R-:W3:Y:S04]  /*25d80*/  LDL.LU R240, [R1+0x100] ;  /* 0x0001000001f07983 */ /* 0x000ee80000300800 */
[----:B------:R-:W3:Y:S04]  /*25d90*/  LDL.LU R241, [R1+0x104] ;  /* 0x0001040001f17983 */ /* 0x000ee80000300800 */
[----:B------:R-:W3:Y:S04]  /*25da0*/  LDL.LU R242, [R1+0x108] ;  /* 0x0001080001f27983 */ /* 0x000ee80000300800 */
[----:B------:R-:W3:Y:S04]  /*25db0*/  LDL.LU R0, [R1+0x16d8] ;  /* 0x0016d80001007983 */ /* 0x000ee80000300800 */
[----:B------:R1:W-:Y:S04]  /*25dc0*/  STL.64 [R1+0x8f0], R140 ;  /* 0x0008f08c01007387 */ /* 0x0003e80000100a00 */
[----:B------:R2:W-:Y:S04]  /*25dd0*/  STL.64 [R1+0x8f8], R142 ;  /* 0x0008f88e01007387 */ /* 0x0005e80000100a00 */
[----:B-1----:R-:W3:Y:S04]  /*25de0*/  LDL.LU R140, [R1+0x2d0] ;  /* 0x0002d000018c7983 */ /* 0x002ee80000300800 */
[----:B------:R-:W3:Y:S04]  /*25df0*/  LDL.LU R141, [R1+0x2d4] ;  /* 0x0002d400018d7983 */ /* 0x000ee80000300800 */
[----:B--2---:R-:W2:Y:S04]  /*25e00*/  LDL.LU R142, [R1+0x2d8] ;  /* 0x0002d800018e7983 */ /* 0x004ea80000300800 */
[----:B------:R-:W-:Y:S04]  /*25e10*/  STL.64 [R1+0x8e0], R144 ;  /* 0x0008e09001007387 */ /* 0x000fe80000100a00 */
[----:B------:R1:W-:Y:S02]  /*25e20*/  STL.64 [R1+0x8e8], R146 ;  /* 0x0008e89201007387 */ /* 0x0003e40000100a00 */
[C---:B-1----:R-:W-:Y:S08]  /*25e30*/  HMMA.1688.F32.TF32 R144, R4.reuse, R130, R148 ;  /* 0x000000820490723c */ /* 0x042ff00000081094 */
[C---:B------:R-:W-:Y:S11]  /*25e40*/  HMMA.1688.F32.TF32 R148, R4.reuse, R134, R152 ;  /* 0x000000860494723c */ /* 0x040ff60000081098 */
[----:B------:R-:W-:Y:S04]  /*25e50*/  @!UPT UIADD3 URZ, URZ, URZ, URZ ;  /* 0x0000003f3f3ff290 */ /* 0x000fe8000fffe03f */
[----:B------:R-:W-:Y:S04]  /*25e60*/  STL.64 [R1+0x8d0], R144 ;  /* 0x0008d09001007387 */ /* 0x000fe80000100a00 */
[----:B------:R1:W-:Y:S02]  /*25e70*/  STL.64 [R1+0x8d8], R146 ;  /* 0x0008d89201007387 */ /* 0x0003e40000100a00 */
[----:B-1----:R-:W-:Y:S02]  /*25e80*/  HMMA.1688.F32.TF32 R144, R4, R138, R156 ;  /* 0x0000008a0490723c */ /* 0x002fe4000008109c */
[----:B------:R-:W-:Y:S01]  /*25e90*/  STL.64 [R1+0x8c0], R148 ;  /* 0x0008c09401007387 */ /* 0x000fe20000100a00 */
[----:B------:R-:W-:-:S03]  /*25ea0*/  IMAD.MOV.U32 R12, RZ, RZ, R33 ;  /* 0x000000ffff0c7224 */ /* 0x000fc600078e0021 */
[----:B------:R-:W-:Y:S01]  /*25eb0*/  STL.64 [R1+0x8c8], R150 ;  /* 0x0008c89601007387 */ /* 0x000fe20000100a00 */
[----:B------:R-:W-:Y:S01]  /*25ec0*/  IMAD.MOV.U32 R13, RZ, RZ, R32 ;  /* 0x000000ffff0d7224 */ /* 0x000fe200078e0020 */
[----:B----4-:R-:W-:Y:S01]  /*25ed0*/  MOV R15, R24 ;  /* 0x00000018000f7202 */ /* 0x010fe20000000f00 */
[----:B------:R-:W-:Y:S01]  /*25ee0*/  IMAD.MOV.U32 R14, RZ, RZ, R25 ;  /* 0x000000ffff0e7224 */ /* 0x000fe200078e0019 */
[----:B------:R-:W-:Y:S04]  /*25ef0*/  LDS R4, [R2+0x14200] ;  /* 0x0142000002047984 */ /* 0x000fe80000000800 */
[----:B------:R-:W-:Y:S04]  /*25f00*/  LDS R6, [R2+0x16200] ;  /* 0x0162000002067984 */ /* 0x000fe80000000800 */
[----:B------:R-:W-:Y:S04]  /*25f10*/  LDS R5, [R3+0x14200] ;  /* 0x0142000003057984 */ /* 0x000fe80000000800 */
[----:B------:R-:W1:Y:S04]  /*25f20*/  LDS R7, [R3+0x16200] ;  /* 0x0162000003077984 */ /* 0x000e680000000800 */
[----:B------:R-:W-:Y:S04]  /*25f30*/  STL.64 [R1+0x8b0], R144 ;  /* 0x0008b09001007387 */ /* 0x000fe80000100a00 */
[----:B------:R-:W-:Y:S01]  /*25f40*/  STL.64 [R1+0x8b8], R146 ;  /* 0x0008b89201007387 */ /* 0x000fe20000100a00 */
[C---:B---3--:R-:W-:Y:S08]  /*25f50*/  HMMA.1688.F32.TF32 R104, R8.reuse, R22, R104 ;  /* 0x000000160868723c */ /* 0x048ff00000081068 */
[C---:B------:R-:W-:Y:S08]  /*25f60*/  HMMA.1688.F32.TF32 R88, R8.reuse, R26, R88 ;  /* 0x0000001a0858723c */ /* 0x040ff00000081058 */
[----:B------:R-:W-:Y:S08]  /*25f70*/  HMMA.1688.F32.TF32 R72, R8, R30, R72 ;  /* 0x0000001e0848723c */ /* 0x000ff00000081048 */
[----:B------:R-:W-:Y:S01]  /*25f80*/  IMAD.MOV.U32 R252, RZ, RZ, R106 ;  /* 0x000000fffffc7224 */ /* 0x000fe200078e006a */
[----:B------:R-:W-:Y:S07]  /*25f90*/  STL.64 [R1+0x260], R104 ;  /* 0x0002606801007387 */ /* 0x000fee0000100a00 */
[----:B------:R-:W-:Y:S01]  /*25fa0*/  IMAD.MOV.U32 R33, RZ, RZ, R89 ;  /* 0x000000ffff217224 */ /* 0x000fe200078e0059 */
[----:B------:R-:W-:Y:S01]  /*25fb0*/  MOV R32, R88 ;  /* 0x0000005800207202 */ /* 0x000fe20000000f00 */
[----:B------:R-:W-:-:S02]  /*25fc0*/  IMAD.MOV.U32 R143, RZ, RZ, R0 ;  /* 0x000000ffff8f7224 */ /* 0x000fc400078e0000 */
[----:B------:R-:W-:-:S05]  /*25fd0*/  IMAD.MOV.U32 R0, RZ, RZ, R107 ;  /* 0x000000ffff007224 */ /* 0x000fca00078e006b */
[----:B------:R3:W-:Y:S04]  /*25fe0*/  STL [R1+0x1638], R0 ;  /* 0x0016380001007387 */ /* 0x0007e80000100800 */
[----:B------:R4:W-:Y:S04]  /*25ff0*/  STL [R1+0x1634], R252 ;  /* 0x001634fc01007387 */ /* 0x0009e80000100800 */
[----:B------:R1:W-:Y:S01]  /*26000*/  STL.64 [R1+0x258], R90 ;  /* 0x0002585a01007387 */ /* 0x0003e20000100a00 */
[----:B---3--:R-:W-:-:S03]  /*26010*/  IMAD.MOV.U32 R0, RZ, RZ, R74 ;  /* 0x000000ffff007224 */ /* 0x008fc600078e004a */
[----:B------:R-:W-:Y:S01]  /*26020*/  STL [R1+0x1658], R33 ;  /* 0x0016582101007387 */ /* 0x000fe20000100800 */
[----:B----4-:R-:W-:-:S03]  /*26030*/  IMAD.MOV.U32 R252, RZ, RZ, R75 ;  /* 0x000000fffffc7224 */ /* 0x010fc600078e004b */
[----:B------:R-:W-:Y:S01]  /*26040*/  STL [R1+0x1654], R32 ;  /* 0x0016542001007387 */ /* 0x000fe20000100800 */
[C---:B-1----:R-:W-:Y:S03]  /*26050*/  HMMA.1688.F32.TF32 R88, R8.reuse, R34, R240 ;  /* 0x000000220858723c */ /* 0x042fe600000810f0 */
[----:B------:R1:W-:Y:S05]  /*26060*/  STL.64 [R1+0x360], R72 ;  /* 0x0003604801007387 */ /* 0x0003ea0000100a00 */
[C---:B-1----:R-:W-:Y:S08]  /*26070*/  HMMA.1688.F32.TF32 R72, R8.reuse, R38, R12 ;  /* 0x000000260848723c */ /* 0x042ff0000008100c */
[C---:B------:R-:W-:Y:S01]  /*26080*/  HMMA.1688.F32.TF32 R12, R8.reuse, R42, R248 ;  /* 0x0000002a080c723c */ /* 0x040fe200000810f8 */
[----:B------:R-:W-:Y:S04]  /*26090*/  STL [R1+0x1640], R0 ;  /* 0x0016400001007387 */ /* 0x000fe80000100800 */
[----:B------:R-:W-:Y:S04]  /*260a0*/  STL [R1+0x163c], R252 ;  /* 0x00163cfc01007387 */ /* 0x000fe80000100800 */
[----:B------:R-:W-:Y:S01]  /*260b0*/  STL.64 [R1+0x460], R88 ;  /* 0x0004605801007387 */ /* 0x000fe20000100a00 */
[C---:B--2---:R-:W-:Y:S03]  /*260c0*/  HMMA.1688.F32.TF32 R140, R8.reuse, R18, R140 ;  /* 0x00000012088c723c */ /* 0x044fe6000008108c */
[----:B------:R-:W-:Y:S04]  /*260d0*/  STL.64 [R1+0x468], R90 ;  /* 0x0004685a01007387 */ /* 0x000fe80000100a00 */
[----:B------:R-:W-:Y:S04]  /*260e0*/  STL.64 [R1+0x4e0], R72 ;  /* 0x0004e04801007387 */ /* 0x000fe80000100a00 */
[----:B------:R1:W-:Y:S03]  /*260f0*/  STL.64 [R1+0x4e8], R74 ;  /* 0x0004e84a01007387 */ /* 0x0003e60000100a00 */
[----:B------:R-:W-:Y:S01]  /*26100*/  MOV R44, R12 ;  /* 0x0000000c002c7202 */ /* 0x000fe20000000f00 */
[----:B------:R2:W-:Y:S01]  /*26110*/  STL.64 [R1+0x598], R14 ;  /* 0x0005980e01007387 */ /* 0x0005e20000100a00 */
[----:B------:R-:W-:Y:S01]  /*26120*/  IMAD.MOV.U32 R45, RZ, RZ, R13 ;  /* 0x000000ffff2d7224 */ /* 0x000fe200078e000d */
[C---:B-1----:R-:W-:Y:S08]  /*26130*/  HMMA.1688.F32.TF32 R72, R8.reuse, R46, R60 ;  /* 0x0000002e0848723c */ /* 0x042ff0000008103c */
[C---:B------:R-:W-:Y:S08]  /*26140*/  HMMA.1688.F32.TF32 R60, R8.reuse, R50, R76 ;  /* 0x00000032083c723c */ /* 0x040ff0000008104c */
[----:B--2---:R-:W-:Y:S01]  /*26150*/  HMMA.1688.F32.TF32 R12, R8, R54, R92 ;  /* 0x00000036080c723c */ /* 0x004fe2000008105c */
[----:B------:R-:W-:Y:S01]  /*26160*/  STL [R1+0x1618], R45 ;  /* 0x0016182d01007387 */ /* 0x000fe20000100800 */
[----:B------:R-:W-:-:S03]  /*26170*/  IMAD.MOV.U32 R37, RZ, RZ, R140 ;  /* 0x000000ffff257224 */ /* 0x000fc600078e008c */
[----:B------:R-:W-:Y:S04]  /*26180*/  STL [R1+0x1614], R44 ;  /* 0x0016142c01007387 */ /* 0x000fe80000100800 */
[----:B------:R-:W-:Y:S04]  /*26190*/  STL.64 [R1+0x670], R72 ;  /* 0x0006704801007387 */ /* 0x000fe80000100a00 */
[----:B------:R-:W-:Y:S04]  /*261a0*/  STL.64 [R1+0x678], R74 ;  /* 0x0006784a01007387 */ /* 0x000fe80000100a00 */
[----:B------:R-:W2:Y:S01]  /*261b0*/  LDL.LU R140, [R1+0x390] ;  /* 0x00039000018c7983 */ /* 0x000ea20000300800 */
[----:B------:R-:W-:-:S03]  /*261c0*/  IMAD.MOV.U32 R36, RZ, RZ, R141 ;  /* 0x000000ffff247224 */ /* 0x000fc600078e008d */
[----:B------:R-:W-:Y:S01]  /*261d0*/  STL.64 [R1+0x6f0], R60 ;  /* 0x0006f03c01007387 */ /* 0x000fe20000100a00 */
[----:B------:R-:W-:-:S03]  /*261e0*/  MOV R25, R142 ;  /* 0x0000008e00197202 */ /* 0x000fc60000000f00 */
[----:B------:R-:W-:Y:S01]  /*261f0*/  STL.64 [R1+0x6f8], R62 ;  /* 0x0006f83e01007387 */ /* 0x000fe20000100a00 */
[----:B------:R-:W-:-:S03]  /*26200*/  IMAD.MOV.U32 R24, RZ, RZ, R143 ;  /* 0x000000ffff187224 */ /* 0x000fc600078e008f */
[----:B------:R-:W-:Y:S04]  /*26210*/  STL.64 [R1+0x760], R12 ;  /* 0x0007600c01007387 */ /* 0x000fe80000100a00 */
[----:B------:R1:W-:Y:S04]  /*26220*/  STL.64 [R1+0x768], R14 ;  /* 0x0007680e01007387 */ /* 0x0003e80000100a00 */
[----:B------:R-:W2:Y:S04]  /*26230*/  LDL.LU R141, [R1+0x394] ;  /* 0x00039400018d7983 */ /* 0x000ea80000300800 */
[----:B------:R-:W2:Y:S01]  /*26240*/  LDL.LU R142, [R1+0x398] ;  /* 0x00039800018e7983 */ /* 0x000ea20000300800 */
[C---:B-1----:R-:W-:Y:S03]  /*26250*/  HMMA.1688.F32.TF32 R12, R8.reuse, R58, R108 ;  /* 0x0000003a080c723c */ /* 0x042fe6000008106c */
[----:B------:R-:W2:Y:S04]  /*26260*/  LDL.LU R143, [R1+0x39c] ;  /* 0x00039c00018f7983 */ /* 0x000ea80000300800 */
[----:B------:R-:W3:Y:S11]  /*26270*/  LDL.LU R104, [R1+0x2a0] ;  /* 0x0002a00001687983 */ /* 0x000ef60000300800 */
[----:B------:R-:W-:Y:S05]  /*26280*/  @!UPT UIADD3 URZ, URZ, URZ, URZ ;  /* 0x0000003f3f3ff290 */ /* 0x000fea000fffe03f */
[----:B------:R1:W-:Y:S04]  /*26290*/  STL.64 [R1+0x790], R12 ;  /* 0x0007900c01007387 */ /* 0x0003e80000100a00 */
[----:B------:R-:W-:Y:S04]  /*262a0*/  STL.64 [R1+0x798], R14 ;  /* 0x0007980e01007387 */ /* 0x000fe80000100a00 */
        /* <DEDUP_REMOVED lines=16> */
[----:B------:R-:W4:Y:S01]  /*263b0*/  LDL.LU R13, [R1+0xa4] ;  /* 0x0000a400010d7983 */ /* 0x000f220000300800 */
[C---:B------:R-:W-:Y:S08]  /*263c0*/  HMMA.1688.F32.TF32 R76, R8.reuse, R122, R160 ;  /* 0x0000007a084c723c */ /* 0x040ff000000810a0 */
[C---:B------:R-:W-:Y:S08]  /*263d0*/  HMMA.1688.F32.TF32 R60, R8.reuse, R126, R164 ;  /* 0x0000007e083c723c */ /* 0x040ff000000810a4 */
        /* <DEDUP_REMOVED lines=8> */
[----:B------:R-:W-:Y:S01]  /*26460*/  STL.64 [R1+0x858], R94 ;  /* 0x0008585e01007387 */ /* 0x000fe20000100a00 */
[----:B------:R-:W-:-:S02]  /*26470*/  IMAD.MOV.U32 R14, RZ, RZ, R29 ;  /* 0x000000ffff0e7224 */ /* 0x000fc400078e001d */
[----:B------:R-:W-:Y:S01]  /*26480*/  IMAD.MOV.U32 R15, RZ, RZ, R28 ;  /* 0x000000ffff0f7224 */ /* 0x000fe200078e001c */
[----:B------:R-:W-:Y:S04]  /*26490*/  LDS R8, [R2+0x14300] ;  /* 0x0143000002087984 */ /* 0x000fe80000000800 */
[----:B------:R-:W-:Y:S04]  /*264a0*/  LDS R10, [R2+0x16300] ;  /* 0x01630000020a7984 */ /* 0x000fe80000000800 */
[----:B------:R-:W-:Y:S04]  /*264b0*/  STL.64 [R1+0x840], R76 ;  /* 0x0008404c01007387 */ /* 0x000fe80000100a00 */
[----:B------:R-:W-:Y:S04]  /*264c0*/  STL.64 [R1+0x848], R78 ;  /* 0x0008484e01007387 */ /* 0x000fe80000100a00 */
[----:B------:R-:W-:Y:S04]  /*264d0*/  STL.64 [R1+0x830], R60 ;  /* 0x0008303c01007387 */ /* 0x000fe80000100a00 */
[----:B------:R2:W-:Y:S04]  /*264e0*/  STL.64 [R1+0x838], R62 ;  /* 0x0008383e01007387 */ /* 0x0005e80000100a00 */
[----:B------:R-:W-:Y:S04]  /*264f0*/  LDS R9, [R3+0x14300] ;  /* 0x0143000003097984 */ /* 0x000fe80000000800 */
[----:B------:R-:W2:Y:S02]  /*26500*/  LDS R11, [R3+0x16300] ;  /* 0x01630000030b7984 */ /* 0x000ea40000000800 */
[C---:B--2---:R-:W-:Y:S11]  /*26510*/  HMMA.1688.F32.TF32 R60, R4.reuse, R18, R140 ;  /* 0x00000012043c723c */ /* 0x044ff6000008108c */
[----:B------:R-:W-:Y:S11]  /*26520*/  @!UPT UIADD3 URZ, URZ, URZ, URZ ;  /* 0x0000003f3f3ff290 */ /* 0x000ff6000fffe03f */
[----:B------:R-:W-:Y:S02]  /*26530*/  @!UPT UIADD3 URZ, URZ, URZ, URZ ;  /* 0x0000003f3f3ff290 */ /* 0x000fe4000fffe03f */
[----:B------:R-:W-:Y:S01]  /*26540*/  MOV R163, R60 ;  /* 0x0000003c00a37202 */ /* 0x000fe20000000f00 */
[----:B------:R-:W-:Y:S02]  /*26550*/  IMAD.MOV.U32 R162, RZ, RZ, R61 ;  /* 0x000000ffffa27224 */ /* 0x000fe400078e003d */
[----:B------:R-:W-:Y:S02]  /*26560*/  IMAD.MOV.U32 R161, RZ, RZ, R62 ;  /* 0x000000ffffa17224 */ /* 0x000fe400078e003e */
[----:B------:R-:W-:Y:S02]  /*26570*/  IMAD.MOV.U32 R160, RZ, RZ, R63 ;  /* 0x000000ffffa07224 */ /* 0x000fe400078e003f */
[C---:B---3--:R-:W-:Y:S01]  /*26580*/  HMMA.1688.F32.TF32 R60, R4.reuse, R22, R104 ;  /* 0x00000016043c723c */ /* 0x048fe20000081068 */
[----:B------:R-:W-:Y:S04]  /*26590*/  STL.64 [R1+0x16a0], R162 ;  /* 0x0016a0a201007387 */ /* 0x000fe80000100a00 */
[----:B------:R-:W-:Y:S11]  /*265a0*/  STL.64 [R1+0x1698], R160 ;  /* 0x001698a001007387 */ /* 0x000ff60000100a00 */
[----:B------:R-:W-:Y:S07]  /*265b0*/  @!UPT UIADD3 URZ, URZ, URZ, URZ ;  /* 0x0000003f3f3ff290 */ /* 0x000fee000fffe03f */
[----:B------:R4:W-:Y:S01]  /*265c0*/  STL.64 [R1+0x128], R62 ;  /* 0x0001283e01007387 */ /* 0x0009e20000100a00 */
[----:B------:R-:W-:Y:S01]  /*265d0*/  MOV R40, R60 ;  /* 0x0000003c00287202 */ /* 0x000fe20000000f00 */
[----:B------:R-:W-:Y:S02]  /*265e0*/  IMAD.MOV.U32 R41, RZ, RZ, R61 ;  /* 0x000000ffff297224 */ /* 0x000fe400078e003d */
[C---:B----4-:R-:W-:Y:S11]  /*265f0*/  HMMA.1688.F32.TF32 R60, R4.reuse, R26, R88 ;  /* 0x0000001a043c723c */ /* 0x050ff60000081058 */
[----:B------:R-:W-:Y:S11]  /*26600*/  @!UPT UIADD3 URZ, URZ, URZ, URZ ;  /* 0x0000003f3f3ff290 */ /* 0x000ff6000fffe03f */
[----:B------:R-:W-:Y:S02]  /*26610*/  @!UPT UIADD3 URZ, URZ, URZ, URZ ;  /* 0x0000003f3f3ff290 */ /* 0x000fe4000fffe03f */
[----:B------:R-:W-:Y:S01]  /*26620*/  IMAD.MOV.U32 R28, RZ, RZ, R60 ;  /* 0x000000ffff1c7224 */ /* 0x000fe200078e003c */
[----:B------:R-:W-:Y:S01]  /*26630*/  MOV R33, R62 ;  /* 0x0000003e00217202 */ /* 0x000fe20000000f00 */
[----:B------:R-:W-:Y:S02]  /*26640*/  IMAD.MOV.U32 R29, RZ, RZ, R61 ;  /* 0x000000ffff1d7224 */ /* 0x000fe400078e003d */
[----:B------:R-:W-:Y:S02]  /*26650*/  IMAD.MOV.U32 R32, RZ, RZ, R63 ;  /* 0x000000ffff207224 */ /* 0x000fe400078e003f */
[C---:B------:R-:W-:Y:S08]  /*26660*/  HMMA.1688.F32.TF32 R60, R4.reuse, R30, R72 ;  /* 0x0000001e043c723c */ /* 0x040ff00000081048 */
[C---:B------:R-:W-:Y:S11]  /*26670*/  HMMA.1688.F32.TF32 R12, R4.reuse, R38, R12 ;  /* 0x00000026040c723c */ /* 0x040ff6000008100c */
[----:B------:R-:W-:Y:S04]  /*26680*/  @!UPT UIADD3 URZ, URZ, URZ, URZ ;  /* 0x0000003f3f3ff290 */ /* 0x000fe8000fffe03f */
[----:B------:R-:W-:Y:S01]  /*26690*/  STL [R1+0x170], R60 ;  /* 0x0001703c01007387 */ /* 0x000fe20000100800 */
[----:B------:R-:W-:Y:S02]  /*266a0*/  IMAD.MOV.U32 R0, RZ, RZ, R61 ;  /* 0x000000ffff007224 */ /* 0x000fe400078e003d */
[----:B------:R-:W-:Y:S01]  /*266b0*/  IMAD.MOV.U32 R252, RZ, RZ, R62 ;  /* 0x000000fffffc7224 */ /* 0x000fe200078e003e */
[----:B------:R2:W-:Y:S02]  /*266c0*/  STL [R1+0x17c], R63 ;  /* 0x00017c3f01007387 */ /* 0x0005e40000100800 */
[----:B--2---:R-:W-:Y:S02]  /*266d0*/  HMMA.1688.F32.TF32 R60, R4, R34, R240 ;  /* 0x00000022043c723c */ /* 0x004fe400000810f0 */
[----:B------:R-:W-:Y:S01]  /*266e0*/  STL [R1+0x1650], R0 ;  /* 0x0016500001007387 */ /* 0x000fe20000100800 */
[----:B------:R-:W-:-:S03]  /*266f0*/  MOV R45, R14 ;  /* 0x0000000e002d7202 */ /* 0x000fc60000000f00 */
[----:B------:R-:W-:Y:S01]  /*26700*/  STL [R1+0x164c], R252 ;  /* 0x00164cfc01007387 */ /* 0x000fe20000100800 */
[----:B------:R-:W-:Y:S11]  /*26710*/  IMAD.MOV.U32 R44, RZ, RZ, R15 ;  /* 0x000000ffff2c7224 */ /* 0x000ff600078e000f */
[----:B------:R-:W-:Y:S05]  /*26720*/  @!UPT UIADD3 URZ, URZ, URZ, URZ ;  /* 0x0000003f3f3ff290 */ /* 0x000fea000fffe03f */
[----:B------:R-:W-:Y:S04]  /*26730*/  STL.64 [R1+0x110], R60 ;  /* 0x0001103c01007387 */ /* 0x000fe80000100a00 */
[----:B------:R-:W-:Y:S04]  /*26740*/  STL.64 [R1+0x118], R62 ;  /* 0x0001183e01007387 */ /* 0x000fe80000100a00 */
[----:B------:R2:W-:Y:S02]  /*26750*/  STL.64 [R1+0x190], R12 ;  /* 0x0001900c01007387 */ /* 0x0005e40000100a00 */
[C---:B--2---:R-:W-:Y:S02]  /*26760*/  HMMA.1688.F32.TF32 R12, R4.reuse, R42, R244 ;  /* 0x0000002a040c723c */ /* 0x044fe400000810f4 */
[----:B------:R-:W-:Y:S04]  /*26770*/  STL [R1+0x1620], R44 ;  /* 0x0016202c01007387 */ /* 0x000fe80000100800 */
[----:B------:R-:W-:Y:S11]  /*26780*/  STL [R1+0x161c], R45 ;  /* 0x00161c2d01007387 */ /* 0x000ff60000100800 */
[----:B------:R-:W-:Y:S06]  /*26790*/  @!UPT UIADD3 URZ, URZ, URZ, URZ ;  /* 0x0000003f3f3ff290 */ /* 0x000fec000fffe03f */
[----:B------:R2:W-:Y:S01]  /*267a0*/  STL.64 [R1+0x2a8], R14 ;  /* 0x0002a80e01007387 */ /* 0x0005e20000100a00 */
[----:B------:R-:W-:Y:S02]  /*267b0*/  IMAD.MOV.U32 R48, RZ, RZ, R12 ;  /* 0x000000ffff307224 */ /* 0x000fe400078e000c */
[----:B------:R-:W-:Y:S02]  /*267c0*/  IMAD.MOV.U32 R49, RZ, RZ, R13 ;  /* 0x000000ffff317224 */ /* 0x000fe400078e000d */
[C---:B--2---:R-:W-:Y:S03]  /*267d0*/  HMMA.1688.F32.TF32 R12, R4.reuse, R46, R64 ;  /* 0x0000002e040c723c */ /* 0x044fe60000081040 */
[----:B------:R-:W-:Y:S04]  /*267e0*/  STL [R1+0x1648], R49 ;  /* 0x0016483101007387 */ /* 0x000fe80000100800 */
[----:B------:R-:W-:Y:S01]  /*267f0*/  STL [R1+0x1644], R48 ;  /* 0x0016443001007387 */ /* 0x000fe20000100800 */
[C---:B------:R-:W-:Y:S08]  /*26800*/  HMMA.1688.F32.TF32 R64, R4.reuse, R50, R80 ;  /* 0x000000320440723c */ /* 0x040ff00000081050 */
[C---:B------:R-:W-:Y:S07]  /*26810*/  HMMA.1688.F32.TF32 R60, R4.reuse, R54, R96 ;  /* 0x00000036043c723c */ /* 0x040fee0000081060 */
[----:B------:R-:W-:Y:S04]  /*26820*/  STL.64 [R1+0x390], R12 ;  /* 0x0003900c01007387 */ /* 0x000fe80000100a00 */
[----:B------:R2:W-:Y:S02]  /*26830*/  STL.64 [R1+0x398], R14 ;  /* 0x0003980e01007387 */ /* 0x0005e40000100a00 */
[C---:B--2---:R-:W-:Y:S02]  /*26840*/  HMMA.1688.F32.TF32 R12, R4.reuse, R58, R112 ;  /* 0x0000003a040c723c */ /* 0x044fe40000081070 */
[----:B------:R-:W-:Y:S04]  /*26850*/  STL.64 [R1+0x600], R64 ;  /* 0x0006004001007387 */ /* 0x000fe80000100a00 */
[----:B------:R-:W-:Y:S04]  /*26860*/  STL.64 [R1+0x608], R66 ;  /* 0x0006084201007387 */ /* 0x000fe80000100a00 */
[----:B------:R-:W2:Y:S04]  /*26870*/  LDL.LU R240, [R1+0x490] ;  /* 0x0004900001f07983 */ /* 0x000ea80000300800 */
[----:B------:R-:W-:Y:S04]  /*26880*/  STL.64 [R1+0x640], R60 ;  /* 0x0006403c01007387 */ /* 0x000fe80000100a00 */
[----:B------:R-:W-:Y:S05]  /*26890*/  STL.64 [R1+0x648], R62 ;  /* 0x0006483e01007387 */ /* 0x000fea0000100a00 */
[----:B------:R-:W-:Y:S04]  /*268a0*/  STL.64 [R1+0x6d0], R12 ;  /* 0x0006d00c01007387 */ /* 0x000fe80000100a00 */
[----:B------:R2:W-:Y:S04]  /*268b0*/  STL.64 [R1+0x6d8], R14 ;  /* 0x0006d80e01007387 */ /* 0x0005e80000100a00 */
[----:B------:R-:W2:Y:S04]  /*268c0*/  LDL.LU R241, [R1+0x494] ;  /* 0x0004940001f17983 */ /* 0x000ea80000300800 */
[----:B------:R-:W2:Y:S04]  /*268d0*/  LDL.LU R242, [R1+0x498] ;  /* 0x0004980001f27983 */ /* 0x000ea80000300800 */
[----:B------:R-:W2:Y:S02]  /*268e0*/  LDL.LU R243, [R1+0x49c] ;  /* 0x00049c0001f37983 */ /* 0x000ea40000300800 */
[C---:B--2---:R-:W-:Y:S02]  /*268f0*/  HMMA.1688.F32.TF32 R12, R4.reuse, R122, R180 ;  /* 0x0000007a040c723c */ /* 0x044fe400000810b4 */
        /* <DEDUP_REMOVED lines=24> */
[----:B------:R-:W4:Y:S04]  /*26a80*/  LDL.LU R14, [R1+0xc8] ;  /* 0x0000c800010e7983 */ /* 0x000f280000300800 */
[----:B------:R-:W4:Y:S01]  /*26a90*/  LDL.LU R15, [R1+0xcc] ;  /* 0x0000cc00010f7983 */ /* 0x000f220000300800 */
[C---:B------:R-:W-:Y:S08]  /*26aa0*/  HMMA.1688.F32.TF32 R60, R4.reuse, R126, R184 ;  /* 0x0000007e043c723c */ /* 0x040ff000000810b8 */
[C---:B------:R-:W-:Y:S08]  /*26ab0*/  HMMA.1688.F32.TF32 R76, R4.reuse, R130, R188 ;  /* 0x00000082044c723c */ /* 0x040ff000000810bc */
[C---:B------:R-:W-:Y:S07]  /*26ac0*/  HMMA.1688.F32.TF32 R64, R4.reuse, R134, R192 ;  /* 0x000000860440723c */ /* 0x040fee00000810c0 */
[----:B------:R-:W-:Y:S04]  /*26ad0*/  STL.64 [R1+0x7e0], R60 ;  /* 0x0007e03c01007387 */ /* 0x000fe80000100a00 */
[----:B------:R1:W-:Y:S02]  /*26ae0*/  STL.64 [R1+0x7e8], R62 ;  /* 0x0007e83e01007387 */ /* 0x0003e40000100a00 */
[----:B-1----:R-:W-:Y:S02]  /*26af0*/  HMMA.1688.F32.TF32 R60, R4, R138, R196 ;  /* 0x0000008a043c723c */ /* 0x002fe400000810c4 */
        /* <DEDUP_REMOVED lines=9> */
[----:B------:R-:W1:Y:S01]  /*26b90*/  LDS R7, [R3+0x16400] ;  /* 0x0164000003077984 */ /* 0x000e620000000800 */
[C---:B--2---:R-:W-:Y:S08]  /*26ba0*/  HMMA.1688.F32.TF32 R240, R8.reuse, R18, R240 ;  /* 0x0000001208f0723c */ /* 0x044ff000000810f0 */
[C---:B-1----:R-:W-:Y:S08]  /*26bb0*/  HMMA.1688.F32.TF32 R64, R8.reuse, R22, R144 ;  /* 0x000000160840723c */ /* 0x042ff00000081090 */
[C---:B---3--:R-:W-:Y:S07]  /*26bc0*/  HMMA.1688.F32.TF32 R60, R8.reuse, R26, R140 ;  /* 0x0000001a083c723c */ /* 0x048fee000008108c */
[----:B------:R-:W-:Y:S04]  /*26bd0*/  STL.64 [R1+0x1668], R242 ;  /* 0x001668f201007387 */ /* 0x000fe80000100a00 */
[----:B------:R-:W-:Y:S04]  /*26be0*/  STL.64 [R1+0x1660], R240 ;  /* 0x001660f001007387 */ /* 0x000fe80000100a00 */
[----:B------:R-:W-:Y:S04]  /*26bf0*/  STL.64 [R1+0x1678], R66 ;  /* 0x0016784201007387 */ /* 0x000fe80000100a00 */
[----:B------:R-:W-:Y:S04]  /*26c00*/  STL.64 [R1+0x1670], R64 ;  /* 0x0016704001007387 */ /* 0x000fe80000100a00 */
[----:B------:R-:W-:Y:S04]  /*26c10*/  STL.64 [R1+0x1688], R62 ;  /* 0x0016883e01007387 */ /* 0x000fe80000100a00 */
[----:B------:R1:W-:Y:S01]  /*26c20*/  STL.64 [R1+0x1680], R60 ;  /* 0x0016803c01007387 */ /* 0x0003e20000100a00 */
[C---:B----4-:R-:W-:Y:S08]  /*26c30*/  HMMA.1688.F32.TF32 R248, R8.reuse, R34, R88 ;  /* 0x0000002208f8723c */ /* 0x050ff00000081058 */
[C---:B-1----:R-:W-:Y:S11]  /*26c40*/  HMMA.1688.F32.TF32 R60, R8.reuse, R38, R72 ;  /* 0x00000026083c723c */ /* 0x042ff60000081048 */
[----:B------:R-:W-:Y:S04]  /*26c50*/  @!UPT UIADD3 URZ, URZ, URZ, URZ ;  /* 0x0000003f3f3ff290 */ /* 0x000fe8000fffe03f */
[----:B------:R-:W-:Y:S01]  /*26c60*/  STL [R1+0x1630], R248 ;  /* 0x001630f801007387 */ /* 0x000fe20000100800 */
[----:B------:R-:W-:Y:S03]  /*26c70*/  HMMA.1688.F32.TF32 R12, R8, R42, R12 ;  /* 0x0000002a080c723c */ /* 0x000fe6000008100c */
[----:B------:R-:W-:Y:S04]  /*26c80*/  STL [R1+0x162c], R249 ;  /* 0x00162cf901007387 */ /* 0x000fe80000100800 */
[----:B------:R-:W-:Y:S01]  /*26c90*/  STL [R1+0x1628], R250 ;  /* 0x001628fa01007387 */ /* 0x000fe20000100800 */
[----:B------:R-:W-:-:S03]  /*26ca0*/  MOV R44, R62 ;  /* 0x0000003e002c7202 */ /* 0x000fc60000000f00 */
[----:B------:R-:W-:Y:S01]  /*26cb0*/  STL [R1+0x1624], R251 ;  /* 0x001624fb01007387 */ /* 0x000fe20000100800 */
[----:B------:R-:W-:-:S03]  /*26cc0*/  IMAD.MOV.U32 R45, RZ, RZ, R63 ;  /* 0x000000ffff2d7224 */ /* 0x000fc600078e003f */
[----:B------:R1:W-:Y:S02]  /*26cd0*/  STL.64 [R1+0xa0], R60 ;  /* 0x0000a03c01007387 */ /* 0x0003e40000100a00 */
[----:B-1----:R-:W-:Y:S07]  /*26ce0*/  HMMA.1688.F32.TF32 R60, R8, R46, R68 ;  /* 0x0000002e083c723c */ /* 0x002fee0000081044 */
[----:B------:R-:W-:Y:S01]  /*26cf0*/  IMAD.MOV.U32 R248, RZ, RZ, R12 ;  /* 0x000000fffff87224 */ /* 0x000fe200078e000c */
[----:B------:R-:W-:Y:S01]  /*26d00*/  MOV R250, R14 ;  /* 0x0000000e00fa7202 */ /* 0x000fe20000000f00 */
[----:B------:R-:W-:-:S02]  /*26d10*/  IMAD.MOV.U32 R249, RZ, RZ, R13 ;  /* 0x000000fffff97224 */ /* 0x000fc400078e000d */
[----:B------:R-:W-:Y:S02]  /*26d20*/  IMAD.MOV.U32 R251, RZ, RZ, R15 ;  /* 0x000000fffffb7224 */ /* 0x000fe400078e000f */
[C---:B------:R-:W-:Y:S03]  /*26d30*/  HMMA.1688.F32.TF32 R12, R8.reuse, R50, R84 ;  /* 0x00000032080c723c */ /* 0x040fe60000081054 */
[----:B------:R-:W-:Y:S04]  /*26d40*/  STL.64 [R1+0x16b0], R250 ;  /* 0x0016b0fa01007387 */ /* 0x000fe80000100a00 */
[----:B------:R-:W-:Y:S01]  /*26d50*/  STL.64 [R1+0x16a8], R248 ;  /* 0x0016a8f801007387 */ /* 0x000fe20000100a00 */
[C---:B------:R-:W-:Y:S03]  /*26d60*/  HMMA.1688.F32.TF32 R64, R8.reuse, R30, R104 ;  /* 0x0000001e0840723c */ /* 0x040fe60000081068 */
[----:B------:R-:W-:Y:S04]  /*26d70*/  STL.64 [R1+0x180], R60 ;  /* 0x0001803c01007387 */ /* 0x000fe80000100a00 */
[----:B------:R1:W-:Y:S02]  /*26d80*/  STL.64 [R1+0x188], R62 ;  /* 0x0001883e01007387 */ /* 0x0003e40000100a00 */
[----:B-1----:R-:W-:Y:S07]  /*26d90*/  HMMA.1688.F32.TF32 R60, R8, R54, R100 ;  /* 0x00000036083c723c */ /* 0x002fee0000081064 */
[----:B------:R-:W-:Y:S01]  /*26da0*/  IMAD.MOV.U32 R57, RZ, RZ, R12 ;  /* 0x000000ffff397224 */ /* 0x000fe200078e000c */
[----:B------:R-:W-:Y:S01]  /*26db0*/  MOV R53, R14 ;  /* 0x0000000e00357202 */ /* 0x000fe20000000f00 */
[----:B------:R-:W-:-:S02]  /*26dc0*/  IMAD.MOV.U32 R56, RZ, RZ, R13 ;  /* 0x000000ffff387224 */ /* 0x000fc400078e000d */
[----:B------:R-:W-:Y:S02]  /*26dd0*/  IMAD.MOV.U32 R52, RZ, RZ, R15 ;  /* 0x000000ffff347224 */ /* 0x000fe400078e000f */
[----:B------:R-:W-:Y:S03]  /*26de0*/  HMMA.1688.F32.TF32 R12, R8, R58, R116 ;  /* 0x0000003a080c723c */ /* 0x000fe60000081074 */
[----:B------:R-:W-:Y:S01]  /*26df0*/  STL [R1+0x15f0], R52 ;  /* 0x0015f03401007387 */ /* 0x000fe20000100800 */
[----:B------:R-:W-:Y:S01]  /*26e00*/  MOV R0, R64 ;  /* 0x0000004000007202 */ /* 0x000fe20000000f00 */
[----:B------:R-:W-:Y:S02]  /*26e10*/  IMAD.MOV.U32 R252, RZ, RZ, R65 ;  /* 0x000000fffffc7224 */ /* 0x000fe400078e0041 */
[----:B------:R-:W-:Y:S01]  /*26e20*/  STL [R1+0x15ec], R53 ;  /* 0x0015ec3501007387 */ /* 0x000fe20000100800 */
[----:B------:R-:W-:-:S02]  /*26e30*/  IMAD.MOV.U32 R49, RZ, RZ, R66 ;  /* 0x000000ffff317224 */ /* 0x000fc400078e0042 */
[----:B------:R-:W-:Y:S01]  /*26e40*/  IMAD.MOV.U32 R48, RZ, RZ, R67 ;  /* 0x000000ffff307224 */ /* 0x000fe200078e0043 */
[----:B------:R-:W-:Y:S01]  /*26e50*/  STL [R1+0x15e8], R56 ;  /* 0x0015e83801007387 */ /* 0x000fe20000100800 */
[C---:B------:R-:W-:Y:S03]  /*26e60*/  HMMA.1688.F32.TF32 R64, R8.reuse, R122, R200 ;  /* 0x0000007a0840723c */ /* 0x040fe600000810c8 */
[----:B------:R-:W-:Y:S04]  /*26e70*/  STL [R1+0x15e4], R57 ;  /* 0x0015e43901007387 */ /* 0x000fe80000100800 */
[----:B------:R-:W-:Y:S04]  /*26e80*/  STL.64 [R1+0x520], R60 ;  /* 0x0005203c01007387 */ /* 0x000fe80000100a00 */
[----:B------:R1:W-:Y:S02]  /*26e90*/  STL.64 [R1+0x528], R62 ;  /* 0x0005283e01007387 */ /* 0x0003e40000100a00 */
[----:B-1----:R-:W-:Y:S01]  /*26ea0*/  HMMA.1688.F32.TF32 R60, R8, R126, R204 ;  /* 0x0000007e083c723c */ /* 0x002fe200000810cc */
[----:B------:R-:W-:Y:S01]  /*26eb0*/  IMAD.MOV.U32 R120, RZ, RZ, R12 ;  /* 0x000000ffff787224 */ /* 0x000fe200078e000c */
[----:B------:R1:W-:Y:S01]  /*26ec0*/  STL.64 [R1+0x588], R14 ;  /* 0x0005880e01007387 */ /* 0x0003e20000100a00 */
[----:B------:R-:W-:-:S05]  /*26ed0*/  IMAD.MOV.U32 R121, RZ, RZ, R13 ;  /* 0x000000ffff797224 */ /* 0x000fca00078e000d */
[----:B------:R-:W-:Y:S01]  /*26ee0*/  STL [R1+0x15d0], R121 ;  /* 0x0015d07901007387 */ /* 0x000fe20000100800 */
[C---:B-1----:R-:W-:Y:S03]  /*26ef0*/  HMMA.1688.F32.TF32 R12, R8.reuse, R130, R208 ;  /* 0x00000082080c723c */ /* 0x042fe600000810d0 */
[----:B------:R-:W-:Y:S04]  /*26f00*/  STL [R1+0x15cc], R120 ;  /* 0x0015cc7801007387 */ /* 0x000fe80000100800 */
[----:B------:R-:W-:Y:S04]  /*26f10*/  STL.64 [R1+0x740], R64 ;  /* 0x0007404001007387 */ /* 0x000fe80000100a00 */
[----:B------:R-:W-:Y:S04]  /*26f20*/  STL.64 [R1+0x748], R66 ;  /* 0x0007484201007387 */ /* 0x000fe80000100a00 */
[----:B------:R-:W-:Y:S04]  /*26f30*/  STL.64 [R1+0x730], R60 ;  /* 0x0007303c01007387 */ /* 0x000fe80000100a00 */
[----:B------:R1:W-:Y:S02]  /*26f40*/  STL.64 [R1+0x738], R62 ;  /* 0x0007383e01007387 */ /* 0x0003e40000100a00 */
[----:B-1----:R-:W-:Y:S03]  /*26f50*/  HMMA.1688.F32.TF32 R60, R8, R134, R212 ;  /* 0x00000086083c723c */ /* 0x002fe600000810d4 */
[----:B------:R-:W-:-:S02]  /*26f60*/  IMAD.MOV.U32 R132, RZ, RZ, R15 ;  /* 0x000000ffff847224 */ /* 0x000fc400078e000f */
[----:B------:R-:W-:Y:S01]  /*26f70*/  IMAD.MOV.U32 R133, RZ, RZ, R14 ;  /* 0x000000ffff857224 */ /* 0x000fe200078e000e */
[----:B------:R-:W-:Y:S01]  /*26f80*/  MOV R137, R12 ;  /* 0x0000000c00897202 */ /* 0x000fe20000000f00 */
[----:B------:R-:W-:Y:S01]  /*26f90*/  IMAD.MOV.U32 R136, RZ, RZ, R13 ;  /* 0x000000ffff887224 */ /* 0x000fe200078e000d */
[----:B------:R-:W-:Y:S04]  /*26fa0*/  STL [R1+0x15a0], R132 ;  /* 0x0015a08401007387 */ /* 0x000fe80000100800 */
[----:B------:R1:W-:Y:S04]  /*26fb0*/  STL [R1+0x159c], R133 ;  /* 0x00159c8501007387 */ /* 0x0003e80000100800 */
[----:B------:R2:W-:Y:S04]  /*26fc0*/  STL [R1+0x1598], R136 ;  /* 0x0015988801007387 */ /* 0x0005e80000100800 */
[----:B------:R3:W-:Y:S04]  /*26fd0*/  STL [R1+0x1594], R137 ;  /* 0x0015948901007387 */ /* 0x0007e80000100800 */
        /* <DEDUP_REMOVED lines=46> */
[----:B------:R-:W-:Y:S11]  /*272c0*/  HMMA.1688.F32.TF32 R12, R8, R138, R216 ;  /* 0x0000008a080c723c */ /* 0x000ff600000810d8 */
[----:B------:R-:W-:Y:S11]  /*272d0*/  @!UPT UIADD3 URZ, URZ, URZ, URZ ;  /* 0x0000003f3f3ff290 */ /* 0x000ff6000fffe03f */
[----:B------:R-:W-:Y:S02]  /*272e0*/  @!UPT UIADD3 URZ, URZ, URZ, URZ ;  /* 0x0000003f3f3ff290 */ /* 0x000fe4000fffe03f */
[----:B-1----:R-:W-:Y:S01]  /*272f0*/  IMAD.MOV.U32 R133, RZ, RZ, R13 ;  /* 0x000000ffff857224 */ /* 0x002fe200078e000d */
[----:B------:R-:W-:Y:S01]  /*27300*/  MOV R132, R12 ;  /* 0x0000000c00847202 */ /* 0x000fe20000000f00 */
[----:B--2---:R-:W-:Y:S01]  /*27310*/  IMAD.MOV.U32 R136, RZ, RZ, R14 ;  /* 0x000000ffff887224 */ /* 0x004fe200078e000e */
[----:B------:R-:W-:Y:S01]  /*27320*/  LDS R12, [R2+0x14500] ;  /* 0x01450000020c7984 */ /* 0x000fe20000000800 */
[----:B---3--:R-:W-:-:S03]  /*27330*/  IMAD.MOV.U32 R137, RZ, RZ, R15 ;  /* 0x000000ffff897224 */ /* 0x008fc600078e000f */
[----:B------:R-:W-:Y:S04]  /*27340*/  STL [R1+0x15b0], R133 ;  /* 0x0015b08501007387 */ /* 0x000fe80000100800 */
[----:B------:R-:W-:Y:S04]  /*27350*/  STL [R1+0x15ac], R132 ;  /* 0x0015ac8401007387 */ /* 0x000fe80000100800 */
[----:B------:R-:W-:Y:S04]  /*27360*/  STL [R1+0x15a8], R136 ;  /* 0x0015a88801007387 */ /* 0x000fe80000100800 */
[----:B------:R-:W-:Y:S04]  /*27370*/  STL [R1+0x15a4], R137 ;  /* 0x0015a48901007387 */ /* 0x000fe80000100800 */
[----:B------:R-:W-:Y:S04]  /*27380*/  LDS R14, [R2+0x16500] ;  /* 0x01650000020e7984 */ /* 0x000fe80000000800 */
[----:B------:R-:W-:Y:S04]  /*27390*/  LDS R13, [R3+0x14500] ;  /* 0x01450000030d7984 */ /* 0x000fe80000000800 */
[----:B------:R-:W2:Y:S01]  /*273a0*/  LDS R15, [R3+0x16500] ;  /* 0x01650000030f7984 */ /* 0x000ea20000000800 */
[C---:B----4-:R-:W-:Y:S11]  /*273b0*/  HMMA.1688.F32.TF32 R8, R4.reuse, R46, R152 ;  /* 0x0000002e0408723c */ /* 0x050ff60000081098 */
[----:B------:R-:W-:Y:S11]  /*273c0*/  @!UPT UIADD3 URZ, URZ, URZ, URZ ;  /* 0x0000003f3f3ff290 */ /* 0x000ff6000fffe03f */
[----:B------:R-:W-:Y:S02]  /*273d0*/  @!UPT UIADD3 URZ, URZ, URZ, URZ ;  /* 0x0000003f3f3ff290 */ /* 0x000fe4000fffe03f */
[----:B------:R-:W-:Y:S01]  /*273e0*/  MOV R52, R8 ;  /* 0x0000000800347202 */ /* 0x000fe20000000f00 */
[----:B------:R-:W-:Y:S02]  /*273f0*/  IMAD.MOV.U32 R53, RZ, RZ, R9 ;  /* 0x000000ffff357224 */ /* 0x000fe400078e0009 */
[----:B------:R-:W-:Y:S02]  /*27400*/  IMAD.MOV.U32 R56, RZ, RZ, R10 ;  /* 0x000000ffff387224 */ /* 0x000fe400078e000a */
[----:B------:R-:W-:Y:S01]  /*27410*/  IMAD.MOV.U32 R57, RZ, RZ, R11 ;  /* 0x000000ffff397224 */ /* 0x000fe200078e000b */
[C---:B------:R-:W-:Y:S08]  /*27420*/  HMMA.1688.F32.TF32 R104, R4.reuse, R18, R104 ;  /* 0x000000120468723c */ /* 0x040ff00000081068 */
[C---:B------:R-:W-:Y:S11]  /*27430*/  HMMA.1688.F32.TF32 R112, R4.reuse, R22, R108 ;  /* 0x000000160470723c */ /* 0x040ff6000008106c */
[----:B------:R-:W-:Y:S04]  /*27440*/  @!UPT UIADD3 URZ, URZ, URZ, URZ ;  /* 0x0000003f3f3ff290 */ /* 0x000fe8000fffe03f */
[----:B------:R-:W-:Y:S04]  /*27450*/  STL.64 [R1+0x16c0], R106 ;  /* 0x0016c06a01007387 */ /* 0x000fe80000100a00 */
[----:B------:R-:W-:Y:S04]  /*27460*/  STL.64 [R1+0x16b8], R104 ;  /* 0x0016b86801007387 */ /* 0x000fe80000100a00 */
[----:B------:R-:W-:Y:S04]  /*27470*/  STL.64 [R1+0x16d0], R114 ;  /* 0x0016d07201007387 */ /* 0x000fe80000100a00 */
[----:B------:R-:W-:Y:S04]  /*27480*/  STL.64 [R1+0x16c8], R112 ;  /* 0x0016c87001007387 */ /* 0x000fe80000100a00 */
[----:B------:R-:W-:Y:S01]  /*27490*/  STL [R1+0x1600], R57 ;  /* 0x0016003901007387 */ /* 0x000fe20000100800 */
[C---:B------:R-:W-:Y:S08]  /*274a0*/  HMMA.1688.F32.TF32 R60, R4.reuse, R54, R144 ;  /* 0x00000036043c723c */ /* 0x040ff00000081090 */
[C---:B------:R-:W-:Y:S01]  /*274b0*/  HMMA.1688.F32.TF32 R64, R4.reuse, R50, R148 ;  /* 0x000000320440723c */ /* 0x040fe20000081094 */
[----:B------:R-:W-:Y:S07]  /*274c0*/  STL [R1+0x15fc], R56 ;  /* 0x0015fc3801007387 */ /* 0x000fee0000100800 */
[C---:B------:R-:W-:Y:S01]  /*274d0*/  HMMA.1688.F32.TF32 R8, R4.reuse, R58, R140 ;  /* 0x0000003a0408723c */ /* 0x040fe2000008108c */
[----:B------:R-:W-:Y:S04]  /*274e0*/  STL [R1+0x15f8], R53 ;  /* 0x0015f83501007387 */ /* 0x000fe80000100800 */
[----:B------:R-:W-:Y:S10]  /*274f0*/  STL [R1+0x15f4], R52 ;  /* 0x0015f43401007387 */ /* 0x000ff40000100800 */
[----:B------:R-:W-:Y:S04]  /*27500*/  STL.64 [R1+0xf0], R64 ;  /* 0x0000f04001007387 */ /* 0x000fe80000100a00 */
[----:B------:R-:W-:Y:S04]  /*27510*/  STL.64 [R1+0xf8], R66 ;  /* 0x0000f84201007387 */ /* 0x000fe80000100a00 */
[----:B------:R-:W2:Y:S04]  /*27520*/  LDL.LU R140, [R1+0x240] ;  /* 0x00024000018c7983 */ /* 0x000ea80000300800 */
[----:B------:R-:W-:Y:S04]  /*27530*/  STL.64 [R1+0x160], R60 ;  /* 0x0001603c01007387 */ /* 0x000fe80000100a00 */
[----:B------:R-:W-:Y:S04]  /*27540*/  STL.64 [R1+0x168], R62 ;  /* 0x0001683e01007387 */ /* 0x000fe80000100a00 */
[----:B------:R-:W-:Y:S01]  /*27550*/  STL.64 [R1+0x2d0], R8 ;  /* 0x0002d00801007387 */ /* 0x000fe20000100a00 */
[C---:B------:R-:W-:Y:S03]  /*27560*/  HMMA.1688.F32.TF32 R68, R4.reuse, R42, R156 ;  /* 0x0000002a0444723c */ /* 0x040fe6000008109c */
[----:B------:R3:W-:Y:S04]  /*27570*/  STL.64 [R1+0x2d8], R10 ;  /* 0x0002d80a01007387 */ /* 0x0007e80000100a00 */
        /* <DEDUP_REMOVED lines=14> */
[----:B------:R-:W2:Y:S01]  /*27660*/  LDL.LU R147, [R1+0x4ac] ;  /* 0x0004ac0001937983 */ /* 0x000ea20000300800 */
[C---:B------:R-:W-:Y:S03]  /*27670*/  HMMA.1688.F32.TF32 R84, R4.reuse, R34, R76 ;  /* 0x000000220454723c */ /* 0x040fe6000008104c */
[----:B------:R-:W2:Y:S04]  /*27680*/  LDL.LU R108, [R1+0x6c0] ;  /* 0x0006c000016c7983 */ /* 0x000ea80000300800 */
[----:B------:R-:W2:Y:S04]  /*27690*/  LDL.LU R109, [R1+0x6c4] ;  /* 0x0006c400016d7983 */ /* 0x000ea80000300800 */
[----:B------:R-:W2:Y:S04]  /*276a0*/  LDL.LU R110, [R1+0x6c8] ;  /* 0x0006c800016e7983 */ /* 0x000ea80000300800 */
[----:B------:R-:W2:Y:S04]  /*276b0*/  LDL.LU R111, [R1+0x6cc] ;  /* 0x0006cc00016f7983 */ /* 0x000ea80000300800 */
        /* <DEDUP_REMOVED lines=8> */
[----:B------:R-:W4:Y:S01]  /*27740*/  LDL.LU R95, [R1+0x5cc] ;  /* 0x0005cc00015f7983 */ /* 0x000f220000300800 */
[----:B---3--:R-:W-:Y:S03]  /*27750*/  HMMA.1688.F32.TF32 R8, R4, R122, R220 ;  /* 0x0000007a0408723c */ /* 0x008fe600000810dc */
[----:B------:R-:W3:Y:S04]  /*27760*/  LDL.LU R152, [R1+0x380] ;  /* 0x0003800001987983 */ /* 0x000ee80000300800 */
[----:B------:R-:W3:Y:S04]  /*27770*/  LDL.LU R153, [R1+0x384] ;  /* 0x0003840001997983 */ /* 0x000ee80000300800 */
[----:B------:R-:W3:Y:S04]  /*27780*/  LDL.LU R154, [R1+0x388] ;  /* 0x00038800019a7983 */ /* 0x000ee80000300800 */
[----:B------:R-:W3:Y:S08]  /*27790*/  LDL.LU R155, [R1+0x38c] ;  /* 0x00038c00019b7983 */ /* 0x000ef00000300800 */
[----:B------:R1:W-:Y:S01]  /*277a0*/  STL.64 [R1+0x6b8], R10 ;  /* 0x0006b80a01007387 */ /* 0x0003e20000100a00 */
[----:B------:R-:W-:Y:S01]  /*277b0*/  MOV R136, R8 ;  /* 0x0000000800887202 */ /* 0x000fe20000000f00 */
[----:B------:R-:W-:-:S02]  /*277c0*/  IMAD.MOV.U32 R137, RZ, RZ, R9 ;  /* 0x000000ffff897224 */ /* 0x000fc400078e0009 */
[C---:B-1----:R-:W-:Y:S08]  /*277d0*/  HMMA.1688.F32.TF32 R8, R4.reuse, R126, R224 ;  /* 0x0000007e0408723c */ /* 0x042ff000000810e0 */
[C---:B------:R-:W-:Y:S08]  /*277e0*/  HMMA.1688.F32.TF32 R60, R4.reuse, R134, R232 ;  /* 0x00000086043c723c */ /* 0x040ff000000810e8 */
[----:B------:R-:W-:Y:S08]  /*277f0*/  HMMA.1688.F32.TF32 R72, R4, R30, R72 ;  /* 0x0000001e0448723c */ /* 0x000ff00000081048 */
[----:B------:R-:W-:Y:S01]  /*27800*/  IMAD.MOV.U32 R129, RZ, RZ, R8 ;  /* 0x000000ffff817224 */ /* 0x000fe200078e0008 */
[----:B------:R-:W-:Y:S01]  /*27810*/  MOV R125, R10 ;  /* 0x0000000a007d7202 */ /* 0x000fe20000000f00 */
[----:B------:R-:W-:-:S02]  /*27820*/  IMAD.MOV.U32 R128, RZ, RZ, R9 ;  /* 0x000000ffff807224 */ /* 0x000fc400078e0009 */
[----:B------:R-:W-:Y:S02]  /*27830*/  IMAD.MOV.U32 R124, RZ, RZ, R11 ;  /* 0x000000ffff7c7224 */ /* 0x000fe400078e000b */
[C---:B------:R-:W-:Y:S08]  /*27840*/  HMMA.1688.F32.TF32 R8, R4.reuse, R130, R228 ;  /* 0x000000820408723c */ /* 0x040ff000000810e4 */
[C---:B------:R-:W-:Y:S08]  /*27850*/  HMMA.1688.F32.TF32 R88, R4.reuse, R38, R88 ;  /* 0x000000260458723c */ /* 0x040ff00000081058 */
[----:B------:R-:W-:Y:S01]  /*27860*/  HMMA.1688.F32.TF32 R4, R4, R138, R236 ;  /* 0x0000008a0404723c */ /* 0x000fe200000810ec */
[----:B------:R-:W-:Y:S04]  /*27870*/  STL [R1+0x15b8], R137 ;  /* 0x0015b88901007387 */ /* 0x000fe80000100800 */
[----:B------:R-:W-:Y:S04]  /*27880*/  STL [R1+0x15b4], R136 ;  /* 0x0015b48801007387 */ /* 0x000fe80000100800 */
[----:B------:R-:W-:Y:S04]  /*27890*/  STL [R1+0x15c8], R124 ;  /* 0x0015c87c01007387 */ /* 0x000fe80000100800 */
[----:B------:R-:W-:Y:S04]  /*278a0*/  STL [R1+0x15c4], R125 ;  /* 0x0015c47d01007387 */ /* 0x000fe80000100800 */
[----:B------:R-:W-:Y:S04]  /*278b0*/  STL [R1+0x15c0], R128 ;  /* 0x0015c08001007387 */ /* 0x000fe80000100800 */
[----:B------:R-:W-:Y:S04]  /*278c0*/  STL [R1+0x15bc], R129 ;  /* 0x0015bc8101007387 */ /* 0x000fe80000100800 */
[----:B------:R-:W-:Y:S04]  /*278d0*/  STL.64 [R1+0x690], R8 ;  /* 0x0006900801007387 */ /* 0x000fe80000100a00 */
[----:B------:R-:W-:Y:S04]  /*278e0*/  STL.64 [R1+0x698], R10 ;  /* 0x0006980a01007387 */ /* 0x000fe80000100a00 */
[----:B------:R1:W-:Y:S04]  /*278f0*/  STL.64 [R1+0x680], R60 ;  /* 0x0006803c01007387 */ /* 0x0003e80000100a00 */
[----:B------:R1:W-:Y:S04]  /*27900*/  STL.64 [R1+0x688], R62 ;  /* 0x0006883e01007387 */ /* 0x0003e80000100a00 */
[----:B------:R-:W-:Y:S04]  /*27910*/  STL.64 [R1+0x660], R4 ;  /* 0x0006600401007387 */ /* 0x000fe80000100a00 */
[----:B------:R-:W-:Y:S04]  /*27920*/  STL.64 [R1+0x668], R6 ;  /* 0x0006680601007387 */ /* 0x000fe80000100a00 */
[----:B------:R-:W-:Y:S04]  /*27930*/  LDS R8, [R2+0x14600] ;  /* 0x0146000002087984 */ /* 0x000fe80000000800 */
[----:B------:R-:W-:Y:S04]  /*27940*/  LDS R10, [R2+0x16600] ;  /* 0x01660000020a7984 */ /* 0x000fe80000000800 */
[----:B------:R-:W-:Y:S04]  /*27950*/  LDS R9, [R3+0x14600] ;  /* 0x0146000003097984 */ /* 0x000fe80000000800 */
[----:B------:R-:W1:Y:S04]  /*27960*/  LDS R11, [R3+0x16600] ;  /* 0x01660000030b7984 */ /* 0x000e680000000800 */
[----:B------:R-:W-:Y:S04]  /*27970*/  LDS R4, [R2+0x14700] ;  /* 0x0147000002047984 */ /* 0x000fe80000000800 */
[----:B------:R-:W-:Y:S04]  /*27980*/  LDS R6, [R2+0x16700] ;  /* 0x0167000002067984 */ /* 0x000fe80000000800 */
[----:B------:R-:W-:Y:S04]  /*27990*/  LDS R5, [R3+0x14700] ;  /* 0x0147000003057984 */ /* 0x000fe80000000800 */
[----:B------:R-:W1:Y:S01]  /*279a0*/  LDS R7, [R3+0x16700] ;  /* 0x0167000003077984 */ /* 0x000e620000000800 */
[C---:B--2---:R-:W-:Y:S08]  /*279b0*/  HMMA.1688.F32.TF32 R96, R12.reuse, R42, R156 ;  /* 0x0000002a0c60723c */ /* 0x044ff0000008109c */
[C---:B------:R-:W-:Y:S08]  /*279c0*/  HMMA.1688.F32.TF32 R172, R12.reuse, R18, R108 ;  /* 0x000000120cac723c */ /* 0x040ff0000008106c */
[C---:B----4-:R-:W-:Y:S08]  /*279d0*/  HMMA.1688.F32.TF32 R184, R12.reuse, R26, R76 ;  /* 0x0000001a0cb8723c */ /* 0x050ff0000008104c */
[C---:B------:R-:W-:Y:S01]  /*279e0*/  HMMA.1688.F32.TF32 R76, R12.reuse, R46, R140 ;  /* 0x0000002e0c4c723c */ /* 0x040fe2000008108c */
[----:B------:R-:W2:Y:S04]  /*279f0*/  LDL.LU R140, [R1+0x350] ;  /* 0x00035000018c7983 */ /* 0x000ea80000300800 */
[----:B------:R-:W2:Y:S03]  /*27a00*/  LDL.LU R141, [R1+0x354] ;  /* 0x00035400018d7983 */ /* 0x000ea60000300800 */
[C---:B------:R-:W-:Y:S01]  /*27a10*/  HMMA.1688.F32.TF32 R176, R12.reuse, R22, R92 ;  /* 0x000000160cb0723c */ /* 0x040fe2000008105c */
        /* <DEDUP_REMOVED lines=66> */
[----:B------:R-:W-:Y:S04]  /*27e40*/  STL [R1+0x1610], R76 ;  /* 0x0016104c01007387 */ /* 0x000fe80000100800 */
[----:B------:R-:W-:Y:S04]  /*27e50*/  STL [R1+0x160c], R77 ;  /* 0x00160c4d01007387 */ /* 0x000fe80000100800 */
[----:B------:R-:W-:Y:S04]  /*27e60*/  STL [R1+0x1608], R78 ;  /* 0x0016084e01007387 */ /* 0x000fe80000100800 */
[----:B------:R-:W-:Y:S01]  /*27e70*/  STL [R1+0x1604], R79 ;  /* 0x0016044f01007387 */ /* 0x000fe20000100800 */
[C---:B------:R-:W-:Y:S08]  /*27e80*/  HMMA.1688.F32.TF32 R144, R12.reuse, R30, R144 ;  /* 0x0000001e0c90723c */ /* 0x040ff00000081090 */
[C---:B------:R-:W-:Y:S08]  /*27e90*/  HMMA.1688.F32.TF32 R148, R12.reuse, R34, R148 ;  /* 0x000000220c94723c */ /* 0x040ff00000081094 */
[C---:B---3--:R-:W-:Y:S08]  /*27ea0*/  HMMA.1688.F32.TF32 R152, R12.reuse, R38, R152 ;  /* 0x000000260c98723c */ /* 0x048ff00000081098 */
[C---:B--2---:R-:W-:Y:S11]  /*27eb0*/  HMMA.1688.F32.TF32 R60, R12.reuse, R54, R60 ;  /* 0x000000360c3c723c */ /* 0x044ff6000008103c */
[----:B------:R-:W-:Y:S11]  /*27ec0*/  @!UPT UIADD3 URZ, URZ, URZ, URZ ;  /* 0x0000003f3f3ff290 */ /* 0x000ff6000fffe03f */
[----:B------:R-:W-:Y:S02]  /*27ed0*/  @!UPT UIADD3 URZ, URZ, URZ, URZ ;  /* 0x0000003f3f3ff290 */ /* 0x000fe4000fffe03f */
[----:B------:R-:W-:Y:S01]  /*27ee0*/  IMAD.MOV.U32 R137, RZ, RZ, R60 ;  /* 0x000000ffff897224 */ /* 0x000fe200078e003c */
[----:B------:R-:W-:Y:S01]  /*27ef0*/  MOV R133, R62 ;  /* 0x0000003e00857202 */ /* 0x000fe20000000f00 */
[----:B------:R-:W-:Y:S02]  /*27f00*/  IMAD.MOV.U32 R136, RZ, RZ, R61 ;  /* 0x000000ffff887224 */ /* 0x000fe400078e003d */
[----:B------:R-:W-:Y:S02]  /*27f10*/  IMAD.MOV.U32 R132, RZ, RZ, R63 ;  /* 0x000000ffff847224 */ /* 0x000fe400078e003f */
[----:B----4-:R-:W-:Y:S03]  /*27f20*/  HMMA.1688.F32.TF32 R60, R12, R58, R64 ;  /* 0x0000003a0c3c723c */ /* 0x010fe60000081040 */
[----:B------:R-:W-:Y:S04]  /*27f30*/  STL [R1+0x15e0], R132 ;  /* 0x0015e08401007387 */ /* 0x000fe80000100800 */
[----:B------:R-:W-:Y:S04]  /*27f40*/  STL [R1+0x15dc], R133 ;  /* 0x0015dc8501007387 */ /* 0x000fe80000100800 */
[----:B------:R-:W-:Y:S04]  /*27f50*/  STL [R1+0x15d8], R136 ;  /* 0x0015d88801007387 */ /* 0x000fe80000100800 */
[----:B------:R-:W-:Y:S08]  /*27f60*/  STL [R1+0x15d4], R137 ;  /* 0x0015d48901007387 */ /* 0x000ff00000100800 */
[----:B------:R-:W-:Y:S01]  /*27f70*/  STL [R1+0x150], R60 ;  /* 0x0001503c01007387 */ /* 0x000fe20000100800 */
[----:B------:R-:W-:-:S02]  /*27f80*/  IMAD.MOV.U32 R121, RZ, RZ, R61 ;  /* 0x000000ffff797224 */ /* 0x000fc400078e003d */
[----:B------:R-:W-:Y:S01]  /*27f90*/  IMAD.MOV.U32 R120, RZ, RZ, R62 ;  /* 0x000000ffff787224 */ /* 0x000fe200078e003e */
[----:B------:R1:W-:Y:S02]  /*27fa0*/  STL [R1+0x15c], R63 ;  /* 0x00015c3f01007387 */ /* 0x0003e40000100800 */
[C---:B-1----:R-:W-:Y:S08]  /*27fb0*/  HMMA.1688.F32.TF32 R60, R12.reuse, R122, R240 ;  /* 0x0000007a0c3c723c */ /* 0x042ff000000810f0 */
[C---:B------:R-:W-:Y:S08]  /*27fc0*/  HMMA.1688.F32.TF32 R76, R12.reuse, R126, R196 ;  /* 0x0000007e0c4c723c */ /* 0x040ff000000810c4 */
[C---:B------:R-:W-:Y:S07]  /*27fd0*/  HMMA.1688.F32.TF32 R64, R12.reuse, R130, R192 ;  /* 0x000000820c40723c */ /* 0x040fee00000810c0 */
[----:B------:R-:W-:Y:S01]  /*27fe0*/  STL.64 [R1+0x5f0], R60 ;  /* 0x0005f03c01007387 */ /* 0x000fe20000100a00 */
[C---:B------:R-:W-:Y:S03]  /*27ff0*/  HMMA.1688.F32.TF32 R100, R12.reuse, R50, R248 ;  /* 0x000000320c64723c */ /* 0x040fe600000810f8 */
[----:B------:R1:W-:Y:S05]  /*28000*/  STL.64 [R1+0x5f8], R62 ;  /* 0x0005f83e01007387 */ /* 0x0003ea0000100a00 */
[C---:B-1----:R-:W-:Y:S08]  /*28010*/  HMMA.1688.F32.TF32 R60, R12.reuse, R134, R188 ;  /* 0x000000860c3c723c */ /* 0x042ff000000810bc */
[----:B------:R-:W-:Y:S01]  /*28020*/  HMMA.1688.F32.TF32 R12, R12, R138, R180 ;  /* 0x0000008a0c0c723c */ /* 0x000fe200000810b4 */
[----:B------:R-:W-:Y:S04]  /*28030*/  STL.64 [R1+0x5e0], R76 ;  /* 0x0005e04c01007387 */ /* 0x000fe80000100a00 */
[----:B------:R-:W-:Y:S04]  /*28040*/  STL.64 [R1+0x5e8], R78 ;  /* 0x0005e84e01007387 */ /* 0x000fe80000100a00 */
[----:B------:R1:W-:Y:S04]  /*28050*/  STL.64 [R1+0x5d0], R64 ;  /* 0x0005d04001007387 */ /* 0x0003e80000100a00 */
[----:B------:R2:W-:Y:S04]  /*28060*/  STL.64 [R1+0x5d8], R66 ;  /* 0x0005d84201007387 */ /* 0x0005e80000100a00 */
[----:B------:R3:W-:Y:S04]  /*28070*/  STL.64 [R1+0x5c0], R60 ;  /* 0x0005c03c01007387 */ /* 0x0007e80000100a00 */
[----:B------:R2:W-:Y:S04]  /*28080*/  STL.64 [R1+0x5c8], R62 ;  /* 0x0005c83e01007387 */ /* 0x0005e80000100a00 */
[----:B------:R-:W-:Y:S04]  /*28090*/  STL.64 [R1+0x5a0], R12 ;  /* 0x0005a00c01007387 */ /* 0x000fe80000100a00 */
[----:B------:R1:W-:Y:S04]  /*280a0*/  STL.64 [R1+0x5a8], R14 ;  /* 0x0005a80e01007387 */ /* 0x0003e80000100a00 */
[----:B------:R-:W4:Y:S04]  /*280b0*/  LDL.LU R240, [R1+0x300] ;  /* 0x0003000001f07983 */ /* 0x000f280000300800 */
[----:B------:R-:W4:Y:S04]  /*280c0*/  LDL.LU R241, [R1+0x304] ;  /* 0x0003040001f17983 */ /* 0x000f280000300800 */
[----:B------:R-:W4:Y:S04]  /*280d0*/  LDL.LU R242, [R1+0x308] ;  /* 0x0003080001f27983 */ /* 0x000f280000300800 */
[----:B------:R-:W4:Y:S04]  /*280e0*/  LDL.LU R243, [R1+0x30c] ;  /* 0x00030c0001f37983 */ /* 0x000f280000300800 */
[----:B-1----:R-:W4:Y:S04]  /*280f0*/  LDL.LU R64, [R1+0x310] ;  /* 0x0003100001407983 */ /* 0x002f280000300800 */
[----:B------:R-:W4:Y:S04]  /*28100*/  LDL.LU R65, [R1+0x314] ;  /* 0x0003140001417983 */ /* 0x000f280000300800 */
[----:B--2---:R-:W4:Y:S04]  /*28110*/  LDL.LU R66, [R1+0x318] ;  /* 0x0003180001427983 */ /* 0x004f280000300800 */
[----:B------:R-:W4:Y:S01]  /*28120*/  LDL.LU R67, [R1+0x31c] ;  /* 0x00031c0001437983 */ /* 0x000f220000300800 */
[----:B------:R-:W-:Y:S03]  /*28130*/  HMMA.1688.F32.TF32 R188, R8, R22, R244 ;  /* 0x0000001608bc723c */ /* 0x000fe600000810f4 */
[----:B---3--:R-:W2:Y:S04]  /*28140*/  LDL.LU R60, [R1+0x320] ;  /* 0x00032000013c7983 */ /* 0x008ea80000300800 */
[----:B------:R-:W2:Y:S04]  /*28150*/  LDL.LU R61, [R1+0x324] ;  /* 0x00032400013d7983 */ /* 0x000ea80000300800 */
[----:B------:R-:W2:Y:S01]  /*28160*/  LDL.LU R62, [R1+0x328] ;  /* 0x00032800013e7983 */ /* 0x000ea20000300800 */
[----:B------:R-:W-:-:S03]  /*28170*/  IMAD.MOV.U32 R57, RZ, RZ, R100 ;  /* 0x000000ffff397224 */ /* 0x000fc600078e0064 */
[----:B------:R-:W2:Y:S01]  /*28180*/  LDL.LU R63, [R1+0x32c] ;  /* 0x00032c00013f7983 */ /* 0x000ea20000300800 */
[----:B------:R-:W-:Y:S01]  /*28190*/  IMAD.MOV.U32 R56, RZ, RZ, R101 ;  /* 0x000000ffff387224 */ /* 0x000fe200078e0065 */
[----:B------:R-:W-:Y:S02]  /*281a0*/  MOV R53, R102 ;  /* 0x0000006600357202 */ /* 0x000fe40000000f00 */
[----:B------:R-:W3:Y:S01]  /*281b0*/  LDL.LU R244, [R1+0x3a0] ;  /* 0x0003a00001f47983 */ /* 0x000ee20000300800 */
[----:B------:R-:W-:-:S03]  /*281c0*/  IMAD.MOV.U32 R52, RZ, RZ, R103 ;  /* 0x000000ffff347224 */ /* 0x000fc600078e0067 */
[----:B------:R-:W3:Y:S01]  /*281d0*/  LDL.LU R245, [R1+0x3a4] ;  /* 0x0003a40001f57983 */ /* 0x000ee20000300800 */
[C---:B------:R-:W-:Y:S03]  /*281e0*/  HMMA.1688.F32.TF32 R100, R8.reuse, R42, R108 ;  /* 0x0000002a0864723c */ /* 0x040fe6000008106c */
[----:B------:R-:W3:Y:S04]  /*281f0*/  LDL.LU R246, [R1+0x3a8] ;  /* 0x0003a80001f67983 */ /* 0x000ee80000300800 */
[----:B------:R-:W3:Y:S01]  /*28200*/  LDL.LU R247, [R1+0x3ac] ;  /* 0x0003ac0001f77983 */ /* 0x000ee20000300800 */
        /* <DEDUP_REMOVED lines=9> */
[----:B------:R-:W2:Y:S01]  /*282a0*/  LDL.LU R95, [R1+0x43c] ;  /* 0x00043c00015f7983 */ /* 0x000ea20000300800 */
[----:B------:R-:W-:Y:S03]  /*282b0*/  HMMA.1688.F32.TF32 R12, R8, R50, R140 ;  /* 0x00000032080c723c */ /* 0x000fe6000008108c */
        /* <DEDUP_REMOVED lines=24> */
[----:B------:R-:W-:-:S03]  /*28440*/  MOV R76, R12 ;  /* 0x0000000c004c7202 */ /* 0x000fc60000000f00 */
[----:B------:R-:W2:Y:S01]  /*28450*/  LDL.LU R236, [R1+0x1c0] ;  /* 0x0001c00001ec7983 */ /* 0x000ea20000300800 */
[----:B------:R-:W-:-:S03]  /*28460*/  IMAD.MOV.U32 R77, RZ, RZ, R13 ;  /* 0x000000ffff4d7224 */ /* 0x000fc600078e000d */
[----:B------:R-:W2:Y:S01]  /*28470*/  LDL.LU R237, [R1+0x1c4] ;  /* 0x0001c40001ed7983 */ /* 0x000ea20000300800 */
[----:B------:R-:W-:-:S03]  /*28480*/  IMAD.MOV.U32 R78, RZ, RZ, R14 ;  /* 0x000000ffff4e7224 */ /* 0x000fc600078e000e */
[----:B------:R-:W2:Y:S01]  /*28490*/  LDL.LU R238, [R1+0x1c8] ;  /* 0x0001c80001ee7983 */ /* 0x000ea20000300800 */
[----:B------:R-:W-:-:S03]  /*284a0*/  IMAD.MOV.U32 R79, RZ, RZ, R15 ;  /* 0x000000ffff4f7224 */ /* 0x000fc600078e000f */
        /* <DEDUP_REMOVED lines=42> */
[C---:B--2---:R-:W-:Y:S08]  /*28750*/  HMMA.1688.F32.TF32 R112, R8.reuse, R54, R112 ;  /* 0x000000360870723c */ /* 0x044ff00000081070 */
[C---:B---3--:R-:W-:Y:S08]  /*28760*/  HMMA.1688.F32.TF32 R104, R8.reuse, R58, R104 ;  /* 0x0000003a0868723c */ /* 0x048ff00000081068 */
[C---:B----4-:R-:W-:Y:S08]  /*28770*/  HMMA.1688.F32.TF32 R160, R8.reuse, R126, R160 ;  /* 0x0000007e08a0723c */ /* 0x050ff000000810a0 */
[----:B------:R-:W-:Y:S01]  /*28780*/  HMMA.1688.F32.TF32 R248, R8, R122, R248 ;  /* 0x0000007a08f8723c */ /* 0x000fe200000810f8 */
[----:B------:R-:W-:Y:S01]  /*28790*/  IMAD.MOV.U32 R128, RZ, RZ, R114 ;  /* 0x000000ffff807224 */ /* 0x000fe200078e0072 */
[----:B------:R-:W-:Y:S01]  /*287a0*/  MOV R124, R112 ;  /* 0x00000070007c7202 */ /* 0x000fe20000000f00 */
[----:B------:R-:W-:-:S02]  /*287b0*/  IMAD.MOV.U32 R129, RZ, RZ, R115 ;  /* 0x000000ffff817224 */ /* 0x000fc400078e0073 */
[----:B------:R-:W-:Y:S01]  /*287c0*/  IMAD.MOV.U32 R125, RZ, RZ, R113 ;  /* 0x000000ffff7d7224 */ /* 0x000fe200078e0071 */
[----:B------:R-:W2:Y:S02]  /*287d0*/  LDL.LU.64 R114, [R1+0x16d0] ;  /* 0x0016d00001727983 */ /* 0x000ea40000300a00 */
[----:B------:R-:W-:Y:S01]  /*287e0*/  IMAD.MOV.U32 R136, RZ, RZ, R106 ;  /* 0x000000ffff887224 */ /* 0x000fe200078e006a */
[----:B------:R-:W-:Y:S01]  /*287f0*/  MOV R132, R104 ;  /* 0x0000006800847202 */ /* 0x000fe20000000f00 */
[----:B------:R-:W-:Y:S01]  /*28800*/  IMAD.MOV.U32 R137, RZ, RZ, R107 ;  /* 0x000000ffff897224 */ /* 0x000fe200078e006b */
[----:B------:R-:W2:Y:S01]  /*28810*/  LDL.LU.64 R112, [R1+0x16c8] ;  /* 0x0016c80001707983 */ /* 0x000ea20000300a00 */
[----:B------:R-:W-:-:S03]  /*28820*/  IMAD.MOV.U32 R133, RZ, RZ, R105 ;  /* 0x000000ffff857224 */ /* 0x000fc600078e0069 */
[----:B------:R-:W3:Y:S04]  /*28830*/  LDL.LU.64 R106, [R1+0x16c0] ;  /* 0x0016c000016a7983 */ /* 0x000ee80000300a00 */
[----:B------:R-:W3:Y:S04]  /*28840*/  LDL.LU.64 R104, [R1+0x16b8] ;  /* 0x0016b80001687983 */ /* 0x000ee80000300a00 */
[----:B------:R-:W-:Y:S04]  /*28850*/  STL.64 [R1+0x1f0], R248 ;  /* 0x0001f0f801007387 */ /* 0x000fe80000100a00 */
[----:B------:R1:W-:Y:S04]  /*28860*/  STL.64 [R1+0x1f8], R250 ;  /* 0x0001f8fa01007387 */ /* 0x0003e80000100a00 */
[----:B-1----:R-:W4:Y:S04]  /*28870*/  LDL.LU.64 R250, [R1+0x16b0] ;  /* 0x0016b00001fa7983 */ /* 0x002f280000300a00 */
[----:B------:R-:W2:Y:S04]  /*28880*/  LDL.LU.64 R248, [R1+0x16a8] ;  /* 0x0016a80001f87983 */ /* 0x000ea80000300a00 */
[----:B------:R-:W-:Y:S04]  /*28890*/  STL.64 [R1+0x1e0], R160 ;  /* 0x0001e0a001007387 */ /* 0x000fe80000100a00 */
[----:B------:R1:W-:Y:S04]  /*288a0*/  STL.64 [R1+0x1e8], R162 ;  /* 0x0001e8a201007387 */ /* 0x0003e80000100a00 */
[----:B-1----:R-:W2:Y:S04]  /*288b0*/  LDL.LU.64 R162, [R1+0x16a0] ;  /* 0x0016a00001a27983 */ /* 0x002ea80000300a00 */
[----:B------:R-:W3:Y:S01]  /*288c0*/  LDL.LU.64 R160, [R1+0x1698] ;  /* 0x0016980001a07983 */ /* 0x000ee20000300a00 */
[C---:B------:R-:W-:Y:S08]  /*288d0*/  HMMA.1688.F32.TF32 R12, R8.reuse, R130, R12 ;  /* 0x00000082080c723c */ /* 0x040ff0000008100c */
[C---:B------:R-:W-:Y:S08]  /*288e0*/  HMMA.1688.F32.TF32 R156, R8.reuse, R30, R156 ;  /* 0x0000001e089c723c */ /* 0x040ff0000008109c */
[C---:B------:R-:W-:Y:S07]  /*288f0*/  HMMA.1688.F32.TF32 R164, R8.reuse, R34, R164 ;  /* 0x0000002208a4723c */ /* 0x040fee00000810a4 */
[----:B------:R-:W-:Y:S01]  /*28900*/  STL.64 [R1+0x1d0], R12 ;  /* 0x0001d00c01007387 */ /* 0x000fe20000100a00 */
[C---:B------:R-:W-:Y:S03]  /*28910*/  HMMA.1688.F32.TF32 R168, R8.reuse, R38, R168 ;  /* 0x0000002608a8723c */ /* 0x040fe600000810a8 */
[----:B------:R1:W-:Y:S05]  /*28920*/  STL.64 [R1+0x1d8], R14 ;  /* 0x0001d80e01007387 */ /* 0x0003ea0000100a00 */
        /* <DEDUP_REMOVED lines=10> */
[C---:B-1----:R-:W-:Y:S02]  /*289d0*/  HMMA.1688.F32.TF32 R8, R4.reuse, R122, R200 ;  /* 0x0000007a0408723c */ /* 0x042fe400000810c8 */
[----:B------:R-:W-:Y:S04]  /*289e0*/  LDS R200, [R2+0x18200] ;  /* 0x0182000002c87984 */ /* 0x000fe80000000800 */
[----:B------:R-:W-:Y:S02]  /*289f0*/  LDS R202, [R2+0x1a200] ;  /* 0x01a2000002ca7984 */ /* 0x000fe40000000800 */
[C---:B------:R-:W-:Y:S02]  /*28a00*/  HMMA.1688.F32.TF32 R60, R4.reuse, R126, R60 ;  /* 0x0000007e043c723c */ /* 0x040fe4000008103c */
[----:B------:R-:W-:Y:S04]  /*28a10*/  LDS R201, [R3+0x18200] ;  /* 0x0182000003c97984 */ /* 0x000fe80000000800 */
[----:B------:R-:W-:Y:S02]  /*28a20*/  LDS R203, [R3+0x1a200] ;  /* 0x01a2000003cb7984 */ /* 0x000fe40000000800 */
[C---:B------:R-:W-:Y:S07]  /*28a30*/  HMMA.1688.F32.TF32 R12, R4.reuse, R130, R64 ;  /* 0x00000082040c723c */ /* 0x040fee0000081040 */
[----:B------:R-:W-:Y:S01]  /*28a40*/  STL.64 [R1+0x450], R8 ;  /* 0x0004500801007387 */ /* 0x000fe20000100a00 */
[C---:B------:R-:W-:Y:S03]  /*28a50*/  HMMA.1688.F32.TF32 R232, R4.reuse, R26, R228 ;  /* 0x0000001a04e8723c */ /* 0x040fe600000810e4 */
[----:B------:R1:W-:Y:S05]  /*28a60*/  STL.64 [R1+0x458], R10 ;  /* 0x0004580a01007387 */ /* 0x0003ea0000100a00 */
[C---:B------:R-:W-:Y:S08]  /*28a70*/  HMMA.1688.F32.TF32 R208, R4.reuse, R18, R208 ;  /* 0x0000001204d0723c */ /* 0x040ff000000810d0 */
[C---:B-1----:R-:W-:Y:S08]  /*28a80*/  HMMA.1688.F32.TF32 R8, R4.reuse, R134, R240 ;  /* 0x000000860408723c */ /* 0x042ff000000810f0 */
[C---:B------:R-:W-:Y:S08]  /*28a90*/  HMMA.1688.F32.TF32 R224, R4.reuse, R22, R224 ;  /* 0x0000001604e0723c */ /* 0x040ff000000810e0 */
[C---:B------:R-:W-:Y:S08]  /*28aa0*/  HMMA.1688.F32.TF32 R204, R4.reuse, R30, R204 ;  /* 0x0000001e04cc723c */ /* 0x040ff000000810cc */
[C---:B------:R-:W-:Y:S08]  /*28ab0*/  HMMA.1688.F32.TF32 R212, R4.reuse, R34, R212 ;  /* 0x0000002204d4723c */ /* 0x040ff000000810d4 */
[C---:B------:R-:W-:Y:S08]  /*28ac0*/  HMMA.1688.F32.TF32 R228, R4.reuse, R38, R220 ;  /* 0x0000002604e4723c */ /* 0x040ff000000810dc */
[C---:B------:R-:W-:Y:S08]  /*28ad0*/  HMMA.1688.F32.TF32 R216, R4.reuse, R42, R216 ;  /* 0x0000002a04d8723c */ /* 0x040ff000000810d8 */
[C---:B------:R-:W-:Y:S08]  /*28ae0*/  HMMA.1688.F32.TF32 R140, R4.reuse, R46, R140 ;  /* 0x0000002e048c723c */ /* 0x040ff0000008108c */
[C---:B------:R-:W-:Y:S08]  /*28af0*/  HMMA.1688.F32.TF32 R92, R4.reuse, R50, R92 ;  /* 0x00000032045c723c */ /* 0x040ff0000008105c */
[C---:B------:R-:W-:Y:S08]  /*28b00*/  HMMA.1688.F32.TF32 R108, R4.reuse, R54, R108 ;  /* 0x00000036046c723c */ /* 0x040ff0000008106c */
[----:B------:R-:W-:Y:S01]  /*28b10*/  HMMA.1688.F32.TF32 R244, R4, R58, R244 ;  /* 0x0000003a04f4723c */ /* 0x000fe200000810f4 */
[----:B------:R-:W-:Y:S01]  /*28b20*/  STL.64 [R1+0x430], R60 ;  /* 0x0004303c01007387 */ /* 0x000fe20000100a00 */
[----:B------:R-:W-:Y:S01]  /*28b30*/  MOV R64, R37 ;  /* 0x0000002500407202 */ /* 0x000fe20000000f00 */
[----:B------:R-:W-:-:S02]  /*28b40*/  IMAD.MOV.U32 R65, RZ, RZ, R36 ;  /* 0x000000ffff417224 */ /* 0x000fc400078e0024 */
[----:B------:R-:W-:Y:S03]  /*28b50*/  LDS R220, [R2+0x18300] ;  /* 0x0183000002dc7984 */ /* 0x000fe60000000800 */
[----:B------:R-:W-:Y:S01]  /*28b60*/  HMMA.1688.F32.TF32 R4, R4, R138, R180 ;  /* 0x0000008a0404723c */ /* 0x000fe200000810b4 */
[----:B------:R1:W-:Y:S04]  /*28b70*/  STL.64 [R1+0x438], R62 ;  /* 0x0004383e01007387 */ /* 0x0003e80000100a00 */
[----:B------:R-:W-:Y:S04]  /*28b80*/  STL.64 [R1+0x2f0], R12 ;  /* 0x0002f00c01007387 */ /* 0x000fe80000100a00 */
[----:B------:R-:W-:Y:S04]  /*28b90*/  STL.64 [R1+0x2f8], R14 ;  /* 0x0002f80e01007387 */ /* 0x000fe80000100a00 */
[----:B------:R-:W-:Y:S04]  /*28ba0*/  STL.64 [R1+0x330], R8 ;  /* 0x0003300801007387 */ /* 0x000fe80000100a00 */
[----:B------:R-:W-:Y:S04]  /*28bb0*/  STL.64 [R1+0x338], R10 ;  /* 0x0003380a01007387 */ /* 0x000fe80000100a00 */
[----:B------:R-:W-:Y:S04]  /*28bc0*/  LDS R180, [R2+0x18100] ;  /* 0x0181000002b47984 */ /* 0x000fe80000000800 */
[----:B------:R-:W-:Y:S04]  /*28bd0*/  STL.64 [R1+0x320], R4 ;  /* 0x0003200401007387 */ /* 0x000fe80000100a00 */
[----:B------:R-:W-:Y:S04]  /*28be0*/  STL.64 [R1+0x328], R6 ;  /* 0x0003280601007387 */ /* 0x000fe80000100a00 */
[----:B------:R-:W4:Y:S04]  /*28bf0*/  LDL.LU R37, [R1+0x1694] ;  /* 0x0016940001257983 */ /* 0x000f280000300800 */
[----:B------:R-:W4:Y:S04]  /*28c00*/  LDL.LU R36, [R1+0x1690] ;  /* 0x0016900001247983 */ /* 0x000f280000300800 */
        /* <DEDUP_REMOVED lines=8> */
[----:B------:R-:W-:Y:S01]  /*28c90*/  STL [R1+0x1590], R2 ;  /* 0x0015900201007387 */ /* 0x000fe20000100800 */
[----:B--2---:R-:W-:Y:S01]  /*28ca0*/  IMAD.MOV.U32 R241, RZ, RZ, R162 ;  /* 0x000000fffff17224 */ /* 0x004fe200078e00a2 */
[----:B------:R-:W-:-:S02]  /*28cb0*/  MOV R240, R163 ;  /* 0x000000a300f07202 */ /* 0x000fc40000000f00 */
[----:B------:R-:W-:Y:S01]  /*28cc0*/  LDS R162, [R2+0x1a000] ;  /* 0x01a0000002a27984 */ /* 0x000fe20000000800 */
[----:B---3--:R-:W-:-:S03]  /*28cd0*/  IMAD.MOV.U32 R243, RZ, RZ, R160 ;  /* 0x000000fffff37224 */ /* 0x008fc600078e00a0 */
[----:B------:R2:W-:Y:S01]  /*28ce0*/  LDS R160, [R2+0x18000] ;  /* 0x0180000002a07984 */ /* 0x0005e20000000800 */
[----:B------:R-:W-:Y:S02]  /*28cf0*/  IMAD.MOV.U32 R242, RZ, RZ, R161 ;  /* 0x000000fffff27224 */ /* 0x000fe400078e00a1 */
[----:B-1----:R-:W-:Y:S01]  /*28d00*/  IMAD.MOV.U32 R62, RZ, RZ, R17 ;  /* 0x000000ffff3e7224 */ /* 0x002fe200078e0011 */
[----:B------:R-:W-:Y:S04]  /*28d10*/  LDS R161, [R3+0x18000] ;  /* 0x0180000003a17984 */ /* 0x000fe80000000800 */
[----:B--2---:R-:W2:Y:S01]  /*28d20*/  LDL.LU R2, [R1+0x910] ;  /* 0x0009100001027983 */ /* 0x004ea20000300800 */
[----:B------:R-:W-:-:S03]  /*28d30*/  IMAD.MOV.U32 R63, RZ, RZ, R16 ;  /* 0x000000ffff3f7224 */ /* 0x000fc600078e0010 */
[----:B------:R-:W-:Y:S04]  /*28d40*/  LDS R163, [R3+0x1a000] ;  /* 0x01a0000003a37984 */ /* 0x000fe80000000800 */
[----:B------:R-:W-:Y:S04]  /*28d50*/  LDS R181, [R3+0x18100] ;  /* 0x0181000003b57984 */ /* 0x000fe80000000800 */
[----:B------:R-:W-:Y:S01]  /*28d60*/  LDS R183, [R3+0x1a100] ;  /* 0x01a1000003b77984 */ /* 0x000fe20000000800 */
[----:B------:R-:W-:Y:S01]  /*28d70*/  MOV R60, R21 ;  /* 0x00000015003c7202 */ /* 0x000fe20000000f00 */
[----:B------:R-:W-:-:S02]  /*28d80*/  IMAD.MOV.U32 R61, RZ, RZ, R20 ;  /* 0x000000ffff3d7224 */ /* 0x000fc400078e0014 */
[----:B------:R-:W-:Y:S01]  /*28d90*/  IMAD.MOV.U32 R66, RZ, RZ, R25 ;  /* 0x000000ffff427224 */ /* 0x000fe200078e0019 */
[----:B------:R-:W-:Y:S01]  /*28da0*/  LDS R221, [R3+0x18300] ;  /* 0x0183000003dd7984 */ /* 0x000fe20000000800 */
[----:B------:R-:W-:-:S03]  /*28db0*/  IMAD.MOV.U32 R67, RZ, RZ, R24 ;  /* 0x000000ffff437224 */ /* 0x000fc600078e0018 */
[----:B------:R-:W-:Y:S01]  /*28dc0*/  LDS R223, [R3+0x1a300] ;  /* 0x01a3000003df7984 */ /* 0x000fe20000000800 */
[----:B------:R-:W-:Y:S01]  /*28dd0*/  MOV R30, R33 ;  /* 0x00000021001e7202 */ /* 0x000fe20000000f00 */
[----:B------:R-:W-:Y:S02]  /*28de0*/  IMAD.MOV.U32 R31, RZ, RZ, R32 ;  /* 0x000000ffff1f7224 */ /* 0x000fe400078e0020 */
[----:B------:R-:W-:Y:S04]  /*28df0*/  LDS R5, [R3+0x18500] ;  /* 0x0185000003057984 */ /* 0x000fe80000000800 */
[----:B------:R-:W-:Y:S04]  /*28e00*/  LDS R7, [R3+0x1a500] ;  /* 0x01a5000003077984 */ /* 0x000fe80000000800 */
[----:B------:R-:W-:Y:S04]  /*28e10*/  LDS R9, [R3+0x18600] ;  /* 0x0186000003097984 */ /* 0x000fe80000000800 */
[----:B------:R-:W-:Y:S04]  /*28e20*/  LDS R11, [R3+0x1a600] ;  /* 0x01a60000030b7984 */ /* 0x000fe80000000800 */
[----:B------:R-:W-:Y:S04]  /*28e30*/  LDS R13, [R3+0x18700] ;  /* 0x01870000030d7984 */ /* 0x000fe80000000800 */
[----:B------:R-:W-:Y:S04]  /*28e40*/  LDS R15, [R3+0x1a700] ;  /* 0x01a70000030f7984 */ /* 0x000fe80000000800 */
[----:B--2---:R-:W1:Y:S04]  /*28e50*/  LDSM.16.M88.4 R16, [R2+0x40080] ;  /* 0x040080000210783b */ /* 0x004e680000000200 */
[----:B------:R-:W2:Y:S04]  /*28e60*/  LDSM.16.M88.4 R20, [R2+0x40880] ;  /* 0x040880000214783b */ /* 0x000ea80000000200 */
[----:B------:R-:W3:Y:S01]  /*28e70*/  LDSM.16.M88.4 R24, [R2+0x41080] ;  /* 0x041080000218783b */ /* 0x000ee20000000200 */
[-C--:B-1----:R-:W-:Y:S08]  /*28e80*/  HMMA.1688.F32.TF32 R60, R160, R16.reuse, R60 ;  /* 0x00000010a03c723c */ /* 0x082ff0000008103c */
[-C--:B------:R-:W-:Y:S08]  /*28e90*/  HMMA.1688.F32.TF32 R64, R180, R16.reuse, R64 ;  /* 0x00000010b440723c */ /* 0x080ff00000081040 */
[-C--:B------:R-:W-:Y:S01]  /*28ea0*/  HMMA.1688.F32.TF32 R240, R200, R16.reuse, R240 ;  /* 0x00000010c8f0723c */ /* 0x080fe200000810f0 */
[----:B------:R-:W-:Y:S04]  /*28eb0*/  STL [R1+0x1588], R18 ;  /* 0x0015881201007387 */ /* 0x000fe80000100800 */
[----:B------:R-:W-:Y:S04]  /*28ec0*/  STL [R1+0x156c], R19 ;  /* 0x00156c1301007387 */ /* 0x000fe80000100800 */
[----:B--2---:R-:W-:Y:S04]  /*28ed0*/  STL [R1+0x1568], R22 ;  /* 0x0015681601007387 */ /* 0x004fe80000100800 */
[----:B------:R-:W-:Y:S04]  /*28ee0*/  STL [R1+0x1564], R23 ;  /* 0x0015641701007387 */ /* 0x000fe80000100800 */
[----:B---3--:R-:W-:Y:S04]  /*28ef0*/  STL [R1+0x1560], R27 ;  /* 0x0015601b01007387 */ /* 0x008fe80000100800 */
[----:B------:R-:W-:Y:S04]  /*28f00*/  STL.64 [R1+0x3f0], R60 ;  /* 0x0003f03c01007387 */ /* 0x000fe80000100a00 */
[----:B------:R1:W-:Y:S04]  /*28f10*/  STL.64 [R1+0x3f8], R62 ;  /* 0x0003f83e01007387 */ /* 0x0003e80000100a00 */
[----:B-1----:R-:W2:Y:S04]  /*28f20*/  LDL.LU.64 R62, [R1+0x1688] ;  /* 0x00168800013e7983 */ /* 0x002ea80000300a00 */
[----:B------:R-:W2:Y:S04]  /*28f30*/  LDL.LU.64 R60, [R1+0x1680] ;  /* 0x00168000013c7983 */ /* 0x000ea80000300a00 */
[----:B------:R-:W-:Y:S04]  /*28f40*/  STL.64 [R1+0x3e0], R64 ;  /* 0x0003e04001007387 */ /* 0x000fe80000100a00 */
[----:B------:R1:W-:Y:S04]  /*28f50*/  STL.64 [R1+0x3e8], R66 ;  /* 0x0003e84201007387 */ /* 0x0003e80000100a00 */
[----:B-1----:R-:W3:Y:S04]  /*28f60*/  LDL.LU.64 R66, [R1+0x1678] ;  /* 0x0016780001427983 */ /* 0x002ee80000300a00 */
[----:B------:R-:W3:Y:S04]  /*28f70*/  LDL.LU.64 R64, [R1+0x1670] ;  /* 0x0016700001407983 */ /* 0x000ee80000300a00 */
[----:B------:R-:W-:Y:S04]  /*28f80*/  STL.64 [R1+0x440], R240 ;  /* 0x000440f001007387 */ /* 0x000fe80000100a00 */
[----:B------:R1:W-:Y:S04]  /*28f90*/  STL.64 [R1+0x448], R242 ;  /* 0x000448f201007387 */ /* 0x0003e80000100a00 */
[----:B-1----:R-:W2:Y:S04]  /*28fa0*/  LDL.LU.64 R242, [R1+0x1668] ;  /* 0x0016680001f27983 */ /* 0x002ea80000300a00 */
[----:B------:R-:W2:Y:S02]  /*28fb0*/  LDL.LU.64 R240, [R1+0x1660] ;  /* 0x0016600001f07983 */ /* 0x000ea40000300a00 */
[----:B--2---:R-:W-:Y:S11]  /*28fc0*/  HMMA.1688.F32.TF32 R240, R220, R16, R240 ;  /* 0x00000010dcf0723c */ /* 0x004ff600000810f0 */
[----:B------:R-:W-:Y:S11]  /*28fd0*/  @!UPT UIADD3 URZ, URZ, URZ, URZ ;  /* 0x0000003f3f3ff290 */ /* 0x000ff6000fffe03f */
[----:B------:R-:W-:Y:S01]  /*28fe0*/  @!UPT UIADD3 URZ, URZ, URZ, URZ ;  /* 0x0000003f3f3ff290 */ /* 0x000fe2000fffe03f */
[----:B------:R1:W-:Y:S04]  /*28ff0*/  STL.64 [R1+0x4a0], R240 ;  /* 0x0004a0f001007387 */ /* 0x0003e80000100a00 */
[----:B------:R2:W-:Y:S04]  /*29000*/  STL.64 [R1+0x4a8], R242 ;  /* 0x0004a8f201007387 */ /* 0x0005e80000100a00 */
[----:B------:R-:W3:Y:S04]  /*29010*/  LDL.LU R33, [R1+0x1658] ;  /* 0x0016580001217983 */ /* 0x000ee80000300800 */
[----:B------:R-:W3:Y:S04]  /*29020*/  LDL.LU R32, [R1+0x1654] ;  /* 0x0016540001207983 */ /* 0x000ee80000300800 */
[----:B------:R-:W3:Y:S04]  /*29030*/  LDL.LU R42, [R1+0x128] ;  /* 0x00012800012a7983 */ /* 0x000ee80000300800 */
[----:B------:R-:W3:Y:S01]  /*29040*/  LDL.LU R43, [R1+0x12c] ;  /* 0x00012c00012b7983 */ /* 0x000ee20000300800 */
[----:B-1----:R-:W-:-:S03]  /*29050*/  IMAD.MOV.U32 R240, RZ, RZ, R0 ;  /* 0x000000fffff07224 */ /* 0x002fc600078e0000 */
[----:B------:R-:W4:Y:S01]  /*29060*/  LDL.LU R38, [R1+0x478] ;  /* 0x0004780001267983 */ /* 0x000f220000300800 */
[----:B------:R-:W-:-:S03]  /*29070*/  IMAD.MOV.U32 R241, RZ, RZ, R252 ;  /* 0x000000fffff17224 */ /* 0x000fc600078e00fc */
[----:B------:R-:W4:Y:S04]  /*29080*/  LDL.LU R39, [R1+0x47c] ;  /* 0x00047c0001277983 */ /* 0x000f280000300800 */
[----:B------:R-:W3:Y:S04]  /*29090*/  LDL.LU R34, [R1+0x258] ;  /* 0x0002580001227983 */ /* 0x000ee80000300800 */
[----:B------:R-:W3:Y:S04]  /*290a0*/  LDL.LU R35, [R1+0x25c] ;  /* 0x00025c0001237983 */ /* 0x000ee80000300800 */
[----:B------:R-:W3:Y:S04]  /*290b0*/  LDL.LU R0, [R1+0x1650] ;  /* 0x0016500001007983 */ /* 0x000ee80000300800 */
[----:B------:R-:W4:Y:S01]  /*290c0*/  LDL.LU R252, [R1+0x164c] ;  /* 0x00164c0001fc7983 */ /* 0x000f220000300800 */
[----:B------:R-:W-:Y:S01]  /*290d0*/  HMMA.1688.F32.TF32 R104, R236, R16, R104 ;  /* 0x00000010ec68723c */ /* 0x000fe20000081068 */
[----:B--2---:R-:W-:Y:S01]  /*290e0*/  MOV R242, R49 ;  /* 0x0000003100f27202 */ /* 0x004fe20000000f00 */
[----:B------:R-:W-:Y:S01]  /*290f0*/  IMAD.MOV.U32 R243, RZ, RZ, R48 ;  /* 0x000000fffff37224 */ /* 0x000fe200078e0030 */
[----:B------:R-:W2:Y:S04]  /*29100*/  LDL.LU R49, [R1+0x1648] ;  /* 0x0016480001317983 */ /* 0x000ea80000300800 */
[----:B------:R-:W2:Y:S11]  /*29110*/  LDL.LU R48, [R1+0x1644] ;  /* 0x0016440001307983 */ /* 0x000eb60000300800 */
[----:B------:R-:W-:Y:S05]  /*29120*/  @!UPT UIADD3 URZ, URZ, URZ, URZ ;  /* 0x0000003f3f3ff290 */ /* 0x000fea000fffe03f */
[----:B------:R1:W-:Y:S04]  /*29130*/  STL.64 [R1+0x500], R104 ;  /* 0x0005006801007387 */ /* 0x0003e80000100a00 */
[----:B------:R4:W-:Y:S04]  /*29140*/  STL.64 [R1+0x508], R106 ;  /* 0x0005086a01007387 */ /* 0x0009e80000100a00 */
[----:B-1----:R-:W2:Y:S01]  /*29150*/  LDL.LU R104, [R1+0x170] ;  /* 0x0001700001687983 */ /* 0x002ea20000300800 */
[----:B---3--:R-:W-:-:S03]  /*29160*/  IMAD.MOV.U32 R105, RZ, RZ, R0 ;  /* 0x000000ffff697224 */ /* 0x008fc600078e0000 */
[----:B------:R-:W3:Y:S01]  /*29170*/  LDL.LU R0, [R1+0x1640] ;  /* 0x0016400001007983 */ /* 0x000ee20000300800 */
[----:B----4-:R-:W-:-:S03]  /*29180*/  IMAD.MOV.U32 R106, RZ, RZ, R252 ;  /* 0x000000ffff6a7224 */ /* 0x010fc600078e00fc */
[----:B------:R-:W4:Y:S01]  /*29190*/  LDL.LU R252, [R1+0x163c] ;  /* 0x00163c0001fc7983 */ /* 0x000f220000300800 */
[-C--:B------:R-:W-:Y:S03]  /*291a0*/  HMMA.1688.F32.TF32 R172, R4, R16.reuse, R172 ;  /* 0x0000001004ac723c */ /* 0x080fe600000810ac */
[----:B------:R-:W2:Y:S05]  /*291b0*/  LDL.LU R107, [R1+0x17c] ;  /* 0x00017c00016b7983 */ /* 0x000eaa0000300800 */
[-C--:B------:R-:W-:Y:S08]  /*291c0*/  HMMA.1688.F32.TF32 R196, R8, R16.reuse, R196 ;  /* 0x0000001008c4723c */ /* 0x080ff000000810c4 */
[----:B------:R-:W-:Y:S07]  /*291d0*/  HMMA.1688.F32.TF32 R208, R12, R16, R208 ;  /* 0x000000100cd0723c */ /* 0x000fee00000810d0 */
[----:B------:R1:W-:Y:S04]  /*291e0*/  STL.64 [R1+0x560], R172 ;  /* 0x000560ac01007387 */ /* 0x0003e80000100a00 */
[----:B------:R3:W-:Y:S04]  /*291f0*/  STL.64 [R1+0x568], R174 ;  /* 0x000568ae01007387 */ /* 0x0007e80000100a00 */
[----:B-1----:R-:W2:Y:S04]  /*29200*/  LDL.LU R172, [R1+0x360] ;  /* 0x0003600001ac7983 */ /* 0x002ea80000300800 */
[----:B------:R-:W2:Y:S01]  /*29210*/  LDL.LU R173, [R1+0x364] ;  /* 0x0003640001ad7983 */ /* 0x000ea20000300800 */
[----:B---3--:R-:W-:-:S03]  /*29220*/  MOV R174, R0 ;  /* 0x0000000000ae7202 */ /* 0x008fc60000000f00 */
[----:B------:R-:W3:Y:S01]  /*29230*/  LDL.LU R0, [R1+0x1638] ;  /* 0x0016380001007983 */ /* 0x000ee20000300800 */
[----:B----4-:R-:W-:-:S03]  /*29240*/  IMAD.MOV.U32 R175, RZ, RZ, R252 ;  /* 0x000000ffffaf7224 */ /* 0x010fc600078e00fc */
[----:B------:R-:W4:Y:S04]  /*29250*/  LDL.LU R252, [R1+0x1634] ;  /* 0x0016340001fc7983 */ /* 0x000f280000300800 */
[----:B------:R1:W-:Y:S04]  /*29260*/  STL.64 [R1+0x620], R196 ;  /* 0x000620c401007387 */ /* 0x0003e80000100a00 */
[----:B------:R1:W-:Y:S04]  /*29270*/  STL.64 [R1+0x628], R198 ;  /* 0x000628c601007387 */ /* 0x0003e80000100a00 */
[----:B-1----:R-:W2:Y:S04]  /*29280*/  LDL.LU R196, [R1+0x4c0] ;  /* 0x0004c00001c47983 */ /* 0x002ea80000300800 */
[----:B------:R-:W2:Y:S04]  /*29290*/  LDL.LU R197, [R1+0x4c4] ;  /* 0x0004c40001c57983 */ /* 0x000ea80000300800 */
[----:B------:R-:W2:Y:S04]  /*292a0*/  LDL.LU R198, [R1+0x4c8] ;  /* 0x0004c80001c67983 */ /* 0x000ea80000300800 */
[----:B------:R-:W2:Y:S04]  /*292b0*/  LDL.LU R199, [R1+0x4cc] ;  /* 0x0004cc0001c77983 */ /* 0x000ea80000300800 */
[----:B------:R-:W2:Y:S04]  /*292c0*/  LDL.LU R16, [R1+0x400] ;  /* 0x0004000001107983 */ /* 0x000ea80000300800 */
[----:B------:R1:W-:Y:S04]  /*292d0*/  STL.64 [R1+0x6c0], R208 ;  /* 0x0006c0d001007387 */ /* 0x0003e80000100a00 */
[----:B------:R3:W-:Y:S04]  /*292e0*/  STL.64 [R1+0x6c8], R210 ;  /* 0x0006c8d201007387 */ /* 0x0007e80000100a00 */
[----:B------:R-:W2:Y:S04]  /*292f0*/  LDL.LU R17, [R1+0x404] ;  /* 0x0004040001117983 */ /* 0x000ea80000300800 */
[----:B------:R-:W2:Y:S04]  /*29300*/  LDL.LU R18, [R1+0x408] ;  /* 0x0004080001127983 */ /* 0x000ea80000300800 */
[----:B------:R-:W2:Y:S04]  /*29310*/  LDL.LU R19, [R1+0x40c] ;  /* 0x00040c0001137983 */ /* 0x000ea80000300800 */
[----:B-1----:R-:W2:Y:S04]  /*29320*/  LDL.LU R208, [R1+0x260] ;  /* 0x0002600001d07983 */ /* 0x002ea80000300800 */
[----:B------:R-:W2:Y:S01]  /*29330*/  LDL.LU R209, [R1+0x264] ;  /* 0x0002640001d17983 */ /* 0x000ea20000300800 */
[----:B------:R-:W-:Y:S01]  /*29340*/  HMMA.1688.F32.TF32 R28, R200, R24, R28 ;  /* 0x00000018c81c723c */ /* 0x000fe2000008101c */
[----:B---3--:R-:W-:-:S02]  /*29350*/  IMAD.MOV.U32 R211, RZ, RZ, R0 ;  /* 0x000000ffffd37224 */ /* 0x008fc400078e0000 */
[----:B----4-:R-:W-:-:S05]  /*29360*/  IMAD.MOV.U32 R210, RZ, RZ, R252 ;  /* 0x000000ffffd27224 */ /* 0x010fca00078e00fc */
[-C--:B--2---:R-:W-:Y:S08]  /*29370*/  HMMA.1688.F32.TF32 R16, R160, R20.reuse, R16 ;  /* 0x00000014a010723c */ /* 0x084ff00000081010 */
[-C--:B------:R-:W-:Y:S11]  /*29380*/  HMMA.1688.F32.TF32 R208, R180, R20.reuse, R208 ;  /* 0x00000014b4d0723c */ /* 0x080ff600000810d0 */
[----:B------:R-:W-:Y:S04]  /*29390*/  @!UPT UIADD3 URZ, URZ, URZ, URZ ;  /* 0x0000003f3f3ff290 */ /* 0x000fe8000fffe03f */
[----:B------:R-:W-:Y:S04]  /*293a0*/  STL.64 [R1+0x310], R16 ;  /* 0x0003101001007387 */ /* 0x000fe80000100a00 */
[----:B------:R1:W-:Y:S02]  /*293b0*/  STL.64 [R1+0x318], R18 ;  /* 0x0003181201007387 */ /* 0x0003e40000100a00 */
[-C--:B-1----:R-:W-:Y:S02]  /*293c0*/  HMMA.1688.F32.TF32 R16, R200, R20.reuse, R40 ;  /* 0x00000014c810723c */ /* 0x082fe40000081028 */
[----:B------:R-:W-:Y:S04]  /*293d0*/  STL.64 [R1+0x340], R208 ;  /* 0x000340d001007387 */ /* 0x000fe80000100a00 */
[----:B------:R-:W-:Y:S02]  /*293e0*/  STL.64 [R1+0x348], R210 ;  /* 0x000348d201007387 */ /* 0x000fe40000100a00 */
[-C--:B------:R-:W-:Y:S08]  /*293f0*/  HMMA.1688.F32.TF32 R40, R220, R20.reuse, R64 ;  /* 0x00000014dc28723c */ /* 0x080ff00000081040 */
[-C--:B------:R-:W-:Y:S07]  /*29400*/  HMMA.1688.F32.TF32 R64, R236, R20.reuse, R112 ;  /* 0x00000014ec40723c */ /* 0x080fee0000081070 */
[----:B------:R-:W-:Y:S04]  /*29410*/  STL.64 [R1+0x3a0], R16 ;  /* 0x0003a01001007387 */ /* 0x000fe80000100a00 */
[----:B------:R1:W-:Y:S02]  /*29420*/  STL.64 [R1+0x3a8], R18 ;  /* 0x0003a81201007387 */ /* 0x0003e40000100a00 */
[-C--:B-1----:R-:W-:Y:S02]  /*29430*/  HMMA.1688.F32.TF32 R16, R4, R20.reuse, R176 ;  /* 0x000000140410723c */ /* 0x082fe400000810b0 */
[----:B------:R-:W-:Y:S04]  /*29440*/  STL.64 [R1+0x410], R40 ;  /* 0x0004102801007387 */ /* 0x000fe80000100a00 */
[----:B------:R1:W-:Y:S04]  /*29450*/  STL.64 [R1+0x418], R42 ;  /* 0x0004182a01007387 */ /* 0x0003e80000100a00 */
[----:B------:R-:W-:Y:S04]  /*29460*/  STL.64 [R1+0x490], R64 ;  /* 0x0004904001007387 */ /* 0x000fe80000100a00 */
[----:B------:R-:W-:Y:S01]  /*29470*/  STL.64 [R1+0x498], R66 ;  /* 0x0004984201007387 */ /* 0x000fe20000100a00 */
[-C--:B-1----:R-:W-:Y:S08]  /*29480*/  HMMA.1688.F32.TF32 R40, R8, R20.reuse, R188 ;  /* 0x000000140828723c */ /* 0x082ff000000810bc */
[----:B------:R-:W-:Y:S01]  /*29490*/  STL.64 [R1+0x510], R16 ;  /* 0x0005101001007387 */ /* 0x000fe20000100a00 */
[----:B------:R-:W-:Y:S03]  /*294a0*/  HMMA.1688.F32.TF32 R20, R12, R20, R224 ;  /* 0x000000140c14723c */ /* 0x000fe600000810e0 */
[----:B------:R1:W-:Y:S05]  /*294b0*/  STL.64 [R1+0x518], R18 ;  /* 0x0005181201007387 */ /* 0x0003ea0000100a00 */
[----:B-1----:R-:W-:Y:S06]  /*294c0*/  HMMA.1688.F32.TF32 R16, R160, R24, R36 ;  /* 0x00000018a010723c */ /* 0x002fec0000081024 */
[----:B------:R-:W-:Y:S04]  /*294d0*/  STL.64 [R1+0x570], R40 ;  /* 0x0005702801007387 */ /* 0x000fe80000100a00 */
[----:B------:R-:W-:Y:S04]  /*294e0*/  STL.64 [R1+0x578], R42 ;  /* 0x0005782a01007387 */ /* 0x000fe80000100a00 */
[----:B------:R-:W-:Y:S04]  /*294f0*/  LDSM.16.M88.4 R36, [R2+0x42880] ;  /* 0x042880000224783b */ /* 0x000fe80000000200 */
[----:B------:R-:W-:Y:S05]  /*29500*/  LDSM.16.M88.4 R40, [R2+0x43080] ;  /* 0x043080000228783b */ /* 0x000fea0000000200 */
[----:B------:R-:W-:Y:S04]  /*29510*/  STL.64 [R1+0x220], R16 ;  /* 0x0002201001007387 */ /* 0x000fe80000100a00 */
[----:B------:R-:W-:Y:S04]  /*29520*/  STL.64 [R1+0x630], R20 ;  /* 0x0006301401007387 */ /* 0x000fe80000100a00 */
[----:B------:R-:W-:Y:S04]  /*29530*/  STL.64 [R1+0x638], R22 ;  /* 0x0006381601007387 */ /* 0x000fe80000100a00 */
[----:B------:R1:W-:Y:S02]  /*29540*/  STL [R1+0x228], R18 ;  /* 0x0002281201007387 */ /* 0x0003e40000100800 */
[----:B-1----:R-:W-:-:S05]  /*29550*/  MOV R18, R19 ;  /* 0x0000001300127202 */ /* 0x002fca0000000f00 */
[----:B------:R1:W-:Y:S02]  /*29560*/  STL [R1+0x158c], R18 ;  /* 0x00158c1201007387 */ /* 0x0003e40000100800 */
[-C--:B-1----:R-:W-:Y:S02]  /*29570*/  HMMA.1688.F32.TF32 R16, R180, R24.reuse, R32 ;  /* 0x00000018b410723c */ /* 0x082fe40000081020 */
[----:B------:R-:W-:Y:S06]  /*29580*/  LDSM.16.M88.4 R32, [R2+0x42080] ;  /* 0x042080000220783b */ /* 0x000fec0000000200 */
[-C--:B------:R-:W-:Y:S11]  /*29590*/  HMMA.1688.F32.TF32 R20, R220, R24.reuse, R60 ;  /* 0x00000018dc14723c */ /* 0x080ff6000008103c */
[----:B------:R-:W-:Y:S04]  /*295a0*/  @!UPT UIADD3 URZ, URZ, URZ, URZ ;  /* 0x0000003f3f3ff290 */ /* 0x000fe8000fffe03f */
        /* <DEDUP_REMOVED lines=8> */
[----:B------:R-:W-:Y:S04]  /*29630*/  STL.64 [R1+0x400], R16 ;  /* 0x0004001001007387 */ /* 0x000fe80000100a00 */
[----:B------:R2:W-:Y:S04]  /*29640*/  STL.64 [R1+0x408], R18 ;  /* 0x0004081201007387 */ /* 0x0005e80000100a00 */
[----:B------:R-:W-:Y:S04]  /*29650*/  STL.64 [R1+0x4d0], R28 ;  /* 0x0004d01c01007387 */ /* 0x000fe80000100a00 */
[----:B------:R-:W-:Y:S04]  /*29660*/  STL.64 [R1+0x4d8], R30 ;  /* 0x0004d81e01007387 */ /* 0x000fe80000100a00 */
[----:B------:R-:W3:Y:S01]  /*29670*/  LDSM.16.M88.4 R28, [R2+0x41880] ;  /* 0x04188000021c783b */ /* 0x000ee20000000200 */
[-C--:B-1----:R-:W-:Y:S08]  /*29680*/  HMMA.1688.F32.TF32 R20, R8, R24.reuse, R192 ;  /* 0x000000180814723c */ /* 0x082ff000000810c0 */
[----:B--2---:R-:W-:Y:S11]  /*29690*/  HMMA.1688.F32.TF32 R16, R12, R24, R232 ;  /* 0x000000180c10723c */ /* 0x004ff600000810e8 */
[----:B------:R-:W-:Y:S04]  /*296a0*/  @!UPT UIADD3 URZ, URZ, URZ, URZ ;  /* 0x0000003f3f3ff290 */ /* 0x000fe8000fffe03f */
[----:B------:R-:W-:Y:S04]  /*296b0*/  STL.64 [R1+0x540], R20 ;  /* 0x0005401401007387 */ /* 0x000fe80000100a00 */
[----:B------:R3:W-:Y:S04]  /*296c0*/  STL.64 [R1+0x548], R22 ;  /* 0x0005481601007387 */ /* 0x0007e80000100a00 */
[----:B------:R-:W-:Y:S04]  /*296d0*/  STL.64 [R1+0x5b0], R16 ;  /* 0x0005b01001007387 */ /* 0x000fe80000100a00 */
[----:B------:R1:W-:Y:S01]  /*296e0*/  STL.64 [R1+0x5b8], R18 ;  /* 0x0005b81201007387 */ /* 0x0003e20000100a00 */
[-C--:B---3--:R-:W-:Y:S08]  /*296f0*/  HMMA.1688.F32.TF32 R20, R180, R28.reuse, R172 ;  /* 0x0000001cb414723c */ /* 0x088ff000000810ac */
[-C--:B-1----:R-:W-:Y:S08]  /*29700*/  HMMA.1688.F32.TF32 R16, R160, R28.reuse, R196 ;  /* 0x0000001ca010723c */ /* 0x082ff000000810c4 */
[-C--:B------:R-:W-:Y:S08]  /*29710*/  HMMA.1688.F32.TF32 R64, R200, R28.reuse, R104 ;  /* 0x0000001cc840723c */ /* 0x080ff00000081068 */
[-C--:B------:R-:W-:Y:S07]  /*29720*/  HMMA.1688.F32.TF32 R60, R220, R28.reuse, R240 ;  /* 0x0000001cdc3c723c */ /* 0x080fee00000810f0 */
[----:B------:R-:W-:Y:S04]  /*29730*/  STL.64 [R1+0x120], R16 ;  /* 0x0001201001007387 */ /* 0x000fe80000100a00 */
[----:B------:R-:W-:Y:S04]  /*29740*/  STL [R1+0x128], R18 ;  /* 0x0001281201007387 */ /* 0x000fe80000100800 */
[----:B------:R-:W-:Y:S04]  /*29750*/  STL.64 [R1+0x140], R20 ;  /* 0x0001401401007387 */ /* 0x000fe80000100a00 */
[----:B------:R1:W-:Y:S02]  /*29760*/  STL.64 [R1+0x148], R22 ;  /* 0x0001481601007387 */ /* 0x0003e40000100a00 */
[-C--:B-1----:R-:W-:Y:S02]  /*29770*/  HMMA.1688.F32.TF32 R20, R236, R28.reuse, R72 ;  /* 0x0000001cec14723c */ /* 0x082fe40000081048 */
[----:B------:R-:W-:Y:S04]  /*29780*/  STL.64 [R1+0x240], R64 ;  /* 0x0002404001007387 */ /* 0x000fe80000100a00 */
[----:B------:R1:W-:Y:S04]  /*29790*/  STL.64 [R1+0x248], R66 ;  /* 0x0002484201007387 */ /* 0x0003e80000100a00 */
[----:B------:R-:W-:Y:S04]  /*297a0*/  STL.64 [R1+0x280], R60 ;  /* 0x0002803c01007387 */ /* 0x000fe80000100a00 */
[----:B------:R2:W-:Y:S01]  /*297b0*/  STL.64 [R1+0x288], R62 ;  /* 0x0002883e01007387 */ /* 0x0005e20000100a00 */
[-C--:B-1----:R-:W-:Y:S08]  /*297c0*/  HMMA.1688.F32.TF32 R64, R4, R28.reuse, R144 ;  /* 0x0000001c0440723c */ /* 0x082ff00000081090 */
[----:B------:R-:W-:Y:S01]  /*297d0*/  STL.64 [R1+0x370], R20 ;  /* 0x0003701401007387 */ /* 0x000fe20000100a00 */
[-C--:B--2---:R-:W-:Y:S03]  /*297e0*/  HMMA.1688.F32.TF32 R60, R8, R28.reuse, R156 ;  /* 0x0000001c083c723c */ /* 0x084fe6000008109c */
[----:B------:R1:W-:Y:S05]  /*297f0*/  STL.64 [R1+0x378], R22 ;  /* 0x0003781601007387 */ /* 0x0003ea0000100a00 */
[----:B-1----:R-:W-:Y:S06]  /*29800*/  HMMA.1688.F32.TF32 R20, R12, R28, R204 ;  /* 0x0000001c0c14723c */ /* 0x002fec00000810cc */
[----:B------:R1:W-:Y:S01]  /*29810*/  STL.64 [R1+0x470], R64 ;  /* 0x0004704001007387 */ /* 0x0003e20000100a00 */
[----:B------:R-:W-:-:S03]  /*29820*/  MOV R240, R248 ;  /* 0x000000f800f07202 */ /* 0x000fc60000000f00 */
[----:B------:R2:W-:Y:S01]  /*29830*/  STL.64 [R1+0x478], R66 ;  /* 0x0004784201007387 */ /* 0x0005e20000100a00 */
[----:B------:R-:W-:-:S04]  /*29840*/  IMAD.MOV.U32 R241, RZ, RZ, R249 ;  /* 0x000000fffff17224 */ /* 0x000fc800078e00f9 */
[----:B------:R-:W-:Y:S01]  /*29850*/  STL.64 [R1+0x4f0], R60 ;  /* 0x0004f03c01007387 */ /* 0x000fe20000100a00 */
[----:B------:R-:W-:-:S03]  /*29860*/  IMAD.MOV.U32 R242, RZ, RZ, R250 ;  /* 0x000000fffff27224 */ /* 0x000fc600078e00fa */
[----:B------:R-:W-:Y:S01]  /*29870*/  STL.64 [R1+0x4f8], R62 ;  /* 0x0004f83e01007387 */ /* 0x000fe20000100a00 */
[----:B------:R-:W-:-:S03]  /*29880*/  IMAD.MOV.U32 R243, RZ, RZ, R251 ;  /* 0x000000fffff37224 */ /* 0x000fc600078e00fb */
[----:B------:R3:W-:Y:S04]  /*29890*/  STL.64 [R1+0x550], R20 ;  /* 0x0005501401007387 */ /* 0x0007e80000100a00 */
        /* <DEDUP_REMOVED lines=23> */
[----:B------:R-:W4:Y:S04]  /*29a10*/  LDL.LU R45, [R1+0x161c] ;  /* 0x00161c00012d7983 */ /* 0x000f280000300800 */
[----:B-1----:R-:W4:Y:S04]  /*29a20*/  LDL.LU R64, [R1+0x650] ;  /* 0x0006500001407983 */ /* 0x002f280000300800 */
[----:B------:R-:W4:Y:S04]  /*29a30*/  LDL.LU R65, [R1+0x654] ;  /* 0x0006540001417983 */ /* 0x000f280000300800 */
[----:B--2---:R-:W2:Y:S04]  /*29a40*/  LDL.LU R66, [R1+0x658] ;  /* 0x0006580001427983 */ /* 0x004ea80000300800 */
[----:B------:R-:W2:Y:S04]  /*29a50*/  LDL.LU R67, [R1+0x65c] ;  /* 0x00065c0001437983 */ /* 0x000ea80000300800 */
[----:B------:R-:W2:Y:S04]  /*29a60*/  LDL.LU R196, [R1+0x190] ;  /* 0x0001900001c47983 */ /* 0x000ea80000300800 */
[----:B------:R-:W2:Y:S01]  /*29a70*/  LDL.LU R197, [R1+0x194] ;  /* 0x0001940001c57983 */ /* 0x000ea20000300800 */
[----:B------:R-:W-:-:S02]  /*29a80*/  IMAD.MOV.U32 R0, RZ, RZ, R22 ;  /* 0x000000ffff007224 */ /* 0x000fc400078e0016 */
[----:B------:R-:W-:Y:S02]  /*29a90*/  IMAD.MOV.U32 R252, RZ, RZ, R23 ;  /* 0x000000fffffc7224 */ /* 0x000fe400078e0017 */
[----:B---3--:R-:W-:Y:S02]  /*29aa0*/  IMAD.MOV.U32 R199, RZ, RZ, R44 ;  /* 0x000000ffffc77224 */ /* 0x008fe400078e002c */
[----:B----4-:R-:W-:Y:S02]  /*29ab0*/  IMAD.MOV.U32 R198, RZ, RZ, R45 ;  /* 0x000000ffffc67224 */ /* 0x010fe400078e002d */
        /* <DEDUP_REMOVED lines=11> */
[----:B------:R-:W3:Y:S01]  /*29b70*/  LDL.LU R47, [R1+0x59c] ;  /* 0x00059c00012f7983 */ /* 0x000ee20000300800 */
[-C--:B------:R-:W-:Y:S03]  /*29b80*/  HMMA.1688.F32.TF32 R20, R160, R32.reuse, R188 ;  /* 0x00000020a014723c */ /* 0x080fe600000810bc */
[----:B------:R1:W-:Y:S05]  /*29b90*/  STL.64 [R1+0x1570], R30 ;  /* 0x0015701e01007387 */ /* 0x0003ea0000100a00 */
[-C--:B------:R-:W-:Y:S08]  /*29ba0*/  HMMA.1688.F32.TF32 R72, R200, R32.reuse, R112 ;  /* 0x00000020c848723c */ /* 0x080ff00000081070 */
[----:B------:R-:W-:Y:S08]  /*29bb0*/  HMMA.1688.F32.TF32 R60, R220, R32, R248 ;  /* 0x00000020dc3c723c */ /* 0x000ff000000810f8 */
[----:B-1----:R-:W-:Y:S01]  /*29bc0*/  MOV R31, R20 ;  /* 0x00000014001f7202 */ /* 0x002fe20000000f00 */
[----:B------:R-:W-:-:S02]  /*29bd0*/  IMAD.MOV.U32 R30, RZ, RZ, R21 ;  /* 0x000000ffff1e7224 */ /* 0x000fc400078e0015 */
[----:B------:R-:W-:Y:S02]  /*29be0*/  IMAD.MOV.U32 R29, RZ, RZ, R22 ;  /* 0x000000ffff1d7224 */ /* 0x000fe400078e0016 */
[----:B------:R-:W-:Y:S02]  /*29bf0*/  IMAD.MOV.U32 R28, RZ, RZ, R23 ;  /* 0x000000ffff1c7224 */ /* 0x000fe400078e0017 */
[-C--:B------:R-:W-:Y:S01]  /*29c00*/  HMMA.1688.F32.TF32 R20, R180, R32.reuse, R176 ;  /* 0x00000020b414723c */ /* 0x080fe200000810b0 */
[----:B------:R-:W-:Y:S04]  /*29c10*/  STL [R1+0x1450], R252 ;  /* 0x001450fc01007387 */ /* 0x000fe80000100800 */
[----:B------:R-:W-:Y:S11]  /*29c20*/  STL [R1+0x144c], R0 ;  /* 0x00144c0001007387 */ /* 0x000ff60000100800 */
[----:B------:R-:W-:Y:S07]  /*29c30*/  @!UPT UIADD3 URZ, URZ, URZ, URZ ;  /* 0x0000003f3f3ff290 */ /* 0x000fee000fffe03f */
        /* <DEDUP_REMOVED lines=8> */
[-C--:B-1----:R-:W-:Y:S07]  /*29cc0*/  HMMA.1688.F32.TF32 R60, R8, R32.reuse, R164 ;  /* 0x00000020083c723c */ /* 0x082fee00000810a4 */
[----:B------:R-:W-:Y:S04]  /*29cd0*/  STL.64 [R1+0x290], R20 ;  /* 0x0002901401007387 */ /* 0x000fe80000100a00 */
[----:B------:R1:W-:Y:S04]  /*29ce0*/  STL.64 [R1+0x298], R22 ;  /* 0x0002981601007387 */ /* 0x0003e80000100a00 */
[----:B------:R-:W-:Y:S04]  /*29cf0*/  STL.64 [R1+0x3d0], R72 ;  /* 0x0003d04801007387 */ /* 0x000fe80000100a00 */
[----:B------:R-:W-:Y:S04]  /*29d00*/  STL.64 [R1+0x3d8], R74 ;  /* 0x0003d84a01007387 */ /* 0x000fe80000100a00 */
[----:B------:R-:W-:Y:S04]  /*29d10*/  STL.64 [R1+0x1578], R34 ;  /* 0x0015782201007387 */ /* 0x000fe80000100a00 */
[----:B------:R-:W-:Y:S04]  /*29d20*/  STL.64 [R1+0x4c0], R60 ;  /* 0x0004c03c01007387 */ /* 0x000fe80000100a00 */
[----:B------:R2:W-:Y:S01]  /*29d30*/  STL.64 [R1+0x4c8], R62 ;  /* 0x0004c83e01007387 */ /* 0x0005e20000100a00 */
[----:B-1----:R-:W-:Y:S08]  /*29d40*/  HMMA.1688.F32.TF32 R20, R12, R32, R212 ;  /* 0x000000200c14723c */ /* 0x002ff000000810d4 */
[----:B--2---:R-:W-:Y:S01]  /*29d50*/  HMMA.1688.F32.TF32 R60, R160, R36, R64 ;  /* 0x00000024a03c723c */ /* 0x004fe20000081040 */
[----:B------:R-:W-:Y:S01]  /*29d60*/  IMAD.MOV.U32 R18, RZ, RZ, R19 ;  /* 0x000000ffff127224 */ /* 0x000fe200078e0013 */
[----:B------:R-:W-:Y:S11]  /*29d70*/  LDSM.16.M88.4 R64, [R2+0x45080] ;  /* 0x045080000240783b */ /* 0x000ff60000000200 */
[----:B------:R-:W-:Y:S02]  /*29d80*/  @!UPT UIADD3 URZ, URZ, URZ, URZ ;  /* 0x0000003f3f3ff290 */ /* 0x000fe4000fffe03f */
[----:B------:R-:W-:Y:S04]  /*29d90*/  STL.64 [R1+0x530], R20 ;  /* 0x0005301401007387 */ /* 0x000fe80000100a00 */
[----:B------:R1:W-:Y:S05]  /*29da0*/  STL.64 [R1+0x538], R22 ;  /* 0x0005381601007387 */ /* 0x0003ea0000100a00 */
[----:B------:R-:W-:-:S05]  /*29db0*/  IMAD.MOV.U32 R27, RZ, RZ, R63 ;  /* 0x000000ffff1b7224 */ /* 0x000fca00078e003f */
[----:B------:R4:W-:Y:S01]  /*29dc0*/  STL.64 [R1+0x1580], R26 ;  /* 0x0015801a01007387 */ /* 0x0009e20000100a00 */
[----:B------:R-:W-:Y:S01]  /*29dd0*/  MOV R19, R60 ;  /* 0x0000003c00137202 */ /* 0x000fe20000000f00 */
[----:B-1----:R-:W-:Y:S02]  /*29de0*/  IMAD.MOV.U32 R22, RZ, RZ, R61 ;  /* 0x000000ffff167224 */ /* 0x002fe400078e003d */
[----:B------:R-:W-:Y:S02]  /*29df0*/  IMAD.MOV.U32 R23, RZ, RZ, R62 ;  /* 0x000000ffff177224 */ /* 0x000fe400078e003e */
[-C--:B------:R-:W-:Y:S08]  /*29e00*/  HMMA.1688.F32.TF32 R60, R200, R36.reuse, R196 ;  /* 0x00000024c83c723c */ /* 0x080ff000000810c4 */
[----:B------:R-:W-:Y:S08]  /*29e10*/  HMMA.1688.F32.TF32 R32, R220, R36, R172 ;  /* 0x00000024dc20723c */ /* 0x000ff000000810ac */
[----:B------:R-:W-:Y:S08]  /*29e20*/  HMMA.1688.F32.TF32 R48, R200, R40, R48 ;  /* 0x00000028c830723c */ /* 0x000ff00000081030 */
[-C--:B----4-:R-:W-:Y:S11]  /*29e30*/  HMMA.1688.F32.TF32 R24, R180, R36.reuse, R208 ;  /* 0x00000024b418723c */ /* 0x090ff600000810d0 */
[----:B------:R-:W-:Y:S11]  /*29e40*/  @!UPT UIADD3 URZ, URZ, URZ, URZ ;  /* 0x0000003f3f3ff290 */ /* 0x000ff6000fffe03f */
[----:B------:R-:W-:Y:S01]  /*29e50*/  @!UPT UIADD3 URZ, URZ, URZ, URZ ;  /* 0x0000003f3f3ff290 */ /* 0x000fe2000fffe03f */
[----:B------:R-:W-:Y:S04]  /*29e60*/  STL.64 [R1+0x10], R24 ;  /* 0x0000101801007387 */ /* 0x000fe80000100a00 */
[----:B------:R1:W-:Y:S02]  /*29e70*/  STL.64 [R1+0x18], R26 ;  /* 0x0000181a01007387 */ /* 0x0003e40000100a00 */
[----:B-1----:R-:W-:Y:S02]  /*29e80*/  HMMA.1688.F32.TF32 R24, R236, R36, R88 ;  /* 0x00000024ec18723c */ /* 0x002fe40000081058 */
[----:B------:R-:W-:Y:S04]  /*29e90*/  STL.64 [R1], R60 ;  /* 0x0000003c01007387 */ /* 0x000fe80000100a00 */
[----:B------:R1:W-:Y:S04]  /*29ea0*/  STL.64 [R1+0x8], R62 ;  /* 0x0000083e01007387 */ /* 0x0003e80000100a00 */
[----:B------:R-:W-:Y:S01]  /*29eb0*/  STL.64 [R1+0x130], R32 ;  /* 0x0001302001007387 */ /* 0x000fe20000100a00 */
[----:B---3--:R-:W-:Y:S03]  /*29ec0*/  HMMA.1688.F32.TF32 R248, R160, R40, R104 ;  /* 0x00000028a0f8723c */ /* 0x008fe60000081068 */
[----:B------:R2:W-:Y:S05]  /*29ed0*/  STL.64 [R1+0x138], R34 ;  /* 0x0001382201007387 */ /* 0x0005ea0000100a00 */
[-C--:B-1----:R-:W-:Y:S04]  /*29ee0*/  HMMA.1688.F32.TF32 R60, R4, R36.reuse, R152 ;  /* 0x00000024043c723c */ /* 0x082fe80000081098 */
[----:B------:R-:W-:Y:S04]  /*29ef0*/  STL.64 [R1+0x230], R24 ;  /* 0x0002301801007387 */ /* 0x000fe80000100a00 */
[-C--:B--2---:R-:W-:Y:S01]  /*29f00*/  HMMA.1688.F32.TF32 R32, R8, R36.reuse, R168 ;  /* 0x000000240820723c */ /* 0x084fe200000810a8 */
[----:B------:R1:W-:Y:S07]  /*29f10*/  STL.64 [R1+0x238], R26 ;  /* 0x0002381a01007387 */ /* 0x0003ee0000100a00 */
[----:B-1----:R-:W-:Y:S07]  /*29f20*/  HMMA.1688.F32.TF32 R24, R12, R36, R228 ;  /* 0x000000240c18723c */ /* 0x002fee00000810e4 */
[----:B------:R-:W-:Y:S04]  /*29f30*/  STL.64 [R1+0x360], R60 ;  /* 0x0003603c01007387 */ /* 0x000fe80000100a00 */
[----:B------:R-:W-:Y:S01]  /*29f40*/  STL.64 [R1+0x368], R62 ;  /* 0x0003683e01007387 */ /* 0x000fe20000100a00 */
[----:B------:R-:W-:Y:S03]  /*29f50*/  HMMA.1688.F32.TF32 R44, R180, R40, R44 ;  /* 0x00000028b42c723c */ /* 0x000fe6000008102c */
[----:B------:R-:W-:Y:S04]  /*29f60*/  STL.64 [R1+0x460], R32 ;  /* 0x0004602001007387 */ /* 0x000fe80000100a00 */
[----:B------:R1:W-:Y:S04]  /*29f70*/  STL.64 [R1+0x468], R34 ;  /* 0x0004682201007387 */ /* 0x0003e80000100a00 */
[----:B------:R-:W-:Y:S01]  /*29f80*/  STL.64 [R1+0x1518], R250 ;  /* 0x001518fa01007387 */ /* 0x000fe20000100a00 */
[----:B------:R-:W-:Y:S01]  /*29f90*/  MOV R104, R76 ;  /* 0x0000004c00687202 */ /* 0x000fe20000000f00 */
[----:B------:R-:W-:-:S02]  /*29fa0*/  IMAD.MOV.U32 R105, RZ, RZ, R77 ;  /* 0x000000ffff697224 */ /* 0x000fc400078e004d */
[----:B------:R-:W-:Y:S01]  /*29fb0*/  IMAD.MOV.U32 R106, RZ, RZ, R78 ;  /* 0x000000ffff6a7224 */ /* 0x000fe200078e004e */
[----:B------:R-:W-:Y:S01]  /*29fc0*/  STL.64 [R1+0x4e0], R24 ;  /* 0x0004e01801007387 */ /* 0x000fe20000100a00 */
[-C--:B-1----:R-:W-:Y:S03]  /*29fd0*/  HMMA.1688.F32.TF32 R32, R220, R40.reuse, R240 ;  /* 0x00000028dc20723c */ /* 0x082fe600000810f0 */
[----:B------:R1:W-:Y:S01]  /*29fe0*/  STL.64 [R1+0x4e8], R26 ;  /* 0x0004e81a01007387 */ /* 0x0003e20000100a00 */
[----:B------:R-:W-:Y:S01]  /*29ff0*/  IMAD.MOV.U32 R107, RZ, RZ, R79 ;  /* 0x000000ffff6b7224 */ /* 0x000fe200078e004f */
[----:B------:R-:W-:Y:S01]  /*2a000*/  MOV R172, R57 ;  /* 0x0000003900ac7202 */ /* 0x000fe20000000f00 */
[----:B------:R-:W-:Y:S01]  /*2a010*/  IMAD.MOV.U32 R173, RZ, RZ, R56 ;  /* 0x000000ffffad7224 */ /* 0x000fe200078e0038 */
[----:B------:R-:W-:Y:S01]  /*2a020*/  LDSM.16.M88.4 R60, [R2+0x44880] ;  /* 0x04488000023c783b */ /* 0x000fe20000000200 */
[-C--:B-1----:R-:W-:Y:S03]  /*2a030*/  HMMA.1688.F32.TF32 R24, R236, R40.reuse, R68 ;  /* 0x00000028ec18723c */ /* 0x082fe60000081044 */
[----:B------:R-:W-:Y:S04]  /*2a040*/  STL.64 [R1+0x1510], R248 ;  /* 0x001510f801007387 */ /* 0x000fe80000100a00 */
[----:B------:R-:W-:Y:S04]  /*2a050*/  STL.64 [R1+0x1528], R46 ;  /* 0x0015282e01007387 */ /* 0x000fe80000100a00 */
[----:B------:R1:W-:Y:S04]  /*2a060*/  STL.64 [R1+0x1520], R44 ;  /* 0x0015202c01007387 */ /* 0x0003e80000100a00 */
[----:B------:R-:W-:Y:S04]  /*2a070*/  STL [R1+0x150c], R51 ;  /* 0x00150c3301007387 */ /* 0x000fe80000100800 */
[----:B------:R-:W-:Y:S01]  /*2a080*/  STL.64 [R1+0xa0], R32 ;  /* 0x0000a02001007387 */ /* 0x000fe20000100a00 */
[-C--:B-1----:R-:W-:Y:S03]  /*2a090*/  HMMA.1688.F32.TF32 R44, R4, R40.reuse, R96 ;  /* 0x00000028042c723c */ /* 0x082fe60000081060 */
[----:B------:R1:W-:Y:S04]  /*2a0a0*/  STL.64 [R1+0xa8], R34 ;  /* 0x0000a82201007387 */ /* 0x0003e80000100a00 */
[----:B------:R-:W-:Y:S04]  /*2a0b0*/  STL.64 [R1+0x190], R24 ;  /* 0x0001901801007387 */ /* 0x000fe80000100a00 */
[----:B------:R2:W-:Y:S01]  /*2a0c0*/  STL.64 [R1+0x198], R26 ;  /* 0x0001981a01007387 */ /* 0x0005e20000100a00 */
[-C--:B-1----:R-:W-:Y:S08]  /*2a0d0*/  HMMA.1688.F32.TF32 R32, R8, R40.reuse, R100 ;  /* 0x000000280820723c */ /* 0x082ff00000081064 */
[----:B--2---:R-:W-:Y:S03]  /*2a0e0*/  HMMA.1688.F32.TF32 R24, R12, R40, R216 ;  /* 0x000000280c18723c */ /* 0x004fe600000810d8 */
[----:B------:R-:W-:Y:S04]  /*2a0f0*/  STL.64 [R1+0x2b0], R44 ;  /* 0x0002b02c01007387 */ /* 0x000fe80000100a00 */
[----:B------:R-:W-:Y:S08]  /*2a100*/  STL.64 [R1+0x2b8], R46 ;  /* 0x0002b82e01007387 */ /* 0x000ff00000100a00 */
[----:B------:R-:W-:Y:S04]  /*2a110*/  STL.64 [R1+0x3c0], R32 ;  /* 0x0003c02001007387 */ /* 0x000fe80000100a00 */
[----:B------:R-:W-:Y:S04]  /*2a120*/  STL.64 [R1+0x3c8], R34 ;  /* 0x0003c82201007387 */ /* 0x000fe80000100a00 */
[----:B------:R-:W2:Y:S04]  /*2a130*/  LDL.LU R76, [R1+0x1610] ;  /* 0x00161000014c7983 */ /* 0x000ea80000300800 */
[----:B------:R-:W-:Y:S04]  /*2a140*/  STL.64 [R1+0x4b0], R24 ;  /* 0x0004b01801007387 */ /* 0x000fe80000100a00 */
[----:B------:R-:W-:Y:S04]  /*2a150*/  STL.64 [R1+0x4b8], R26 ;  /* 0x0004b81a01007387 */ /* 0x000fe80000100a00 */
[----:B------:R-:W2:Y:S01]  /*2a160*/  LDL.LU R77, [R1+0x160c] ;  /* 0x00160c00014d7983 */ /* 0x000ea20000300800 */
[----:B------:R-:W-:-:S03]  /*2a170*/  IMAD.MOV.U32 R174, RZ, RZ, R53 ;  /* 0x000000ffffae7224 */ /* 0x000fc600078e0035 */
[----:B------:R-:W2:Y:S01]  /*2a180*/  LDL.LU R78, [R1+0x1608] ;  /* 0x00160800014e7983 */ /* 0x000ea20000300800 */
[----:B------:R-:W-:-:S03]  /*2a190*/  IMAD.MOV.U32 R175, RZ, RZ, R52 ;  /* 0x000000ffffaf7224 */ /* 0x000fc600078e0034 */
[----:B------:R-:W2:Y:S04]  /*2a1a0*/  LDL.LU R79, [R1+0x1604] ;  /* 0x00160400014f7983 */ /* 0x000ea80000300800 */
[----:B------:R-:W3:Y:S04]  /*2a1b0*/  LDL.LU R57, [R1+0x1600] ;  /* 0x0016000001397983 */ /* 0x000ee80000300800 */
[----:B------:R-:W4:Y:S04]  /*2a1c0*/  LDL.LU R56, [R1+0x15fc] ;  /* 0x0015fc0001387983 */ /* 0x000f280000300800 */
[----:B------:R-:W2:Y:S04]  /*2a1d0*/  LDL.LU R53, [R1+0x15f8] ;  /* 0x0015f80001357983 */ /* 0x000ea80000300800 */
        /* <DEDUP_REMOVED lines=21> */
[----:B--2---:R-:W-:Y:S01]  /*2a330*/  IMAD.MOV.U32 R225, RZ, RZ, R53 ;  /* 0x000000ffffe17224 */ /* 0x004fe200078e0035 */
[----:B---3--:R-:W-:-:S02]  /*2a340*/  MOV R224, R52 ;  /* 0x0000003400e07202 */ /* 0x008fc40000000f00 */
[----:B------:R-:W2:Y:S04]  /*2a350*/  LDL.LU R52, [R1+0x15f0] ;  /* 0x0015f00001347983 */ /* 0x000ea80000300800 */
[----:B------:R-:W3:Y:S01]  /*2a360*/  LDL.LU R53, [R1+0x15ec] ;  /* 0x0015ec0001357983 */ /* 0x000ee20000300800 */
[----:B----4-:R-:W-:Y:S02]  /*2a370*/  IMAD.MOV.U32 R226, RZ, RZ, R56 ;  /* 0x000000ffffe27224 */ /* 0x010fe400078e0038 */
[----:B------:R-:W-:Y:S01]  /*2a380*/  IMAD.MOV.U32 R227, RZ, RZ, R57 ;  /* 0x000000ffffe37224 */ /* 0x000fe200078e0039 */
        /* <DEDUP_REMOVED lines=14> */
[----:B--2---:R-:W-:-:S02]  /*2a470*/  IMAD.MOV.U32 R211, RZ, RZ, R52 ;  /* 0x000000ffffd37224 */ /* 0x004fc400078e0034 */
[----:B---3--:R-:W-:Y:S02]  /*2a480*/  IMAD.MOV.U32 R210, RZ, RZ, R53 ;  /* 0x000000ffffd27224 */ /* 0x008fe400078e0035 */
[----:B------:R-:W1:Y:S01]  /*2a490*/  LDSM.16.M88.4 R52, [R2+0x43880] ;  /* 0x043880000234783b */ /* 0x000e620000000200 */
[----:B----4-:R-:W-:Y:S01]  /*2a4a0*/  IMAD.MOV.U32 R209, RZ, RZ, R56 ;  /* 0x000000ffffd17224 */ /* 0x010fe200078e0038 */
[----:B------:R-:W-:Y:S02]  /*2a4b0*/  MOV R208, R57 ;  /* 0x0000003900d07202 */ /* 0x000fe40000000f00 */
[----:B------:R-:W2:Y:S01]  /*2a4c0*/  LDSM.16.M88.4 R56, [R2+0x44080] ;  /* 0x044080000238783b */ /* 0x000ea20000000200 */
[-C--:B-1----:R-:W-:Y:S08]  /*2a4d0*/  HMMA.1688.F32.TF32 R240, R160, R52.reuse, R240 ;  /* 0x00000034a0f0723c */ /* 0x082ff000000810f0 */
[-C--:B------:R-:W-:Y:S08]  /*2a4e0*/  HMMA.1688.F32.TF32 R68, R180, R52.reuse, R192 ;  /* 0x00000034b444723c */ /* 0x080ff000000810c0 */
[-C--:B------:R-:W-:Y:S08]  /*2a4f0*/  HMMA.1688.F32.TF32 R72, R200, R52.reuse, R184 ;  /* 0x00000034c848723c */ /* 0x080ff000000810b8 */
[-C--:B------:R-:W-:Y:S01]  /*2a500*/  HMMA.1688.F32.TF32 R24, R220, R52.reuse, R116 ;  /* 0x00000034dc18723c */ /* 0x080fe20000081074 */
[----:B------:R-:W-:Y:S04]  /*2a510*/  STL.64 [R1+0x1538], R242 ;  /* 0x001538f201007387 */ /* 0x000fe80000100a00 */
[----:B------:R-:W-:Y:S04]  /*2a520*/  STL.64 [R1+0x1530], R240 ;  /* 0x001530f001007387 */ /* 0x000fe80000100a00 */
[----:B------:R-:W-:Y:S04]  /*2a530*/  STL.64 [R1+0x1548], R70 ;  /* 0x0015484601007387 */ /* 0x000fe80000100a00 */
[----:B------:R-:W-:Y:S04]  /*2a540*/  STL.64 [R1+0x1540], R68 ;  /* 0x0015404401007387 */ /* 0x000fe80000100a00 */
[----:B------:R-:W-:Y:S04]  /*2a550*/  STL.64 [R1+0x1558], R74 ;  /* 0x0015584a01007387 */ /* 0x000fe80000100a00 */
[----:B------:R-:W-:Y:S03]  /*2a560*/  STL.64 [R1+0x1550], R72 ;  /* 0x0015504801007387 */ /* 0x000fe60000100a00 */
[----:B------:R-:W-:Y:S01]  /*2a570*/  MOV R51, R24 ;  /* 0x0000001800337202 */ /* 0x000fe20000000f00 */
[----:B------:R-:W-:Y:S04]  /*2a580*/  STL [R1+0x24], R25 ;  /* 0x0000241901007387 */ /* 0x000fe80000100800 */
[----:B------:R1:W-:Y:S01]  /*2a590*/  STL.64 [R1+0x28], R26 ;  /* 0x0000281a01007387 */ /* 0x0003e20000100a00 */
[-C--:B------:R-:W-:Y:S08]  /*2a5a0*/  HMMA.1688.F32.TF32 R44, R4, R52.reuse, R76 ;  /* 0x00000034042c723c */ /* 0x080ff0000008104c */
[-C--:B-1----:R-:W-:Y:S08]  /*2a5b0*/  HMMA.1688.F32.TF32 R24, R236, R52.reuse, R224 ;  /* 0x00000034ec18723c */ /* 0x082ff000000810e0 */
[-C--:B------:R-:W-:Y:S11]  /*2a5c0*/  HMMA.1688.F32.TF32 R32, R8, R52.reuse, R80 ;  /* 0x000000340820723c */ /* 0x080ff60000081050 */
[----:B------:R-:W-:Y:S04]  /*2a5d0*/  @!UPT UIADD3 URZ, URZ, URZ, URZ ;  /* 0x0000003f3f3ff290 */ /* 0x000fe8000fffe03f */
[----:B------:R-:W-:Y:S04]  /*2a5e0*/  STL.64 [R1+0x110], R24 ;  /* 0x0001101801007387 */ /* 0x000fe80000100a00 */
[----:B------:R1:W-:Y:S04]  /*2a5f0*/  STL.64 [R1+0x118], R26 ;  /* 0x0001181a01007387 */ /* 0x0003e80000100a00 */
[----:B------:R-:W-:Y:S01]  /*2a600*/  STL.64 [R1+0x250], R44 ;  /* 0x0002502c01007387 */ /* 0x000fe20000100a00 */
[----:B-1----:R-:W-:Y:S03]  /*2a610*/  HMMA.1688.F32.TF32 R24, R12, R52, R140 ;  /* 0x000000340c18723c */ /* 0x002fe6000008108c */
[----:B------:R2:W-:Y:S04]  /*2a620*/  STL.64 [R1+0x258], R46 ;  /* 0x0002582e01007387 */ /* 0x0005e80000100a00 */
[----:B------:R-:W-:Y:S04]  /*2a630*/  STL.64 [R1+0x390], R32 ;  /* 0x0003902001007387 */ /* 0x000fe80000100a00 */
[----:B------:R1:W-:Y:S01]  /*2a640*/  STL.64 [R1+0x398], R34 ;  /* 0x0003982201007387 */ /* 0x0003e20000100a00 */
[----:B--2---:R-:W-:Y:S01]  /*2a650*/  HMMA.1688.F32.TF32 R44, R236, R56, R196 ;  /* 0x00000038ec2c723c */ /* 0x004fe200000810c4 */
[----:B------:R-:W-:-:S07]  /*2a660*/  IMAD.MOV.U32 R224, RZ, RZ, R124 ;  /* 0x000000ffffe07224 */ /* 0x000fce00078e007c */
[-C--:B------:R-:W-:Y:S01]  /*2a670*/  HMMA.1688.F32.TF32 R88, R220, R56.reuse, R208 ;  /* 0x00000038dc58723c */ /* 0x080fe200000810d0 */
[----:B------:R-:W-:Y:S01]  /*2a680*/  MOV R225, R125 ;  /* 0x0000007d00e17202 */ /* 0x000fe20000000f00 */
[----:B------:R-:W-:Y:S01]  /*2a690*/  IMAD.MOV.U32 R226, RZ, RZ, R128 ;  /* 0x000000ffffe27224 */ /* 0x000fe200078e0080 */
[----:B------:R-:W-:Y:S05]  /*2a6a0*/  LDSM.16.M88.4 R140, [R2+0x47880] ;  /* 0x04788000028c783b */ /* 0x000fea0000000200 */
[----:B-1----:R-:W-:Y:S01]  /*2a6b0*/  HMMA.1688.F32.TF32 R32, R4, R56, R172 ;  /* 0x000000380420723c */ /* 0x002fe200000810ac */
[----:B------:R-:W-:Y:S01]  /*2a6c0*/  MOV R40, R27 ;  /* 0x0000001b00287202 */ /* 0x000fe20000000f00 */
[----:B------:R-:W-:-:S02]  /*2a6d0*/  IMAD.MOV.U32 R41, RZ, RZ, R26 ;  /* 0x000000ffff297224 */ /* 0x000fc400078e001a */
[----:B------:R-:W-:Y:S02]  /*2a6e0*/  IMAD.MOV.U32 R52, RZ, RZ, R25 ;  /* 0x000000ffff347224 */ /* 0x000fe400078e0019 */
[----:B------:R-:W-:Y:S01]  /*2a6f0*/  IMAD.MOV.U32 R53, RZ, RZ, R24 ;  /* 0x000000ffff357224 */ /* 0x000fe200078e0018 */
[----:B------:R-:W-:Y:S04]  /*2a700*/  STL [R1+0x1460], R40 ;  /* 0x0014602801007387 */ /* 0x000fe80000100800 */
[----:B------:R-:W-:Y:S04]  /*2a710*/  STL [R1+0x145c], R41 ;  /* 0x00145c2901007387 */ /* 0x000fe80000100800 */
[----:B------:R1:W-:Y:S04]  /*2a720*/  STL [R1+0x1458], R52 ;  /* 0x0014583401007387 */ /* 0x0003e80000100800 */
[----:B------:R2:W-:Y:S01]  /*2a730*/  STL [R1+0x1454], R53 ;  /* 0x0014543501007387 */ /* 0x0005e20000100800 */
[----:B------:R-:W-:-:S03]  /*2a740*/  IMAD.MOV.U32 R172, RZ, RZ, R132 ;  /* 0x000000ffffac7224 */ /* 0x000fc600078e0084 */
[----:B------:R-:W-:Y:S01]  /*2a750*/  STL.64 [R1+0x100], R44 ;  /* 0x0001002c01007387 */ /* 0x000fe20000100a00 */
[----:B------:R-:W-:-:S03]  /*2a760*/  IMAD.MOV.U32 R173, RZ, RZ, R133 ;  /* 0x000000ffffad7224 */ /* 0x000fc600078e0085 */
[----:B------:R-:W-:Y:S01]  /*2a770*/  STL.64 [R1+0x108], R46 ;  /* 0x0001082e01007387 */ /* 0x000fe20000100a00 */
[----:B------:R-:W-:-:S03]  /*2a780*/  IMAD.MOV.U32 R174, RZ, RZ, R136 ;  /* 0x000000ffffae7224 */ /* 0x000fc600078e0088 */
[----:B------:R-:W-:Y:S01]  /*2a790*/  STL.64 [R1+0x200], R32 ;  /* 0x0002002001007387 */ /* 0x000fe20000100a00 */
[----:B------:R-:W-:-:S03]  /*2a7a0*/  MOV R175, R137 ;  /* 0x0000008900af7202 */ /* 0x000fc60000000f00 */
[----:B------:R3:W-:Y:S04]  /*2a7b0*/  STL.64 [R1+0x208], R34 ;  /* 0x0002082201007387 */ /* 0x0007e80000100a00 */
[----:B------:R-:W4:Y:S04]  /*2a7c0*/  LDL.LU R132, [R1+0x15e0] ;  /* 0x0015e00001847983 */ /* 0x000f280000300800 */
[----:B------:R-:W2:Y:S04]  /*2a7d0*/  LDL.LU R133, [R1+0x15dc] ;  /* 0x0015dc0001857983 */ /* 0x000ea80000300800 */
[----:B------:R-:W2:Y:S04]  /*2a7e0*/  LDL.LU R136, [R1+0x15d8] ;  /* 0x0015d80001887983 */ /* 0x000ea80000300800 */
[----:B------:R-:W3:Y:S01]  /*2a7f0*/  LDL.LU R137, [R1+0x15d4] ;  /* 0x0015d40001897983 */ /* 0x000ee20000300800 */
[----:B------:R-:W-:-:S02]  /*2a800*/  IMAD.MOV.U32 R197, RZ, RZ, R121 ;  /* 0x000000ffffc57224 */ /* 0x000fc400078e0079 */
        /* <DEDUP_REMOVED lines=40> */
[----:B------:R-:W3:Y:S01]  /*2aa90*/  LDL.LU R136, [R1+0x15b4] ;  /* 0x0015b40001887983 */ /* 0x000ee20000300800 */
[----:B-1----:R-:W-:Y:S01]  /*2aaa0*/  IMAD.MOV.U32 R52, RZ, RZ, R24 ;  /* 0x000000ffff347224 */ /* 0x002fe200078e0018 */
[----:B------:R-:W-:Y:S01]  /*2aab0*/  MOV R0, R27 ;  /* 0x0000001b00007202 */ /* 0x000fe20000000f00 */
[----:B------:R-:W-:Y:S02]  /*2aac0*/  IMAD.MOV.U32 R53, RZ, RZ, R25 ;  /* 0x000000ffff357224 */ /* 0x000fe400078e0019 */
[----:B------:R-:W-:Y:S02]  /*2aad0*/  IMAD.MOV.U32 R252, RZ, RZ, R26 ;  /* 0x000000fffffc7224 */ /* 0x000fe400078e001a */
[----:B------:R-:W-:Y:S01]  /*2aae0*/  HMMA.1688.F32.TF32 R24, R12, R56, R92 ;  /* 0x000000380c18723c */ /* 0x000fe2000008105c */
[----:B------:R-:W-:-:S02]  /*2aaf0*/  IMAD.MOV.U32 R118, RZ, RZ, R133 ;  /* 0x000000ffff767224 */ /* 0x000fc400078e0085 */
[----:B------:R-:W3:Y:S01]  /*2ab00*/  LDL.LU R133, [R1+0x15b0] ;  /* 0x0015b00001857983 */ /* 0x000ee20000300800 */
[----:B----4-:R-:W-:-:S03]  /*2ab10*/  IMAD.MOV.U32 R119, RZ, RZ, R132 ;  /* 0x000000ffff777224 */ /* 0x010fc600078e0084 */
[----:B------:R-:W4:Y:S01]  /*2ab20*/  LDL.LU R132, [R1+0x15ac] ;  /* 0x0015ac0001847983 */ /* 0x000f220000300800 */
[-C--:B------:R-:W-:Y:S03]  /*2ab30*/  HMMA.1688.F32.TF32 R80, R180, R56.reuse, R176 ;  /* 0x00000038b450723c */ /* 0x080fe600000810b0 */
[----:B------:R-:W4:Y:S04]  /*2ab40*/  LDL.LU R176, [R1+0x6d0] ;  /* 0x0006d00001b07983 */ /* 0x000f280000300800 */
[----:B------:R-:W4:Y:S01]  /*2ab50*/  LDL.LU R177, [R1+0x6d4] ;  /* 0x0006d40001b17983 */ /* 0x000f220000300800 */
[----:B------:R-:W-:Y:S03]  /*2ab60*/  HMMA.1688.F32.TF32 R76, R160, R56, R188 ;  /* 0x00000038a04c723c */ /* 0x000fe600000810bc */
[----:B------:R-:W4:Y:S04]  /*2ab70*/  LDL.LU R178, [R1+0x6d8] ;  /* 0x0006d80001b27983 */ /* 0x000f280000300800 */
[----:B------:R-:W4:Y:S01]  /*2ab80*/  LDL.LU R179, [R1+0x6dc] ;  /* 0x0006dc0001b37983 */ /* 0x000f220000300800 */
[----:B------:R-:W-:Y:S01]  /*2ab90*/  IMAD.MOV.U32 R21, RZ, RZ, R24 ;  /* 0x000000ffff157224 */ /* 0x000fe200078e0018 */
[----:B------:R-:W-:Y:S01]  /*2aba0*/  MOV R20, R25 ;  /* 0x0000001900147202 */ /* 0x000fe20000000f00 */
[----:B------:R-:W-:Y:S01]  /*2abb0*/  IMAD.MOV.U32 R17, RZ, RZ, R26 ;  /* 0x000000ffff117224 */ /* 0x000fe200078e001a */
[----:B------:R-:W4:Y:S01]  /*2abc0*/  LDL.LU R188, [R1+0x880] ;  /* 0x0008800001bc7983 */ /* 0x000f220000300800 */
[----:B------:R-:W-:-:S02]  /*2abd0*/  IMAD.MOV.U32 R16, RZ, RZ, R27 ;  /* 0x000000ffff107224 */ /* 0x000fc400078e001b */
[----:B------:R-:W-:Y:S01]  /*2abe0*/  HMMA.1688.F32.TF32 R24, R8, R60, R224 ;  /* 0x0000003c0818723c */ /* 0x000fe200000810e0 */
[----:B------:R-:W4:Y:S04]  /*2abf0*/  LDL.LU R189, [R1+0x884] ;  /* 0x0008840001bd7983 */ /* 0x000f280000300800 */
[----:B------:R-:W4:Y:S03]  /*2ac00*/  LDL.LU R190, [R1+0x888] ;  /* 0x0008880001be7983 */ /* 0x000f260000300800 */
[----:B------:R-:W-:Y:S01]  /*2ac10*/  HMMA.1688.F32.TF32 R84, R200, R56, R112 ;  /* 0x00000038c854723c */ /* 0x000fe20000081070 */
[----:B------:R-:W4:Y:S04]  /*2ac20*/  LDL.LU R191, [R1+0x88c] ;  /* 0x00088c0001bf7983 */ /* 0x000f280000300800 */
[----:B------:R-:W4:Y:S04]  /*2ac30*/  LDL.LU R112, [R1+0x790] ;  /* 0x0007900001707983 */ /* 0x000f280000300800 */
[----:B------:R-:W4:Y:S01]  /*2ac40*/  LDL.LU R113, [R1+0x794] ;  /* 0x0007940001717983 */ /* 0x000f220000300800 */
[-C--:B------:R-:W-:Y:S03]  /*2ac50*/  HMMA.1688.F32.TF32 R32, R4, R60.reuse, R116 ;  /* 0x0000003c0420723c */ /* 0x080fe60000081074 */
[----:B------:R-:W4:Y:S04]  /*2ac60*/  LDL.LU R114, [R1+0x798] ;  /* 0x0007980001727983 */ /* 0x000f280000300800 */
[----:B------:R-:W4:Y:S01]  /*2ac70*/  LDL.LU R115, [R1+0x79c] ;  /* 0x00079c0001737983 */ /* 0x000f220000300800 */
[----:B------:R-:W-:Y:S03]  /*2ac80*/  HMMA.1688.F32.TF32 R44, R236, R60, R184 ;  /* 0x0000003cec2c723c */ /* 0x000fe600000810b8 */
[----:B------:R-:W-:Y:S01]  /*2ac90*/  STL [R1+0x1470], R0 ;  /* 0x0014700001007387 */ /* 0x000fe20000100800 */
[----:B------:R-:W-:-:S03]  /*2aca0*/  IMAD.MOV.U32 R40, RZ, RZ, R26 ;  /* 0x000000ffff287224 */ /* 0x000fc600078e001a */
[----:B------:R-:W-:Y:S01]  /*2acb0*/  STL [R1+0x146c], R252 ;  /* 0x00146cfc01007387 */ /* 0x000fe20000100800 */
[----:B------:R-:W-:-:S03]  /*2acc0*/  IMAD.MOV.U32 R41, RZ, RZ, R27 ;  /* 0x000000ffff297224 */ /* 0x000fc600078e001b */
[----:B------:R1:W-:Y:S04]  /*2acd0*/  STL [R1+0x1468], R53 ;  /* 0x0014683501007387 */ /* 0x0003e80000100800 */
[----:B------:R1:W-:Y:S02]  /*2ace0*/  STL [R1+0x1464], R52 ;  /* 0x0014643401007387 */ /* 0x0003e40000100800 */
[----:B-1----:R-:W-:Y:S01]  /*2acf0*/  IMAD.MOV.U32 R53, RZ, RZ, R24 ;  /* 0x000000ffff357224 */ /* 0x002fe200078e0018 */
[----:B------:R-:W-:Y:S02]  /*2ad00*/  MOV R52, R25 ;  /* 0x0000001900347202 */ /* 0x000fe40000000f00 */
[----:B------:R-:W-:Y:S01]  /*2ad10*/  HMMA.1688.F32.TF32 R24, R12, R60, R108 ;  /* 0x0000003c0c18723c */ /* 0x000fe2000008106c */
[----:B------:R-:W-:Y:S04]  /*2ad20*/  STL [R1+0x1480], R16 ;  /* 0x0014801001007387 */ /* 0x000fe80000100800 */
[----:B------:R-:W-:Y:S04]  /*2ad30*/  STL [R1+0x147c], R17 ;  /* 0x00147c1101007387 */ /* 0x000fe80000100800 */
[----:B------:R-:W-:Y:S04]  /*2ad40*/  STL [R1+0x1478], R20 ;  /* 0x0014781401007387 */ /* 0x000fe80000100800 */
[----:B------:R-:W-:Y:S04]  /*2ad50*/  STL [R1+0x1474], R21 ;  /* 0x0014741501007387 */ /* 0x000fe80000100800 */
[----:B------:R-:W-:Y:S04]  /*2ad60*/  STL.64 [R1+0x50], R44 ;  /* 0x0000502c01007387 */ /* 0x000fe80000100a00 */
[----:B------:R-:W-:Y:S04]  /*2ad70*/  STL.64 [R1+0x58], R46 ;  /* 0x0000582e01007387 */ /* 0x000fe80000100a00 */
[----:B------:R-:W-:Y:S04]  /*2ad80*/  STL.64 [R1+0x1a0], R32 ;  /* 0x0001a02001007387 */ /* 0x000fe80000100a00 */
[----:B------:R-:W-:Y:S04]  /*2ad90*/  STL.64 [R1+0x1a8], R34 ;  /* 0x0001a82201007387 */ /* 0x000fe80000100a00 */
[----:B------:R-:W-:Y:S04]  /*2ada0*/  STL [R1+0x1490], R41 ;  /* 0x0014902901007387 */ /* 0x000fe80000100800 */
[----:B------:R-:W-:Y:S04]  /*2adb0*/  STL [R1+0x148c], R40 ;  /* 0x00148c2801007387 */ /* 0x000fe80000100800 */
[----:B------:R-:W-:Y:S04]  /*2adc0*/  STL [R1+0x1488], R52 ;  /* 0x0014883401007387 */ /* 0x000fe80000100800 */
[----:B------:R-:W-:Y:S04]  /*2add0*/  STL [R1+0x1484], R53 ;  /* 0x0014843501007387 */ /* 0x000fe80000100800 */
[----:B------:R-:W-:Y:S04]  /*2ade0*/  STL.64 [R1+0x3b0], R24 ;  /* 0x0003b01801007387 */ /* 0x000fe80000100a00 */
[----:B------:R1:W-:Y:S02]  /*2adf0*/  STL.64 [R1+0x3b8], R26 ;  /* 0x0003b81a01007387 */ /* 0x0003e40000100a00 */
[-C--:B-1----:R-:W-:Y:S08]  /*2ae00*/  HMMA.1688.F32.TF32 R24, R8, R64.reuse, R172 ;  /* 0x000000400818723c */ /* 0x082ff000000810ac */
[-C--:B------:R-:W-:Y:S08]  /*2ae10*/  HMMA.1688.F32.TF32 R44, R236, R64.reuse, R208 ;  /* 0x00000040ec2c723c */ /* 0x080ff000000810d0 */
        /* <DEDUP_REMOVED lines=8> */
[----:B------:R4:W-:Y:S01]  /*2aea0*/  STL.64 [R1+0x180], R32 ;  /* 0x0001802001007387 */ /* 0x0009e20000100a00 */
[----:B------:R-:W-:Y:S03]  /*2aeb0*/  HMMA.1688.F32.TF32 R96, R180, R60, R232 ;  /* 0x0000003cb460723c */ /* 0x000fe600000810e8 */
[----:B------:R1:W-:Y:S04]  /*2aec0*/  STL.64 [R1+0x188], R34 ;  /* 0x0001882201007387 */ /* 0x0003e80000100a00 */
[----:B------:R-:W-:Y:S04]  /*2aed0*/  STL [R1+0x14a0], R252 ;  /* 0x0014a0fc01007387 */ /* 0x000fe80000100800 */
[----:B------:R-:W-:Y:S04]  /*2aee0*/  STL [R1+0x149c], R0 ;  /* 0x00149c0001007387 */ /* 0x000fe80000100800 */
[----:B------:R-:W-:Y:S04]  /*2aef0*/  STL [R1+0x1498], R21 ;  /* 0x0014981501007387 */ /* 0x000fe80000100800 */
[----:B------:R-:W-:Y:S01]  /*2af00*/  STL [R1+0x1494], R20 ;  /* 0x0014941401007387 */ /* 0x000fe20000100800 */
[----:B--2---:R-:W-:Y:S01]  /*2af10*/  MOV R233, R137 ;  /* 0x0000008900e97202 */ /* 0x004fe20000000f00 */
[----:B---3--:R-:W-:-:S02]  /*2af20*/  IMAD.MOV.U32 R232, RZ, RZ, R136 ;  /* 0x000000ffffe87224 */ /* 0x008fc400078e0088 */
[----:B------:R-:W1:Y:S04]  /*2af30*/  LDL.LU R136, [R1+0x15a8] ;  /* 0x0015a80001887983 */ /* 0x000e680000300800 */
[----:B------:R2:W-:Y:S04]  /*2af40*/  STL.64 [R1+0x380], R24 ;  /* 0x0003801801007387 */ /* 0x0005e80000100a00 */
[----:B------:R3:W-:Y:S04]  /*2af50*/  STL.64 [R1+0x388], R26 ;  /* 0x0003881a01007387 */ /* 0x0007e80000100a00 */
[----:B------:R-:W2:Y:S01]  /*2af60*/  LDL.LU R137, [R1+0x15a4] ;  /* 0x0015a40001897983 */ /* 0x000ea20000300800 */
[----:B----4-:R-:W-:-:S03]  /*2af70*/  IMAD.MOV.U32 R32, RZ, RZ, R132 ;  /* 0x000000ffff207224 */ /* 0x010fc600078e0084 */
[----:B------:R-:W4:Y:S01]  /*2af80*/  LDL.LU R234, [R1+0x6b8] ;  /* 0x0006b80001ea7983 */ /* 0x000f220000300800 */
[----:B------:R-:W-:-:S03]  /*2af90*/  IMAD.MOV.U32 R33, RZ, RZ, R133 ;  /* 0x000000ffff217224 */ /* 0x000fc600078e0085 */
[----:B------:R-:W4:Y:S04]  /*2afa0*/  LDL.LU R235, [R1+0x6bc] ;  /* 0x0006bc0001eb7983 */ /* 0x000f280000300800 */
[----:B------:R-:W3:Y:S04]  /*2afb0*/  LDL.LU R132, [R1+0x15a0] ;  /* 0x0015a00001847983 */ /* 0x000ee80000300800 */
[----:B------:R-:W3:Y:S01]  /*2afc0*/  LDL.LU R133, [R1+0x159c] ;  /* 0x00159c0001857983 */ /* 0x000ee20000300800 */
[----:B------:R-:W-:Y:S08]  /*2afd0*/  HMMA.1688.F32.TF32 R100, R200, R60, R192 ;  /* 0x0000003cc864723c */ /* 0x000ff000000810c0 */
[-C--:B------:R-:W-:Y:S08]  /*2afe0*/  HMMA.1688.F32.TF32 R108, R160, R64.reuse, R188 ;  /* 0x00000040a06c723c */ /* 0x080ff000000810bc */
[----:B------:R-:W-:Y:S08]  /*2aff0*/  HMMA.1688.F32.TF32 R116, R200, R64, R176 ;  /* 0x00000040c874723c */ /* 0x000ff000000810b0 */
[----:B------:R-:W-:Y:S01]  /*2b000*/  HMMA.1688.F32.TF32 R92, R160, R60, R144 ;  /* 0x0000003ca05c723c */ /* 0x000fe20000081090 */
[----:B-1----:R-:W-:-:S02]  /*2b010*/  IMAD.MOV.U32 R34, RZ, RZ, R136 ;  /* 0x000000ffff227224 */ /* 0x002fc400078e0088 */
[----:B------:R-:W4:Y:S01]  /*2b020*/  LDL.LU R136, [R1+0x1598] ;  /* 0x0015980001887983 */ /* 0x000f220000300800 */
[----:B--2---:R-:W-:-:S03]  /*2b030*/  MOV R35, R137 ;  /* 0x0000008900237202 */ /* 0x004fc60000000f00 */
        /* <DEDUP_REMOVED lines=73> */
[----:B----4-:R-:W-:Y:S01]  /*2b4d0*/  IMAD.MOV.U32 R213, RZ, RZ, R136 ;  /* 0x000000ffffd57224 */ /* 0x010fe200078e0088 */
[----:B------:R-:W-:Y:S01]  /*2b4e0*/  MOV R215, R132 ;  /* 0x0000008400d77202 */ /* 0x000fe20000000f00 */
[----:B------:R-:W-:Y:S01]  /*2b4f0*/  IMAD.MOV.U32 R214, RZ, RZ, R133 ;  /* 0x000000ffffd67224 */ /* 0x000fe200078e0085 */
[----:B------:R-:W-:Y:S01]  /*2b500*/  MOV R227, R124 ;  /* 0x0000007c00e37202 */ /* 0x000fe20000000f00 */
[----:B------:R-:W-:Y:S01]  /*2b510*/  IMAD.MOV.U32 R224, RZ, RZ, R129 ;  /* 0x000000ffffe07224 */ /* 0x000fe200078e0081 */
[----:B------:R-:W-:Y:S01]  /*2b520*/  LDSM.16.M88.4 R132, [R2+0x46880] ;  /* 0x046880000284783b */ /* 0x000fe20000000200 */
[----:B------:R-:W-:-:S02]  /*2b530*/  IMAD.MOV.U32 R225, RZ, RZ, R128 ;  /* 0x000000ffffe17224 */ /* 0x000fc400078e0080 */
[----:B------:R-:W-:Y:S01]  /*2b540*/  IMAD.MOV.U32 R226, RZ, RZ, R125 ;  /* 0x000000ffffe27224 */ /* 0x000fe200078e007d */
[----:B------:R-:W-:Y:S01]  /*2b550*/  LDSM.16.M88.4 R128, [R2+0x46080] ;  /* 0x046080000280783b */ /* 0x000fe20000000200 */
[----:B--2---:R-:W-:-:S03]  /*2b560*/  IMAD.MOV.U32 R212, RZ, RZ, R137 ;  /* 0x000000ffffd47224 */ /* 0x004fc600078e0089 */
[----:B------:R-:W1:Y:S04]  /*2b570*/  LDSM.16.M88.4 R124, [R2+0x45880] ;  /* 0x04588000027c783b */ /* 0x000e680000000200 */
[----:B------:R2:W4:Y:S04]  /*2b580*/  LDSM.16.M88.4 R136, [R2+0x47080] ;  /* 0x047080000288783b */ /* 0x0005280000000200 */
[----:B--2---:R-:W2:Y:S01]  /*2b590*/  LDL.LU R2, [R1+0x1590] ;  /* 0x0015900001027983 */ /* 0x004ea20000300800 */
[C---:B------:R-:W-:Y:S08]  /*2b5a0*/  HMMA.1688.F32.TF32 R104, R220.reuse, R60, R104 ;  /* 0x0000003cdc68723c */ /* 0x040ff00000081068 */
[----:B------:R-:W-:Y:S08]  /*2b5b0*/  HMMA.1688.F32.TF32 R120, R220, R64, R120 ;  /* 0x00000040dc78723c */ /* 0x000ff00000081078 */
[----:B-1----:R-:W-:Y:S08]  /*2b5c0*/  HMMA.1688.F32.TF32 R244, R236, R124, R232 ;  /* 0x0000007cecf4723c */ /* 0x002ff000000810e8 */
[C---:B---3--:R-:W-:Y:S08]  /*2b5d0*/  HMMA.1688.F32.TF32 R192, R200.reuse, R132, R192 ;  /* 0x00000084c8c0723c */ /* 0x048ff000000810c0 */
[C---:B------:R-:W-:Y:S08]  /*2b5e0*/  HMMA.1688.F32.TF32 R188, R200.reuse, R128, R188 ;  /* 0x00000080c8bc723c */ /* 0x040ff000000810bc */
[-C--:B------:R-:W-:Y:S08]  /*2b5f0*/  HMMA.1688.F32.TF32 R184, R200, R124.reuse, R184 ;  /* 0x0000007cc8b8723c */ /* 0x080ff000000810b8 */
[C---:B------:R-:W-:Y:S08]  /*2b600*/  HMMA.1688.F32.TF32 R204, R220.reuse, R124, R204 ;  /* 0x0000007cdccc723c */ /* 0x040ff000000810cc */
[C---:B------:R-:W-:Y:S08]  /*2b610*/  HMMA.1688.F32.TF32 R212, R220.reuse, R132, R212 ;  /* 0x00000084dcd4723c */ /* 0x040ff000000810d4 */
[-C--:B----4-:R-:W-:Y:S08]  /*2b620*/  HMMA.1688.F32.TF32 R216, R220, R136.reuse, R228 ;  /* 0x00000088dcd8723c */ /* 0x090ff000000810e4 */
[C---:B------:R-:W-:Y:S08]  /*2b630*/  HMMA.1688.F32.TF32 R156, R160.reuse, R136, R156 ;  /* 0x00000088a09c723c */ /* 0x040ff0000008109c */
[C---:B------:R-:W-:Y:S08]  /*2b640*/  HMMA.1688.F32.TF32 R152, R160.reuse, R132, R152 ;  /* 0x00000084a098723c */ /* 0x040ff00000081098 */
[C---:B------:R-:W-:Y:S08]  /*2b650*/  HMMA.1688.F32.TF32 R144, R160.reuse, R124, R144 ;  /* 0x0000007ca090723c */ /* 0x040ff00000081090 */
[C---:B------:R-:W-:Y:S08]  /*2b660*/  HMMA.1688.F32.TF32 R148, R160.reuse, R128, R148 ;  /* 0x00000080a094723c */ /* 0x040ff00000081094 */
[----:B------:R-:W-:Y:S08]  /*2b670*/  HMMA.1688.F32.TF32 R160, R160, R140, R44 ;  /* 0x0000008ca0a0723c */ /* 0x000ff0000008102c */
[C---:B------:R-:W-:Y:S08]  /*2b680*/  HMMA.1688.F32.TF32 R196, R200.reuse, R136, R196 ;  /* 0x00000088c8c4723c */ /* 0x040ff000000810c4 */
[----:B------:R-:W-:Y:S01]  /*2b690*/  HMMA.1688.F32.TF32 R200, R200, R140, R24 ;  /* 0x0000008cc8c8723c */ /* 0x000fe20000081018 */
        /* <DEDUP_REMOVED lines=25> */
[----:B------:R-:W2:Y:S01]  /*2b830*/  LDL.LU R35, [R1+0x5dc] ;  /* 0x0005dc0001237983 */ /* 0x000ea20000300800 */
[----:B------:R-:W-:Y:S08]  /*2b840*/  HMMA.1688.F32.TF32 R224, R236, R128, R224 ;  /* 0x00000080ece0723c */ /* 0x000ff000000810e0 */
[C---:B------:R-:W-:Y:S08]  /*2b850*/  HMMA.1688.F32.TF32 R112, R180.reuse, R64, R112 ;  /* 0x00000040b470723c */ /* 0x040ff00000081070 */
[C---:B------:R-:W-:Y:S07]  /*2b860*/  HMMA.1688.F32.TF32 R164, R180.reuse, R124, R164 ;  /* 0x0000007cb4a4723c */ /* 0x040fee00000810a4 */
[----:B------:R-:W-:Y:S01]  /*2b870*/  STL [R1+0x14d8], R224 ;  /* 0x0014d8e001007387 */ /* 0x000fe20000100800 */
[C---:B------:R-:W-:Y:S03]  /*2b880*/  HMMA.1688.F32.TF32 R168, R180.reuse, R128, R168 ;  /* 0x00000080b4a8723c */ /* 0x040fe600000810a8 */
[----:B------:R-:W-:Y:S04]  /*2b890*/  STL [R1+0x14d4], R225 ;  /* 0x0014d4e101007387 */ /* 0x000fe80000100800 */
[----:B------:R-:W-:Y:S01]  /*2b8a0*/  STL [R1+0x14d0], R226 ;  /* 0x0014d0e201007387 */ /* 0x000fe20000100800 */
[C---:B------:R-:W-:Y:S03]  /*2b8b0*/  HMMA.1688.F32.TF32 R172, R180.reuse, R132, R172 ;  /* 0x00000084b4ac723c */ /* 0x040fe600000810ac */
[----:B------:R-:W-:Y:S05]  /*2b8c0*/  STL [R1+0x14cc], R227 ;  /* 0x0014cce301007387 */ /* 0x000fea0000100800 */
[C---:B------:R-:W-:Y:S08]  /*2b8d0*/  HMMA.1688.F32.TF32 R176, R180.reuse, R136, R176 ;  /* 0x00000088b4b0723c */ /* 0x040ff000000810b0 */
[----:B------:R-:W-:Y:S01]  /*2b8e0*/  HMMA.1688.F32.TF32 R180, R180, R140, R248 ;  /* 0x0000008cb4b4723c */ /* 0x000fe200000810f8 */
[----:B------:R-:W2:Y:S04]  /*2b8f0*/  LDL.LU R248, [R1+0x5c0] ;  /* 0x0005c00001f87983 */ /* 0x000ea80000300800 */
[----:B------:R-:W2:Y:S04]  /*2b900*/  LDL.LU R249, [R1+0x5c4] ;  /* 0x0005c40001f97983 */ /* 0x000ea80000300800 */
[----:B------:R-:W2:Y:S04]  /*2b910*/  LDL.LU R250, [R1+0x5c8] ;  /* 0x0005c80001fa7983 */ /* 0x000ea80000300800 */
[----:B------:R-:W2:Y:S01]  /*2b920*/  LDL.LU R251, [R1+0x5cc] ;  /* 0x0005cc0001fb7983 */ /* 0x000ea20000300800 */
[C---:B---3--:R-:W-:Y:S08]  /*2b930*/  HMMA.1688.F32.TF32 R228, R236.reuse, R132, R24 ;  /* 0x00000084ece4723c */ /* 0x048ff00000081018 */
[C---:B----4-:R-:W-:Y:S11]  /*2b940*/  HMMA.1688.F32.TF32 R232, R236.reuse, R136, R232 ;  /* 0x00000088ece8723c */ /* 0x050ff600000810e8 */
[----:B------:R-:W-:Y:S04]  /*2b950*/  @!UPT UIADD3 URZ, URZ, URZ, URZ ;  /* 0x0000003f3f3ff290 */ /* 0x000fe8000fffe03f */
[----:B------:R-:W-:Y:S04]  /*2b960*/  STL [R1+0x14e8], R228 ;  /* 0x0014e8e401007387 */ /* 0x000fe80000100800 */
[----:B------:R-:W-:Y:S04]  /*2b970*/  STL [R1+0x14e4], R229 ;  /* 0x0014e4e501007387 */ /* 0x000fe80000100800 */
[----:B------:R-:W-:Y:S04]  /*2b980*/  STL [R1+0x14e0], R230 ;  /* 0x0014e0e601007387 */ /* 0x000fe80000100800 */
[----:B------:R-:W-:Y:S04]  /*2b990*/  STL [R1+0x14dc], R231 ;  /* 0x0014dce701007387 */ /* 0x000fe80000100800 */
[----:B------:R-:W3:Y:S04]  /*2b9a0*/  LDL.LU R24, [R1+0x5a0] ;  /* 0x0005a00001187983 */ /* 0x000ee80000300800 */
[----:B------:R-:W3:Y:S04]  /*2b9b0*/  LDL.LU R25, [R1+0x5a4] ;  /* 0x0005a40001197983 */ /* 0x000ee80000300800 */
[----:B------:R-:W3:Y:S01]  /*2b9c0*/  LDL.LU R26, [R1+0x5a8] ;  /* 0x0005a800011a7983 */ /* 0x000ee20000300800 */
[----:B--2---:R-:W-:Y:S03]  /*2b9d0*/  HMMA.1688.F32.TF32 R236, R236, R140, R68 ;  /* 0x0000008cecec723c */ /* 0x004fe60000081044 */
[----:B------:R-:W3:Y:S05]  /*2b9e0*/  LDL.LU R27, [R1+0x5ac] ;  /* 0x0005ac00011b7983 */ /* 0x000eea0000300800 */
[C---:B------:R-:W-:Y:S01]  /*2b9f0*/  HMMA.1688.F32.TF32 R68, R4.reuse, R124, R240 ;  /* 0x0000007c0444723c */ /* 0x040fe200000810f0 */
[----:B------:R1:W-:Y:S07]  /*2ba00*/  STL [R1+0x14f8], R232 ;  /* 0x0014f8e801007387 */ /* 0x0003ee0000100800 */
[----:B------:R-:W-:Y:S01]  /*2ba10*/  HMMA.1688.F32.TF32 R32, R4, R132, R32 ;  /* 0x000000840420723c */ /* 0x000fe20000081020 */
[----:B------:R2:W-:Y:S04]  /*2ba20*/  STL [R1+0x14f4], R233 ;  /* 0x0014f4e901007387 */ /* 0x0005e80000100800 */
[----:B------:R4:W-:Y:S04]  /*2ba30*/  STL [R1+0x14f0], R234 ;  /* 0x0014f0ea01007387 */ /* 0x0009e80000100800 */
[----:B------:R1:W-:Y:S04]  /*2ba40*/  STL [R1+0x14ec], R235 ;  /* 0x0014eceb01007387 */ /* 0x0003e80000100800 */
[----:B------:R-:W-:Y:S04]  /*2ba50*/  STL [R1+0x1508], R236 ;  /* 0x001508ec01007387 */ /* 0x000fe80000100800 */
[----:B------:R-:W-:Y:S04]  /*2ba60*/  STL [R1+0x1504], R237 ;  /* 0x001504ed01007387 */ /* 0x000fe80000100800 */
[----:B------:R-:W-:Y:S04]  /*2ba70*/  STL [R1+0x1500], R238 ;  /* 0x001500ee01007387 */ /* 0x000fe80000100800 */
[----:B------:R-:W-:Y:S01]  /*2ba80*/  STL [R1+0x14fc], R239 ;  /* 0x0014fcef01007387 */ /* 0x000fe20000100800 */
[----:B-1----:R-:W-:-:S03]  /*2ba90*/  IMAD.MOV.U32 R232, RZ, RZ, R32 ;  /* 0x000000ffffe87224 */ /* 0x002fc600078e0020 */
[----:B------:R-:W-:Y:S01]  /*2baa0*/  STL.64 [R1+0xf0], R68 ;  /* 0x0000f04401007387 */ /* 0x000fe20000100a00 */
[----:B--2---:R-:W-:-:S03]  /*2bab0*/  IMAD.MOV.U32 R233, RZ, RZ, R33 ;  /* 0x000000ffffe97224 */ /* 0x004fc600078e0021 */
[----:B------:R1:W-:Y:S01]  /*2bac0*/  STL.64 [R1+0xf8], R70 ;  /* 0x0000f84601007387 */ /* 0x0003e20000100a00 */
[----:B----4-:R-:W-:Y:S01]  /*2bad0*/  IMAD.MOV.U32 R234, RZ, RZ, R34 ;  /* 0x000000ffffea7224 */ /* 0x010fe200078e0022 */
[----:B------:R-:W-:Y:S02]  /*2bae0*/  MOV R235, R35 ;  /* 0x0000002300eb7202 */ /* 0x000fe40000000f00 */
[----:B------:R-:W2:Y:S04]  /*2baf0*/  LDL.LU R32, [R1+0x1f0] ;  /* 0x0001f00001207983 */ /* 0x000ea80000300800 */
[----:B------:R-:W2:Y:S04]  /*2bb00*/  LDL.LU R33, [R1+0x1f4] ;  /* 0x0001f40001217983 */ /* 0x000ea80000300800 */
[----:B------:R-:W2:Y:S04]  /*2bb10*/  LDL.LU R34, [R1+0x1f8] ;  /* 0x0001f80001227983 */ /* 0x000ea80000300800 */
[----:B------:R-:W2:Y:S01]  /*2bb20*/  LDL.LU R35, [R1+0x1fc] ;  /* 0x0001fc0001237983 */ /* 0x000ea20000300800 */
[----:B------:R-:W-:Y:S03]  /*2bb30*/  HMMA.1688.F32.TF32 R44, R4, R128, R44 ;  /* 0x00000080042c723c */ /* 0x000fe6000008102c */
[----:B------:R-:W1:Y:S04]  /*2bb40*/  LDL.LU R240, [R1+0x1e0] ;  /* 0x0001e00001f07983 */ /* 0x000e680000300800 */
[----:B------:R-:W1:Y:S04]  /*2bb50*/  LDL.LU R241, [R1+0x1e4] ;  /* 0x0001e40001f17983 */ /* 0x000e680000300800 */
[----:B------:R-:W1:Y:S04]  /*2bb60*/  LDL.LU R242, [R1+0x1e8] ;  /* 0x0001e80001f27983 */ /* 0x000e680000300800 */
[----:B------:R-:W1:Y:S09]  /*2bb70*/  LDL.LU R243, [R1+0x1ec] ;  /* 0x0001ec0001f37983 */ /* 0x000e720000300800 */
[----:B------:R-:W-:Y:S01]  /*2bb80*/  IMAD.MOV.U32 R228, RZ, RZ, R44 ;  /* 0x000000ffffe47224 */ /* 0x000fe200078e002c */
[----:B------:R-:W-:Y:S01]  /*2bb90*/  MOV R231, R47 ;  /* 0x0000002f00e77202 */ /* 0x000fe20000000f00 */
[----:B------:R-:W-:-:S02]  /*2bba0*/  IMAD.MOV.U32 R229, RZ, RZ, R45 ;  /* 0x000000ffffe57224 */ /* 0x000fc400078e002d */
[----:B------:R-:W-:Y:S02]  /*2bbb0*/  IMAD.MOV.U32 R230, RZ, RZ, R46 ;  /* 0x000000ffffe67224 */ /* 0x000fe400078e002e */
[C---:B------:R-:W-:Y:S11]  /*2bbc0*/  HMMA.1688.F32.TF32 R44, R4.reuse, R136, R248 ;  /* 0x00000088042c723c */ /* 0x040ff600000810f8 */
[----:B------:R-:W-:Y:S11]  /*2bbd0*/  @!UPT UIADD3 URZ, URZ, URZ, URZ ;  /* 0x0000003f3f3ff290 */ /* 0x000ff6000fffe03f */
[----:B------:R-:W-:Y:S02]  /*2bbe0*/  @!UPT UIADD3 URZ, URZ, URZ, URZ ;  /* 0x0000003f3f3ff290 */ /* 0x000fe4000fffe03f */
[----:B------:R-:W-:Y:S02]  /*2bbf0*/  IMAD.MOV.U32 R224, RZ, RZ, R44 ;  /* 0x000000ffffe07224 */ /* 0x000fe400078e002c */
[----:B------:R-:W-:Y:S01]  /*2bc00*/  IMAD.MOV.U32 R225, RZ, RZ, R45 ;  /* 0x000000ffffe17224 */ /* 0x000fe200078e002d */
[----:B------:R-:W-:Y:S01]  /*2bc10*/  MOV R227, R47 ;  /* 0x0000002f00e37202 */ /* 0x000fe20000000f00 */
[----:B------:R-:W-:Y:S01]  /*2bc20*/  IMAD.MOV.U32 R226, RZ, RZ, R46 ;  /* 0x000000ffffe27224 */ /* 0x000fe200078e002e */
[----:B---3--:R-:W-:Y:S01]  /*2bc30*/  HMMA.1688.F32.TF32 R4, R4, R140, R24 ;  /* 0x0000008c0404723c */ /* 0x008fe20000081018 */
        /* <DEDUP_REMOVED lines=11> */
[----:B------:R-:W3:Y:S01]  /*2bcf0*/  LDL.LU R251, [R1+0x1cc] ;  /* 0x0001cc0001fb7983 */ /* 0x000ee20000300800 */
[C---:B--2---:R-:W-:Y:S11]  /*2bd00*/  HMMA.1688.F32.TF32 R32, R8.reuse, R124, R32 ;  /* 0x0000007c0820723c */ /* 0x044ff60000081020 */
[----:B------:R-:W-:Y:S11]  /*2bd10*/  @!UPT UIADD3 URZ, URZ, URZ, URZ ;  /* 0x0000003f3f3ff290 */ /* 0x000ff6000fffe03f */
[----:B------:R-:W-:Y:S02]  /*2bd20*/  @!UPT UIADD3 URZ, URZ, URZ, URZ ;  /* 0x0000003f3f3ff290 */ /* 0x000fe4000fffe03f */
[----:B------:R-:W-:Y:S02]  /*2bd30*/  IMAD.MOV.U32 R16, RZ, RZ, R32 ;  /* 0x000000ffff107224 */ /* 0x000fe400078e0020 */
[----:B------:R-:W-:Y:S01]  /*2bd40*/  IMAD.MOV.U32 R17, RZ, RZ, R33 ;  /* 0x000000ffff117224 */ /* 0x000fe200078e0021 */
[----:B------:R-:W2:Y:S01]  /*2bd50*/  LDL.LU R32, [R1+0x450] ;  /* 0x0004500001207983 */ /* 0x000ea20000300800 */
[----:B------:R-:W-:Y:S01]  /*2bd60*/  IMAD.MOV.U32 R65, RZ, RZ, R34 ;  /* 0x000000ffff417224 */ /* 0x000fe200078e0022 */
[----:B------:R-:W-:Y:S02]  /*2bd70*/  MOV R64, R35 ;  /* 0x0000002300407202 */ /* 0x000fe40000000f00 */
[----:B------:R-:W2:Y:S04]  /*2bd80*/  LDL.LU R33, [R1+0x454] ;  /* 0x0004540001217983 */ /* 0x000ea80000300800 */
[----:B------:R-:W2:Y:S04]  /*2bd90*/  LDL.LU R34, [R1+0x458] ;  /* 0x0004580001227983 */ /* 0x000ea80000300800 */
[----:B------:R-:W2:Y:S01]  /*2bda0*/  LDL.LU R35, [R1+0x45c] ;  /* 0x00045c0001237983 */ /* 0x000ea20000300800 */
[----:B-1----:R-:W-:Y:S03]  /*2bdb0*/  HMMA.1688.F32.TF32 R68, R8, R128, R240 ;  /* 0x000000800844723c */ /* 0x002fe600000810f0 */
[----:B------:R1:W-:Y:S04]  /*2bdc0*/  STL [R1+0x14b0], R64 ;  /* 0x0014b04001007387 */ /* 0x0003e80000100800 */
[----:B------:R-:W-:Y:S04]  /*2bdd0*/  STL [R1+0x14ac], R65 ;  /* 0x0014ac4101007387 */ /* 0x000fe80000100800 */
[----:B------:R-:W-:Y:S04]  /*2bde0*/  STL [R1+0x14a8], R17 ;  /* 0x0014a81101007387 */ /* 0x000fe80000100800 */
[----:B------:R1:W-:Y:S09]  /*2bdf0*/  STL [R1+0x14a4], R16 ;  /* 0x0014a41001007387 */ /* 0x0003f20000100800 */
        /* <DEDUP_REMOVED lines=8> */
[C---:B----4-:R-:W-:Y:S11]  /*2be80*/  HMMA.1688.F32.TF32 R44, R8.reuse, R132, R44 ;  /* 0x00000084082c723c */ /* 0x050ff6000008102c */
[----:B------:R-:W-:Y:S11]  /*2be90*/  @!UPT UIADD3 URZ, URZ, URZ, URZ ;  /* 0x0000003f3f3ff290 */ /* 0x000ff6000fffe03f */
[----:B------:R-:W-:Y:S02]  /*2bea0*/  @!UPT UIADD3 URZ, URZ, URZ, URZ ;  /* 0x0000003f3f3ff290 */ /* 0x000fe4000fffe03f */
[----:B------:R-:W-:Y:S01]  /*2beb0*/  IMAD.MOV.U32 R41, RZ, RZ, R44 ;  /* 0x000000ffff297224 */ /* 0x000fe200078e002c */
[----:B------:R-:W-:Y:S01]  /*2bec0*/  MOV R53, R47 ;  /* 0x0000002f00357202 */ /* 0x000fe20000000f00 */
[----:B------:R-:W-:Y:S02]  /*2bed0*/  IMAD.MOV.U32 R40, RZ, RZ, R45 ;  /* 0x000000ffff287224 */ /* 0x000fe400078e002d */
[----:B------:R-:W-:Y:S02]  /*2bee0*/  IMAD.MOV.U32 R52, RZ, RZ, R46 ;  /* 0x000000ffff347224 */ /* 0x000fe400078e002e */
[C---:B---3--:R-:W-:Y:S08]  /*2bef0*/  HMMA.1688.F32.TF32 R44, R8.reuse, R136, R248 ;  /* 0x00000088082c723c */ /* 0x048ff000000810f8 */
[----:B------:R-:W-:Y:S01]  /*2bf00*/  HMMA.1688.F32.TF32 R8, R8, R140, R24 ;  /* 0x0000008c0808723c */ /* 0x000fe20000081018 */
[----:B------:R3:W-:Y:S04]  /*2bf10*/  STL [R1+0x14c8], R40 ;  /* 0x0014c82801007387 */ /* 0x0007e80000100800 */
[----:B------:R4:W-:Y:S04]  /*2bf20*/  STL [R1+0x14c4], R41 ;  /* 0x0014c42901007387 */ /* 0x0009e80000100800 */
[----:B------:R-:W3:Y:S04]  /*2bf30*/  LDL.LU R24, [R1+0x430] ;  /* 0x0004300001187983 */ /* 0x000ee80000300800 */
[----:B------:R-:W3:Y:S04]  /*2bf40*/  LDL.LU R25, [R1+0x434] ;  /* 0x0004340001197983 */ /* 0x000ee80000300800 */
[----:B------:R-:W3:Y:S04]  /*2bf50*/  LDL.LU R26, [R1+0x438] ;  /* 0x00043800011a7983 */ /* 0x000ee80000300800 */
[----:B------:R-:W3:Y:S03]  /*2bf60*/  LDL.LU R27, [R1+0x43c] ;  /* 0x00043c00011b7983 */ /* 0x000ee60000300800 */
[----:B-1----:R-:W-:Y:S01]  /*2bf70*/  IMAD.MOV.U32 R64, RZ, RZ, R8 ;  /* 0x000000ffff407224 */ /* 0x002fe200078e0008 */
[----:B------:R-:W-:Y:S01]  /*2bf80*/  MOV R16, R11 ;  /* 0x0000000b00107202 */ /* 0x000fe20000000f00 */
[----:B------:R-:W-:-:S02]  /*2bf90*/  IMAD.MOV.U32 R65, RZ, RZ, R9 ;  /* 0x000000ffff417224 */ /* 0x000fc400078e0009 */
[----:B------:R-:W-:Y:S01]  /*2bfa0*/  IMAD.MOV.U32 R17, RZ, RZ, R10 ;  /* 0x000000ffff117224 */ /* 0x000fe200078e000a */
[----:B------:R-:W-:Y:S01]  /*2bfb0*/  MOV R251, R28 ;  /* 0x0000001c00fb7202 */ /* 0x000fe20000000f00 */
[----:B--2---:R-:W-:Y:S01]  /*2bfc0*/  HMMA.1688.F32.TF32 R8, R12, R124, R32 ;  /* 0x0000007c0c08723c */ /* 0x004fe20000081020 */
        /* <DEDUP_REMOVED lines=8> */
[----:B------:R-:W2:Y:S03]  /*2c050*/  LDL.LU R29, [R1+0x334] ;  /* 0x00033400011d7983 */ /* 0x000ea60000300800 */
[----:B------:R-:W-:Y:S01]  /*2c060*/  IMAD.MOV.U32 R60, RZ, RZ, R8 ;  /* 0x000000ffff3c7224 */ /* 0x000fe200078e0008 */
[----:B------:R-:W2:Y:S01]  /*2c070*/  LDL.LU R30, [R1+0x338] ;  /* 0x00033800011e7983 */ /* 0x000ea20000300800 */
[----:B------:R-:W-:-:S03]  /*2c080*/  IMAD.MOV.U32 R61, RZ, RZ, R9 ;  /* 0x000000ffff3d7224 */ /* 0x000fc600078e0009 */
[----:B------:R-:W2:Y:S01]  /*2c090*/  LDL.LU R31, [R1+0x33c] ;  /* 0x00033c00011f7983 */ /* 0x000ea20000300800 */
[----:B------:R-:W-:Y:S01]  /*2c0a0*/  IMAD.MOV.U32 R125, RZ, RZ, R10 ;  /* 0x000000ffff7d7224 */ /* 0x000fe200078e000a */
[----:B------:R-:W-:Y:S02]  /*2c0b0*/  MOV R124, R11 ;  /* 0x0000000b007c7202 */ /* 0x000fe40000000f00 */
[----:B------:R-:W2:Y:S01]  /*2c0c0*/  LDL.LU R8, [R1+0x320] ;  /* 0x0003200001087983 */ /* 0x000ea20000300800 */
[----:B------:R-:W-:-:S03]  /*2c0d0*/  IMAD.MOV.U32 R252, RZ, RZ, R44 ;  /* 0x000000fffffc7224 */ /* 0x000fc600078e002c */
[----:B------:R-:W2:Y:S01]  /*2c0e0*/  LDL.LU R9, [R1+0x324] ;  /* 0x0003240001097983 */ /* 0x000ea20000300800 */
[----:B------:R-:W-:-:S03]  /*2c0f0*/  IMAD.MOV.U32 R0, RZ, RZ, R45 ;  /* 0x000000ffff007224 */ /* 0x000fc600078e002d */
[----:B------:R-:W2:Y:S01]  /*2c100*/  LDL.LU R10, [R1+0x328] ;  /* 0x00032800010a7983 */ /* 0x000ea20000300800 */
[----:B------:R-:W-:Y:S01]  /*2c110*/  IMAD.MOV.U32 R21, RZ, RZ, R46 ;  /* 0x000000ffff157224 */ /* 0x000fe200078e002e */
[----:B------:R-:W-:Y:S02]  /*2c120*/  MOV R20, R47 ;  /* 0x0000002f00147202 */ /* 0x000fe40000000f00 */
[----:B------:R-:W2:Y:S01]  /*2c130*/  LDL.LU R11, [R1+0x32c] ;  /* 0x00032c00010b7983 */ /* 0x000ea20000300800 */
[----:B------:R-:W-:-:S03]  /*2c140*/  IMAD.MOV.U32 R47, RZ, RZ, R18 ;  /* 0x000000ffff2f7224 */ /* 0x000fc600078e0012 */
        /* <DEDUP_REMOVED lines=15> */
[C---:B---3--:R-:W-:Y:S11]  /*2c240*/  HMMA.1688.F32.TF32 R24, R12.reuse, R128, R24 ;  /* 0x000000800c18723c */ /* 0x048ff60000081018 */
[----:B------:R-:W-:Y:S11]  /*2c250*/  @!UPT UIADD3 URZ, URZ, URZ, URZ ;  /* 0x0000003f3f3ff290 */ /* 0x000ff6000fffe03f */
[----:B------:R-:W-:Y:S02]  /*2c260*/  @!UPT UIADD3 URZ, URZ, URZ, URZ ;  /* 0x0000003f3f3ff290 */ /* 0x000fe4000fffe03f */
[----:B------:R-:W-:Y:S02]  /*2c270*/  IMAD.MOV.U32 R129, RZ, RZ, R26 ;  /* 0x000000ffff817224 */ /* 0x000fe400078e001a */
[----:B------:R-:W-:Y:S02]  /*2c280*/  IMAD.MOV.U32 R128, RZ, RZ, R27 ;  /* 0x000000ffff807224 */ /* 0x000fe400078e001b */
[----:B--2---:R-:W-:Y:S02]  /*2c290*/  IMAD.MOV.U32 R243, RZ, RZ, R18 ;  /* 0x000000fffff37224 */ /* 0x004fe400078e0012 */
[----:B------:R-:W2:Y:S04]  /*2c2a0*/  LDL.LU R18, [R1+0x1588] ;  /* 0x0015880001127983 */ /* 0x000ea80000300800 */
[----:B------:R-:W3:Y:S01]  /*2c2b0*/  LDL.LU.64 R26, [R1+0x1580] ;  /* 0x00158000011a7983 */ /* 0x000ee20000300a00 */
[C---:B------:R-:W-:Y:S08]  /*2c2c0*/  HMMA.1688.F32.TF32 R32, R12.reuse, R132, R32 ;  /* 0x000000840c20723c */ /* 0x040ff00000081020 */
[C---:B------:R-:W-:Y:S08]  /*2c2d0*/  HMMA.1688.F32.TF32 R28, R12.reuse, R136, R28 ;  /* 0x000000880c1c723c */ /* 0x040ff0000008101c */
[----:B------:R-:W-:Y:S08]  /*2c2e0*/  HMMA.1688.F32.TF32 R8, R12, R140, R8 ;  /* 0x0000008c0c08723c */ /* 0x000ff00000081008 */
[----:B------:R-:W-:Y:S01]  /*2c2f0*/  IMAD.MOV.U32 R40, RZ, RZ, R32 ;  /* 0x000000ffff287224 */ /* 0x000fe200078e0020 */
[----:B----4-:R-:W-:Y:S01]  /*2c300*/  MOV R41, R33 ;  /* 0x0000002100297202 */ /* 0x010fe20000000f00 */
[----:B------:R-:W-:-:S02]  /*2c310*/  IMAD.MOV.U32 R133, RZ, RZ, R34 ;  /* 0x000000ffff857224 */ /* 0x000fc400078e0022 */
[----:B------:R-:W-:Y:S02]  /*2c320*/  IMAD.MOV.U32 R132, RZ, RZ, R35 ;  /* 0x000000ffff847224 */ /* 0x000fe400078e0023 */
[----:B------:R-:W4:Y:S01]  /*2c330*/  LDL.LU.64 R34, [R1+0x1578] ;  /* 0x0015780001227983 */ /* 0x000f220000300a00 */
[----:B------:R-:W-:Y:S02]  /*2c340*/  IMAD.MOV.U32 R12, RZ, RZ, R19 ;  /* 0x000000ffff0c7224 */ /* 0x000fe400078e0013 */
[----:B------:R-:W-:Y:S02]  /*2c350*/  IMAD.MOV.U32 R33, RZ, RZ, R30 ;  /* 0x000000ffff217224 */ /* 0x000fe400078e001e */
[----:B------:R-:W-:Y:S02]  /*2c360*/  IMAD.MOV.U32 R32, RZ, RZ, R31 ;  /* 0x000000ffff207224 */ /* 0x000fe400078e001f */
[----:B------:R-:W2:Y:S01]  /*2c370*/  LDL.LU.64 R30, [R1+0x1570] ;  /* 0x00157000011e7983 */ /* 0x000ea20000300a00 */
[----:B------:R-:W-:-:S03]  /*2c380*/  MOV R13, R22 ;  /* 0x00000016000d7202 */ /* 0x000fc60000000f00 */
[----:B------:R-:W2:Y:S01]  /*2c390*/  LDL.LU R19, [R1+0x156c] ;  /* 0x00156c0001137983 */ /* 0x000ea20000300800 */
[----:B------:R-:W-:-:S03]  /*2c3a0*/  IMAD.MOV.U32 R14, RZ, RZ, R23 ;  /* 0x000000ffff0e7224 */ /* 0x000fc600078e0017 */
[----:B------:R-:W2:Y:S04]  /*2c3b0*/  LDL.LU R22, [R1+0x1568] ;  /* 0x0015680001167983 */ /* 0x000ea80000300800 */
[----:B------:R-:W2:Y:S01]  /*2c3c0*/  LDL.LU R23, [R1+0x1564] ;  /* 0x0015640001177983 */ /* 0x000ea20000300800 */
[----:B---3--:R-:W-:-:S03]  /*2c3d0*/  IMAD.MOV.U32 R15, RZ, RZ, R27 ;  /* 0x000000ffff0f7224 */ /* 0x008fc600078e001b */
[----:B------:R-:W3:Y:S01]  /*2c3e0*/  LDL.LU R27, [R1+0x1560] ;  /* 0x00156000011b7983 */ /* 0x000ee20000300800 */
[----:B------:R-:W-:Y:S01]  /*2c3f0*/  IMAD.MOV.U32 R236, RZ, RZ, R4 ;  /* 0x000000ffffec7224 */ /* 0x000fe200078e0004 */
[----:B------:R-:W-:Y:S01]  /*2c400*/  MOV R239, R7 ;  /* 0x0000000700ef7202 */ /* 0x000fe20000000f00 */
[----:B------:R-:W-:Y:S01]  /*2c410*/  IMAD.MOV.U32 R237, RZ, RZ, R5 ;  /* 0x000000ffffed7224 */ /* 0x000fe200078e0005 */
[----:B------:R-:W-:Y:S01]  /*2c420*/  LDS R4, [R2+0x1c000] ;  /* 0x01c0000002047984 */ /* 0x000fe20000000800 */
[----:B------:R-:W-:-:S03]  /*2c430*/  IMAD.MOV.U32 R238, RZ, RZ, R6 ;  /* 0x000000ffffee7224 */ /* 0x000fc600078e0006 */
[----:B------:R-:W-:Y:S04]  /*2c440*/  LDS R6, [R2+0x1e000] ;  /* 0x01e0000002067984 */ /* 0x000fe80000000800 */
[----:B------:R-:W-:Y:S04]  /*2c450*/  LDS R5, [R3+0x1c000] ;  /* 0x01c0000003057984 */ /* 0x000fe80000000800 */
[----:B------:R-:W2:Y:S02]  /*2c460*/  LDS R7, [R3+0x1e000] ;  /* 0x01e0000003077984 */ /* 0x000ea40000000800 */
[C---:B--2---:R-:W-:Y:S08]  /*2c470*/  HMMA.1688.F32.TF32 R72, R4.reuse, R18, R72 ;  /* 0x000000120448723c */ /* 0x044ff00000081048 */
[C---:B------:R-:W-:Y:S08]  /*2c480*/  HMMA.1688.F32.TF32 R68, R4.reuse, R22, R68 ;  /* 0x000000160444723c */ /* 0x040ff00000081044 */
[C---:B------:R-:W-:Y:S08]  /*2c490*/  HMMA.1688.F32.TF32 R44, R4.reuse, R30, R44 ;  /* 0x0000001e042c723c */ /* 0x040ff0000008102c */
[C---:B----4-:R-:W-:Y:S01]  /*2c4a0*/  HMMA.1688.F32.TF32 R248, R4.reuse, R34, R248 ;  /* 0x0000002204f8723c */ /* 0x050fe200000810f8 */
        /* <DEDUP_REMOVED lines=8> */
[C---:B---3--:R-:W-:Y:S11]  /*2c530*/  HMMA.1688.F32.TF32 R240, R4.reuse, R26, R240 ;  /* 0x0000001a04f0723c */ /* 0x048ff600000810f0 */
[----:B------:R-:W-:Y:S11]  /*2c540*/  @!UPT UIADD3 URZ, URZ, URZ, URZ ;  /* 0x0000003f3f3ff290 */ /* 0x000ff6000fffe03f */
[----:B------:R-:W-:Y:S01]  /*2c550*/  @!UPT UIADD3 URZ, URZ, URZ, URZ ;  /* 0x0000003f3f3ff290 */ /* 0x000fe2000fffe03f */
[----:B------:R-:W-:Y:S04]  /*2c560*/  STL.64 [R1+0x430], R240 ;  /* 0x000430f001007387 */ /* 0x000fe80000100a00 */
[----:B------:R1:W-:Y:S04]  /*2c570*/  STL.64 [R1+0x438], R242 ;  /* 0x000438f201007387 */ /* 0x0003e80000100a00 */
        /* <DEDUP_REMOVED lines=10> */
[C---:B------:R-:W-:Y:S11]  /*2c620*/  HMMA.1688.F32.TF32 R12, R4.reuse, R38, R12 ;  /* 0x00000026040c723c */ /* 0x040ff6000008100c */
[----:B------:R-:W-:Y:S11]  /*2c630*/  @!UPT UIADD3 URZ, URZ, URZ, URZ ;  /* 0x0000003f3f3ff290 */ /* 0x000ff6000fffe03f */
[----:B------:R-:W-:Y:S01]  /*2c640*/  @!UPT UIADD3 URZ, URZ, URZ, URZ ;  /* 0x0000003f3f3ff290 */ /* 0x000fe2000fffe03f */
[----:B------:R-:W-:Y:S04]  /*2c650*/  STL.64 [R1+0x6a0], R12 ;  /* 0x0006a00c01007387 */ /* 0x000fe80000100a00 */
[----:B------:R1:W-:Y:S02]  /*2c660*/  STL.64 [R1+0x6a8], R14 ;  /* 0x0006a80e01007387 */ /* 0x0003e40000100a00 */
[C---:B-1----:R-:W-:Y:S08]  /*2c670*/  HMMA.1688.F32.TF32 R12, R4.reuse, R58, R76 ;  /* 0x0000003a040c723c */ /* 0x042ff0000008104c */
[C---:B---3--:R-:W-:Y:S08]  /*2c680*/  HMMA.1688.F32.TF32 R240, R4.reuse, R54, R240 ;  /* 0x0000003604f0723c */ /* 0x048ff000000810f0 */
[C---:B--2---:R-:W-:Y:S11]  /*2c690*/  HMMA.1688.F32.TF32 R248, R4.reuse, R42, R248 ;  /* 0x0000002a04f8723c */ /* 0x044ff600000810f8 */
[----:B------:R-:W-:Y:S11]  /*2c6a0*/  @!UPT UIADD3 URZ, URZ, URZ, URZ ;  /* 0x0000003f3f3ff290 */ /* 0x000ff6000fffe03f */
[----:B------:R-:W-:Y:S01]  /*2c6b0*/  @!UPT UIADD3 URZ, URZ, URZ, URZ ;  /* 0x0000003f3f3ff290 */ /* 0x000fe2000fffe03f */
[----:B------:R-:W-:Y:S04]  /*2c6c0*/  STL.64 [R1+0x720], R248 ;  /* 0x000720f801007387 */ /* 0x000fe80000100a00 */
[----:B------:R-:W-:Y:S04]  /*2c6d0*/  STL.64 [R1+0x728], R250 ;  /* 0x000728fa01007387 */ /* 0x000fe80000100a00 */
[----:B------:R-:W2:Y:S04]  /*2c6e0*/  LDL.LU R76, [R1+0x10] ;  /* 0x00001000014c7983 */ /* 0x000ea80000300800 */
[----:B------:R-:W-:Y:S04]  /*2c6f0*/  STL.64 [R1+0x7a0], R240 ;  /* 0x0007a0f001007387 */ /* 0x000fe80000100a00 */
[----:B------:R-:W-:Y:S04]  /*2c700*/  STL.64 [R1+0x7a8], R242 ;  /* 0x0007a8f201007387 */ /* 0x000fe80000100a00 */
        /* <DEDUP_REMOVED lines=14> */
[----:B------:R-:W2:Y:S11]  /*2c7f0*/  LDL.LU R108, [R1+0x140] ;  /* 0x00014000016c7983 */ /* 0x000eb60000300800 */
[----:B------:R-:W-:Y:S05]  /*2c800*/  @!UPT UIADD3 URZ, URZ, URZ, URZ ;  /* 0x0000003f3f3ff290 */ /* 0x000fea000fffe03f */
[----:B------:R-:W-:Y:S04]  /*2c810*/  STL.64 [R1+0x880], R12 ;  /* 0x0008800c01007387 */ /* 0x000fe80000100a00 */
[----:B------:R1:W-:Y:S04]  /*2c820*/  STL.64 [R1+0x888], R14 ;  /* 0x0008880e01007387 */ /* 0x0003e80000100a00 */
[----:B------:R-:W2:Y:S04]  /*2c830*/  LDL.LU R109, [R1+0x144] ;  /* 0x00014400016d7983 */ /* 0x000ea80000300800 */
[----:B------:R-:W2:Y:S01]  /*2c840*/  LDL.LU R110, [R1+0x148] ;  /* 0x00014800016e7983 */ /* 0x000ea20000300800 */
[C---:B-1----:R-:W-:Y:S03]  /*2c850*/  HMMA.1688.F32.TF32 R12, R4.reuse, R126, R144 ;  /* 0x0000007e040c723c */ /* 0x042fe60000081090 */
[----:B------:R-:W2:Y:S04]  /*2c860*/  LDL.LU R111, [R1+0x14c] ;  /* 0x00014c00016f7983 */ /* 0x000ea80000300800 */
        /* <DEDUP_REMOVED lines=21> */
[----:B------:R-:W2:Y:S04]  /*2c9c0*/  LDL.LU R154, [R1+0x3e8] ;  /* 0x0003e800019a7983 */ /* 0x000ea80000300800 */
[----:B------:R-:W2:Y:S01]  /*2c9d0*/  LDL.LU R155, [R1+0x3ec] ;  /* 0x0003ec00019b7983 */ /* 0x000ea20000300800 */
[C---:B-1----:R-:W-:Y:S03]  /*2c9e0*/  HMMA.1688.F32.TF32 R12, R4.reuse, R138, R156 ;  /* 0x0000008a040c723c */ /* 0x042fe6000008109c */
[----:B------:R-:W3:Y:S05]  /*2c9f0*/  LDL.LU R240, [R1+0x440] ;  /* 0x0004400001f07983 */ /* 0x000eea0000300800 */
[----:B------:R-:W-:Y:S11]  /*2ca00*/  HMMA.1688.F32.TF32 R4, R4, R142, R160 ;  /* 0x0000008e0404723c */ /* 0x000ff600000810a0 */
[----:B------:R-:W-:Y:S04]  /*2ca10*/  @!UPT UIADD3 URZ, URZ, URZ, URZ ;  /* 0x0000003f3f3ff290 */ /* 0x000fe8000fffe03f */
[----:B------:R1:W-:Y:S04]  /*2ca20*/  STL.64 [R1+0x8a0], R12 ;  /* 0x0008a00c01007387 */ /* 0x0003e80000100a00 */
[----:B------:R1:W-:Y:S04]  /*2ca30*/  STL.64 [R1+0x8a8], R14 ;  /* 0x0008a80e01007387 */ /* 0x0003e80000100a00 */
[----:B------:R-:W-:Y:S04]  /*2ca40*/  STL.64 [R1+0x890], R4 ;  /* 0x0008900401007387 */ /* 0x000fe80000100a00 */
[----:B------:R-:W-:Y:S04]  /*2ca50*/  STL.64 [R1+0x898], R6 ;  /* 0x0008980601007387 */ /* 0x000fe80000100a00 */
        /* <DEDUP_REMOVED lines=11> */
[----:B------:R-:W-:Y:S01]  /*2cb10*/  IMAD.MOV.U32 R56, RZ, RZ, R24 ;  /* 0x000000ffff387224 */ /* 0x000fe200078e0018 */
[----:B------:R-:W-:Y:S01]  /*2cb20*/  MOV R57, R25 ;  /* 0x0000001900397202 */ /* 0x000fe20000000f00 */
[----:B------:R-:W-:Y:S01]  /*2cb30*/  IMAD.MOV.U32 R37, RZ, RZ, R28 ;  /* 0x000000ffff257224 */ /* 0x000fe200078e001c */
[----:B------:R-:W-:Y:S01]  /*2cb40*/  MOV R36, R29 ;  /* 0x0000001d00247202 */ /* 0x000fe20000000f00 */
[----:B------:R-:W-:Y:S01]  /*2cb50*/  IMAD.MOV.U32 R29, RZ, RZ, R8 ;  /* 0x000000ffff1d7224 */ /* 0x000fe200078e0008 */
[----:B------:R-:W-:Y:S01]  /*2cb60*/  MOV R28, R9 ;  /* 0x00000009001c7202 */ /* 0x000fe20000000f00 */
[----:B------:R-:W-:Y:S01]  /*2cb70*/  IMAD.MOV.U32 R25, RZ, RZ, R10 ;  /* 0x000000ffff197224 */ /* 0x000fe200078e000a */
[----:B------:R-:W-:Y:S01]  /*2cb80*/  LDS R8, [R2+0x1c100] ;  /* 0x01c1000002087984 */ /* 0x000fe20000000800 */
[----:B------:R-:W-:-:S03]  /*2cb90*/  IMAD.MOV.U32 R24, RZ, RZ, R11 ;  /* 0x000000ffff187224 */ /* 0x000fc600078e000b */
[----:B------:R-:W-:Y:S04]  /*2cba0*/  LDS R10, [R2+0x1e100] ;  /* 0x01e10000020a7984 */ /* 0x000fe80000000800 */
[----:B------:R-:W-:Y:S04]  /*2cbb0*/  LDS R9, [R3+0x1c100] ;  /* 0x01c1000003097984 */ /* 0x000fe80000000800 */
[----:B------:R-:W2:Y:S04]  /*2cbc0*/  LDS R11, [R3+0x1e100] ;  /* 0x01e10000030b7984 */ /* 0x000ea80000000800 */
[----:B------:R-:W-:Y:S04]  /*2cbd0*/  LDS R4, [R2+0x1c200] ;  /* 0x01c2000002047984 */ /* 0x000fe80000000800 */
[----:B------:R-:W-:Y:S04]  /*2cbe0*/  LDS R6, [R2+0x1e200] ;  /* 0x01e2000002067984 */ /* 0x000fe80000000800 */
[----:B------:R-:W-:Y:S04]  /*2cbf0*/  LDS R5, [R3+0x1c200] ;  /* 0x01c2000003057984 */ /* 0x000fe80000000800 */
[----:B------:R-:W1:Y:S01]  /*2cc00*/  LDS R7, [R3+0x1e200] ;  /* 0x01e2000003077984 */ /* 0x000e620000000800 */
[C---:B--2---:R-:W-:Y:S08]  /*2cc10*/  HMMA.1688.F32.TF32 R156, R8.reuse, R18, R152 ;  /* 0x00000012089c723c */ /* 0x044ff00000081098 */
[C---:B------:R-:W-:Y:S08]  /*2cc20*/  HMMA.1688.F32.TF32 R152, R8.reuse, R22, R148 ;  /* 0x000000160898723c */ /* 0x040ff00000081094 */
[C---:B------:R-:W-:Y:S08]  /*2cc30*/  HMMA.1688.F32.TF32 R148, R8.reuse, R26, R144 ;  /* 0x0000001a0894723c */ /* 0x040ff00000081090 */
[C---:B------:R-:W-:Y:S08]  /*2cc40*/  HMMA.1688.F32.TF32 R144, R8.reuse, R30, R108 ;  /* 0x0000001e0890723c */ /* 0x040ff0000008106c */
[C---:B---3--:R-:W-:Y:S08]  /*2cc50*/  HMMA.1688.F32.TF32 R108, R8.reuse, R34, R92 ;  /* 0x00000022086c723c */ /* 0x048ff0000008105c */
[C---:B------:R-:W-:Y:S08]  /*2cc60*/  HMMA.1688.F32.TF32 R92, R8.reuse, R38, R76 ;  /* 0x00000026085c723c */ /* 0x040ff0000008104c */
[C---:B------:R-:W-:Y:S08]  /*2cc70*/  HMMA.1688.F32.TF32 R76, R8.reuse, R42, R44 ;  /* 0x0000002a084c723c */ /* 0x040ff0000008102c */
[C---:B----4-:R-:W-:Y:S01]  /*2cc80*/  HMMA.1688.F32.TF32 R44, R8.reuse, R54, R68 ;  /* 0x00000036082c723c */ /* 0x050fe20000081044 */
[----:B------:R-:W-:Y:S07]  /*2cc90*/  STL.64 [R1+0x160], R156 ;  /* 0x0001609c01007387 */ /* 0x000fee0000100a00 */
[C---:B------:R-:W-:Y:S01]  /*2cca0*/  HMMA.1688.F32.TF32 R68, R8.reuse, R58, R80 ;  /* 0x0000003a0844723c */ /* 0x040fe20000081050 */
        /* <DEDUP_REMOVED lines=15> */
[C---:B--2---:R-:W-:Y:S03]  /*2cda0*/  HMMA.1688.F32.TF32 R76, R8.reuse, R62, R96 ;  /* 0x0000003e084c723c */ /* 0x044fe60000081060 */
[----:B------:R-:W-:Y:S04]  /*2cdb0*/  STL.64 [R1+0x730], R68 ;  /* 0x0007304401007387 */ /* 0x000fe80000100a00 */
[----:B------:R2:W-:Y:S01]  /*2cdc0*/  STL.64 [R1+0x738], R70 ;  /* 0x0007384601007387 */ /* 0x0005e20000100a00 */
[C---:B---3--:R-:W-:Y:S03]  /*2cdd0*/  HMMA.1688.F32.TF32 R44, R8.reuse, R66, R112 ;  /* 0x00000042082c723c */ /* 0x048fe60000081070 */
[----:B------:R-:W-:Y:S04]  /*2cde0*/  LDS R92, [R2+0x1c400] ;  /* 0x01c40000025c7984 */ /* 0x000fe80000000800 */
[----:B------:R-:W-:Y:S01]  /*2cdf0*/  LDS R94, [R2+0x1e400] ;  /* 0x01e40000025e7984 */ /* 0x000fe20000000800 */
[C---:B--2---:R-:W-:Y:S03]  /*2ce00*/  HMMA.1688.F32.TF32 R68, R8.reuse, R126, R164 ;  /* 0x0000007e0844723c */ /* 0x044fe600000810a4 */
[----:B------:R-:W-:Y:S04]  /*2ce10*/  LDS R93, [R3+0x1c400] ;  /* 0x01c40000035d7984 */ /* 0x000fe80000000800 */
[----:B------:R-:W-:Y:S04]  /*2ce20*/  LDS R95, [R3+0x1e400] ;  /* 0x01e40000035f7984 */ /* 0x000fe80000000800 */
[----:B------:R-:W-:Y:S04]  /*2ce30*/  STL.64 [R1+0x790], R76 ;  /* 0x0007904c01007387 */ /* 0x000fe80000100a00 */
[----:B------:R2:W-:Y:S04]  /*2ce40*/  STL.64 [R1+0x798], R78 ;  /* 0x0007984e01007387 */ /* 0x0005e80000100a00 */
[----:B------:R-:W-:Y:S04]  /*2ce50*/  STL.64 [R1+0x7b0], R44 ;  /* 0x0007b02c01007387 */ /* 0x000fe80000100a00 */
[----:B------:R3:W-:Y:S01]  /*2ce60*/  STL.64 [R1+0x7b8], R46 ;  /* 0x0007b82e01007387 */ /* 0x0007e20000100a00 */
[C---:B--2---:R-:W-:Y:S03]  /*2ce70*/  HMMA.1688.F32.TF32 R76, R8.reuse, R130, R168 ;  /* 0x00000082084c723c */ /* 0x044fe600000810a8 */
[----:B------:R-:W-:Y:S04]  /*2ce80*/  STL.64 [R1+0x870], R68 ;  /* 0x0008704401007387 */ /* 0x000fe80000100a00 */
[----:B------:R2:W-:Y:S01]  /*2ce90*/  STL.64 [R1+0x878], R70 ;  /* 0x0008784601007387 */ /* 0x0005e20000100a00 */
[C---:B---3--:R-:W-:Y:S08]  /*2cea0*/  HMMA.1688.F32.TF32 R44, R8.reuse, R134, R172 ;  /* 0x00000086082c723c */ /* 0x048ff000000810ac */
[C---:B--2---:R-:W-:Y:S01]  /*2ceb0*/  HMMA.1688.F32.TF32 R68, R8.reuse, R138, R176 ;  /* 0x0000008a0844723c */ /* 0x044fe200000810b0 */
[----:B------:R-:W-:Y:S04]  /*2cec0*/  LDS R178, [R2+0x1e700] ;  /* 0x01e7000002b27984 */ /* 0x000fe80000000800 */
[----:B------:R-:W-:Y:S03]  /*2ced0*/  LDS R176, [R2+0x1c700] ;  /* 0x01c7000002b07984 */ /* 0x000fe60000000800 */
[----:B------:R-:W-:Y:S01]  /*2cee0*/  HMMA.1688.F32.TF32 R8, R8, R142, R180 ;  /* 0x0000008e0808723c */ /* 0x000fe200000810b4 */
[----:B------:R2:W-:Y:S04]  /*2cef0*/  STL.64 [R1+0x860], R76 ;  /* 0x0008604c01007387 */ /* 0x0005e80000100a00 */
[----:B------:R-:W-:Y:S04]  /*2cf00*/  STL.64 [R1+0x868], R78 ;  /* 0x0008684e01007387 */ /* 0x000fe80000100a00 */
[----:B------:R-:W-:Y:S04]  /*2cf10*/  STL.64 [R1+0x850], R44 ;  /* 0x0008502c01007387 */ /* 0x000fe80000100a00 */
[----:B------:R-:W-:Y:S04]  /*2cf20*/  STL.64 [R1+0x858], R46 ;  /* 0x0008582e01007387 */ /* 0x000fe80000100a00 */
[----:B------:R-:W-:Y:S04]  /*2cf30*/  STL.64 [R1+0x840], R68 ;  /* 0x0008404401007387 */ /* 0x000fe80000100a00 */
[----:B------:R-:W-:Y:S04]  /*2cf40*/  STL.64 [R1+0x848], R70 ;  /* 0x0008484601007387 */ /* 0x000fe80000100a00 */
[----:B------:R-:W-:Y:S04]  /*2cf50*/  STL.64 [R1+0x830], R8 ;  /* 0x0008300801007387 */ /* 0x000fe80000100a00 */
[----:B------:R1:W-:Y:S01]  /*2cf60*/  STL.64 [R1+0x838], R10 ;  /* 0x0008380a01007387 */ /* 0x0003e20000100a00 */
[----:B--2---:R-:W-:-:S03]  /*2cf70*/  IMAD.MOV.U32 R76, RZ, RZ, R51 ;  /* 0x000000ffff4c7224 */ /* 0x004fc600078e0033 */
[----:B------:R-:W-:Y:S04]  /*2cf80*/  LDS R44, [R2+0x1c300] ;  /* 0x01c30000022c7984 */ /* 0x000fe80000000800 */
[----:B------:R-:W-:Y:S01]  /*2cf90*/  LDS R46, [R2+0x1e300] ;  /* 0x01e30000022e7984 */ /* 0x000fe20000000800 */
[C---:B-1----:R-:W-:Y:S03]  /*2cfa0*/  HMMA.1688.F32.TF32 R8, R4.reuse, R18, R240 ;  /* 0x000000120408723c */ /* 0x042fe600000810f0 */
[----:B------:R-:W-:Y:S04]  /*2cfb0*/  LDS R45, [R3+0x1c300] ;  /* 0x01c30000032d7984 */ /* 0x000fe80000000800 */
[----:B------:R-:W1:Y:S01]  /*2cfc0*/  LDS R47, [R3+0x1e300] ;  /* 0x01e30000032f7984 */ /* 0x000e620000000800 */
[C---:B------:R-:W-:Y:S03]  /*2cfd0*/  HMMA.1688.F32.TF32 R68, R4.reuse, R22, R248 ;  /* 0x000000160444723c */ /* 0x040fe600000810f8 */
[----:B------:R-:W-:Y:S04]  /*2cfe0*/  LDS R180, [R2+0x1c600] ;  /* 0x01c6000002b47984 */ /* 0x000fe80000000800 */
[----:B------:R-:W-:Y:S04]  /*2cff0*/  LDS R182, [R2+0x1e600] ;  /* 0x01e6000002b67984 */ /* 0x000fe80000000800 */
[----:B------:R-:W-:Y:S04]  /*2d000*/  LDS R181, [R3+0x1c600] ;  /* 0x01c6000003b57984 */ /* 0x000fe80000000800 */
[----:B------:R-:W-:Y:S04]  /*2d010*/  LDS R183, [R3+0x1e600] ;  /* 0x01e6000003b77984 */ /* 0x000fe80000000800 */
[----:B------:R-:W-:Y:S04]  /*2d020*/  STL.64 [R1+0x70], R8 ;  /* 0x0000700801007387 */ /* 0x000fe80000100a00 */
[----:B------:R2:W-:Y:S04]  /*2d030*/  STL.64 [R1+0x78], R10 ;  /* 0x0000780a01007387 */ /* 0x0005e80000100a00 */
[----:B------:R-:W3:Y:S04]  /*2d040*/  LDL.LU R248, [R1+0x130] ;  /* 0x0001300001f87983 */ /* 0x000ee80000300800 */
[----:B------:R-:W-:Y:S01]  /*2d050*/  LDS R179, [R3+0x1e700] ;  /* 0x01e7000003b37984 */ /* 0x000fe20000000800 */
[C---:B--2---:R-:W-:Y:S03]  /*2d060*/  HMMA.1688.F32.TF32 R8, R4.reuse, R26, R12 ;  /* 0x0000001a0408723c */ /* 0x044fe6000008100c */
[----:B------:R2:W-:Y:S04]  /*2d070*/  STL.64 [R1+0x60], R68 ;  /* 0x0000604401007387 */ /* 0x0005e80000100a00 */
[----:B------:R4:W-:Y:S04]  /*2d080*/  STL.64 [R1+0x68], R70 ;  /* 0x0000684601007387 */ /* 0x0009e80000100a00 */
[----:B------:R-:W-:Y:S11]  /*2d090*/  LDS R177, [R3+0x1c700] ;  /* 0x01c7000003b17984 */ /* 0x000ff60000000800 */
[----:B------:R-:W-:Y:S01]  /*2d0a0*/  @!UPT UIADD3 URZ, URZ, URZ, URZ ;  /* 0x0000003f3f3ff290 */ /* 0x000fe2000fffe03f */
[----:B------:R-:W-:Y:S04]  /*2d0b0*/  STL.64 [R1+0x30], R8 ;  /* 0x0000300801007387 */ /* 0x000fe80000100a00 */
[----:B------:R1:W-:Y:S04]  /*2d0c0*/  STL.64 [R1+0x38], R10 ;  /* 0x0000380a01007387 */ /* 0x0003e80000100a00 */
[----:B------:R-:W3:Y:S04]  /*2d0d0*/  LDL.LU R249, [R1+0x134] ;  /* 0x0001340001f97983 */ /* 0x000ee80000300800 */
[----:B------:R-:W3:Y:S04]  /*2d0e0*/  LDL.LU R250, [R1+0x138] ;  /* 0x0001380001fa7983 */ /* 0x000ee80000300800 */
[----:B------:R-:W3:Y:S04]  /*2d0f0*/  LDL.LU R251, [R1+0x13c] ;  /* 0x00013c0001fb7983 */ /* 0x000ee80000300800 */
[----:B------:R-:W3:Y:S04]  /*2d100*/  LDL.LU R160, [R1+0x170] ;  /* 0x0001700001a07983 */ /* 0x000ee80000300800 */
[----:B------:R-:W3:Y:S04]  /*2d110*/  LDL.LU R161, [R1+0x174] ;  /* 0x0001740001a17983 */ /* 0x000ee80000300800 */
[----:B------:R-:W3:Y:S04]  /*2d120*/  LDL.LU R162, [R1+0x178] ;  /* 0x0001780001a27983 */ /* 0x000ee80000300800 */
[----:B------:R-:W3:Y:S04]  /*2d130*/  LDL.LU R163, [R1+0x17c] ;  /* 0x00017c0001a37983 */ /* 0x000ee80000300800 */
[----:B--2---:R-:W2:Y:S04]  /*2d140*/  LDL.LU R68, [R1+0x240] ;  /* 0x0002400001447983 */ /* 0x004ea80000300800 */
[----:B------:R-:W2:Y:S04]  /*2d150*/  LDL.LU R69, [R1+0x244] ;  /* 0x0002440001457983 */ /* 0x000ea80000300800 */
[----:B----4-:R-:W2:Y:S04]  /*2d160*/  LDL.LU R70, [R1+0x248] ;  /* 0x0002480001467983 */ /* 0x010ea80000300800 */
[----:B------:R-:W2:Y:S04]  /*2d170*/  LDL.LU R71, [R1+0x24c] ;  /* 0x00024c0001477983 */ /* 0x000ea80000300800 */
[----:B------:R-:W1:Y:S04]  /*2d180*/  LDL.LU R156, [R1] ;  /* 0x00000000019c7983 */ /* 0x000e680000300800 */
[----:B------:R-:W1:Y:S04]  /*2d190*/  LDL.LU R157, [R1+0x4] ;  /* 0x00000400019d7983 */ /* 0x000e680000300800 */
[----:B------:R-:W1:Y:S04]  /*2d1a0*/  LDL.LU R158, [R1+0x8] ;  /* 0x00000800019e7983 */ /* 0x000e680000300800 */
[----:B------:R-:W1:Y:S04]  /*2d1b0*/  LDL.LU R159, [R1+0xc] ;  /* 0x00000c00019f7983 */ /* 0x000e680000300800 */
        /* <DEDUP_REMOVED lines=28> */
[C---:B---3--:R-:W-:Y:S08]  /*2d380*/  HMMA.1688.F32.TF32 R80, R4.reuse, R34, R160 ;  /* 0x000000220450723c */ /* 0x048ff000000810a0 */
[C---:B--2---:R-:W-:Y:S08]  /*2d390*/  HMMA.1688.F32.TF32 R68, R4.reuse, R30, R68 ;  /* 0x0000001e0444723c */ /* 0x044ff00000081044 */
[C---:B-1----:R-:W-:Y:S11]  /*2d3a0*/  HMMA.1688.F32.TF32 R8, R4.reuse, R38, R156 ;  /* 0x000000260408723c */ /* 0x042ff6000008109c */
[----:B------:R-:W-:Y:S04]  /*2d3b0*/  @!UPT UIADD3 URZ, URZ, URZ, URZ ;  /* 0x0000003f3f3ff290 */ /* 0x000fe8000fffe03f */
[----:B------:R-:W-:Y:S04]  /*2d3c0*/  STL.64 [R1+0x80], R68 ;  /* 0x0000804401007387 */ /* 0x000fe80000100a00 */
[----:B------:R-:W-:Y:S04]  /*2d3d0*/  STL.64 [R1+0x88], R70 ;  /* 0x0000884601007387 */ /* 0x000fe80000100a00 */
[----:B------:R-:W-:Y:S04]  /*2d3e0*/  STL.64 [R1+0x90], R80 ;  /* 0x0000905001007387 */ /* 0x000fe80000100a00 */
[----:B------:R-:W-:Y:S04]  /*2d3f0*/  STL.64 [R1+0x98], R82 ;  /* 0x0000985201007387 */ /* 0x000fe80000100a00 */
[----:B------:R-:W-:Y:S04]  /*2d400*/  STL.64 [R1+0x140], R8 ;  /* 0x0001400801007387 */ /* 0x000fe80000100a00 */
[----:B------:R1:W-:Y:S02]  /*2d410*/  STL.64 [R1+0x148], R10 ;  /* 0x0001480a01007387 */ /* 0x0003e40000100a00 */
[C---:B-1----:R-:W-:Y:S08]  /*2d420*/  HMMA.1688.F32.TF32 R8, R4.reuse, R58, R84 ;  /* 0x0000003a0408723c */ /* 0x042ff00000081054 */
[C---:B----4-:R-:W-:Y:S08]  /*2d430*/  HMMA.1688.F32.TF32 R68, R4.reuse, R42, R48 ;  /* 0x0000002a0444723c */ /* 0x050ff00000081030 */
[C---:B------:R-:W-:Y:S11]  /*2d440*/  HMMA.1688.F32.TF32 R48, R4.reuse, R54, R72 ;  /* 0x000000360430723c */ /* 0x040ff60000081048 */
[----:B------:R-:W-:Y:S04]  /*2d450*/  @!UPT UIADD3 URZ, URZ, URZ, URZ ;  /* 0x0000003f3f3ff290 */ /* 0x000fe8000fffe03f */
[----:B------:R-:W-:Y:S04]  /*2d460*/  STL.64 [R1+0x3a0], R68 ;  /* 0x0003a04401007387 */ /* 0x000fe80000100a00 */
[----:B------:R1:W-:Y:S04]  /*2d470*/  STL.64 [R1+0x3a8], R70 ;  /* 0x0003a84601007387 */ /* 0x0003e80000100a00 */
[----:B------:R-:W-:Y:S04]  /*2d480*/  STL.64 [R1+0x5d0], R48 ;  /* 0x0005d03001007387 */ /* 0x000fe80000100a00 */
[----:B------:R2:W-:Y:S01]  /*2d490*/  STL.64 [R1+0x5d8], R50 ;  /* 0x0005d83201007387 */ /* 0x0005e20000100a00 */
[C---:B-1----:R-:W-:Y:S03]  /*2d4a0*/  HMMA.1688.F32.TF32 R68, R4.reuse, R62, R100 ;  /* 0x0000003e0444723c */ /* 0x042fe60000081064 */
[----:B------:R-:W-:Y:S04]  /*2d4b0*/  STL.64 [R1+0x660], R8 ;  /* 0x0006600801007387 */ /* 0x000fe80000100a00 */
[----:B------:R1:W-:Y:S01]  /*2d4c0*/  STL.64 [R1+0x668], R10 ;  /* 0x0006680a01007387 */ /* 0x0003e20000100a00 */
[C---:B--2---:R-:W-:Y:S08]  /*2d4d0*/  HMMA.1688.F32.TF32 R48, R4.reuse, R66, R116 ;  /* 0x000000420430723c */ /* 0x044ff00000081074 */
[C---:B-1----:R-:W-:Y:S07]  /*2d4e0*/  HMMA.1688.F32.TF32 R8, R4.reuse, R126, R184 ;  /* 0x0000007e0408723c */ /* 0x042fee00000810b8 */
        /* <DEDUP_REMOVED lines=8> */
[----:B-1----:R-:W-:Y:S08]  /*2d570*/  HMMA.1688.F32.TF32 R8, R4, R138, R196 ;  /* 0x0000008a0408723c */ /* 0x002ff000000810c4 */
[----:B------:R-:W-:Y:S08]  /*2d580*/  HMMA.1688.F32.TF32 R12, R44, R18, R12 ;  /* 0x000000122c0c723c */ /* 0x000ff0000008100c */
[----:B------:R-:W-:Y:S01]  /*2d590*/  HMMA.1688.F32.TF32 R4, R4, R142, R200 ;  /* 0x0000008e0404723c */ /* 0x000fe200000810c8 */
[----:B------:R-:W-:Y:S04]  /*2d5a0*/  STL.64 [R1+0x800], R68 ;  /* 0x0008004401007387 */ /* 0x000fe80000100a00 */
[----:B------:R-:W-:Y:S04]  /*2d5b0*/  STL.64 [R1+0x808], R70 ;  /* 0x0008084601007387 */ /* 0x000fe80000100a00 */
[----:B------:R-:W-:Y:S04]  /*2d5c0*/  STL.64 [R1+0x7f0], R48 ;  /* 0x0007f03001007387 */ /* 0x000fe80000100a00 */
[----:B------:R-:W-:Y:S04]  /*2d5d0*/  STL.64 [R1+0x7f8], R50 ;  /* 0x0007f83201007387 */ /* 0x000fe80000100a00 */
[----:B------:R-:W-:Y:S04]  /*2d5e0*/  STL.64 [R1+0x7e0], R8 ;  /* 0x0007e00801007387 */ /* 0x000fe80000100a00 */
[----:B------:R1:W-:Y:S04]  /*2d5f0*/  STL.64 [R1+0x7e8], R10 ;  /* 0x0007e80a01007387 */ /* 0x0003e80000100a00 */
[----:B------:R-:W-:Y:S04]  /*2d600*/  STL.64 [R1+0x1380], R14 ;  /* 0x0013800e01007387 */ /* 0x000fe80000100a00 */
[----:B------:R-:W-:Y:S01]  /*2d610*/  STL.64 [R1+0x7d0], R4 ;  /* 0x0007d00401007387 */ /* 0x000fe20000100a00 */
[C---:B-1----:R-:W-:Y:S03]  /*2d620*/  HMMA.1688.F32.TF32 R8, R44.reuse, R22, R152 ;  /* 0x000000162c08723c */ /* 0x042fe60000081098 */
[----:B------:R1:W-:Y:S05]  /*2d630*/  STL.64 [R1+0x7d8], R6 ;  /* 0x0007d80601007387 */ /* 0x0003ea0000100a00 */
[C---:B-1----:R-:W-:Y:S01]  /*2d640*/  HMMA.1688.F32.TF32 R4, R44.reuse, R26, R148 ;  /* 0x0000001a2c04723c */ /* 0x042fe20000081094 */
[----:B------:R-:W-:Y:S11]  /*2d650*/  STL.64 [R1+0x1378], R12 ;  /* 0x0013780c01007387 */ /* 0x000ff60000100a00 */
[----:B------:R-:W-:Y:S03]  /*2d660*/  @!UPT UIADD3 URZ, URZ, URZ, URZ ;  /* 0x0000003f3f3ff290 */ /* 0x000fe6000fffe03f */
[----:B------:R-:W-:Y:S01]  /*2d670*/  STL.64 [R1+0x1390], R10 ;  /* 0x0013900a01007387 */ /* 0x000fe20000100a00 */
[C---:B------:R-:W-:Y:S03]  /*2d680*/  HMMA.1688.F32.TF32 R248, R44.reuse, R38, R248 ;  /* 0x000000262cf8723c */ /* 0x040fe600000810f8 */
[----:B------:R1:W-:Y:S04]  /*2d690*/  STL.64 [R1+0x1388], R8 ;  /* 0x0013880801007387 */ /* 0x0003e80000100a00 */
[----:B------:R-:W-:Y:S01]  /*2d6a0*/  STL.64 [R1+0x13a0], R6 ;  /* 0x0013a00601007387 */ /* 0x000fe20000100a00 */
[C---:B-1----:R-:W-:Y:S03]  /*2d6b0*/  HMMA.1688.F32.TF32 R8, R44.reuse, R30, R144 ;  /* 0x0000001e2c08723c */ /* 0x042fe60000081090 */
[----:B------:R1:W-:Y:S05]  /*2d6c0*/  STL.64 [R1+0x1398], R4 ;  /* 0x0013980401007387 */ /* 0x0003ea0000100a00 */
[C---:B-1----:R-:W-:Y:S08]  /*2d6d0*/  HMMA.1688.F32.TF32 R4, R44.reuse, R34, R108 ;  /* 0x000000222c04723c */ /* 0x042ff0000008106c */
[C---:B------:R-:W-:Y:S07]  /*2d6e0*/  HMMA.1688.F32.TF32 R240, R44.reuse, R42, R240 ;  /* 0x0000002a2cf0723c */ /* 0x040fee00000810f0 */
[----:B------:R-:W-:Y:S04]  /*2d6f0*/  STL.64 [R1+0x10], R8 ;  /* 0x0000100801007387 */ /* 0x000fe80000100a00 */
[----:B------:R1:W-:Y:S01]  /*2d700*/  STL.64 [R1+0x18], R10 ;  /* 0x0000180a01007387 */ /* 0x0003e20000100a00 */
[C---:B------:R-:W-:Y:S03]  /*2d710*/  HMMA.1688.F32.TF32 R12, R44.reuse, R54, R76 ;  /* 0x000000362c0c723c */ /* 0x040fe6000008104c */
[----:B------:R-:W-:Y:S04]  /*2d720*/  STL.64 [R1+0x13b0], R250 ;  /* 0x0013b0fa01007387 */ /* 0x000fe80000100a00 */
[----:B------:R-:W-:Y:S01]  /*2d730*/  STL.64 [R1], R4 ;  /* 0x0000000401007387 */ /* 0x000fe20000100a00 */
[C---:B-1----:R-:W-:Y:S03]  /*2d740*/  HMMA.1688.F32.TF32 R8, R44.reuse, R58, R88 ;  /* 0x0000003a2c08723c */ /* 0x042fe60000081058 */
[----:B------:R1:W-:Y:S05]  /*2d750*/  STL.64 [R1+0x8], R6 ;  /* 0x0000080601007387 */ /* 0x0003ea0000100a00 */
[C---:B-1----:R-:W-:Y:S01]  /*2d760*/  HMMA.1688.F32.TF32 R4, R44.reuse, R62, R104 ;  /* 0x0000003e2c04723c */ /* 0x042fe20000081068 */
[----:B------:R-:W-:Y:S04]  /*2d770*/  STL.64 [R1+0x13a8], R248 ;  /* 0x0013a8f801007387 */ /* 0x000fe80000100a00 */
[----:B------:R-:W-:Y:S04]  /*2d780*/  STL.64 [R1+0x13c0], R242 ;  /* 0x0013c0f201007387 */ /* 0x000fe80000100a00 */
[----:B------:R-:W-:Y:S04]  /*2d790*/  STL.64 [R1+0x13b8], R240 ;  /* 0x0013b8f001007387 */ /* 0x000fe80000100a00 */
[----:B------:R-:W-:Y:S04]  /*2d7a0*/  STL.64 [R1+0x240], R12 ;  /* 0x0002400c01007387 */ /* 0x000fe80000100a00 */
[----:B------:R1:W-:Y:S04]  /*2d7b0*/  STL.64 [R1+0x248], R14 ;  /* 0x0002480e01007387 */ /* 0x0003e80000100a00 */
[----:B------:R-:W-:Y:S04]  /*2d7c0*/  STL.64 [R1+0x440], R8 ;  /* 0x0004400801007387 */ /* 0x000fe80000100a00 */
[----:B------:R2:W-:Y:S01]  /*2d7d0*/  STL.64 [R1+0x448], R10 ;  /* 0x0004480a01007387 */ /* 0x0005e20000100a00 */
[C---:B-1----:R-:W-:Y:S03]  /*2d7e0*/  HMMA.1688.F32.TF32 R12, R44.reuse, R66, R120 ;  /* 0x000000422c0c723c */ /* 0x042fe60000081078 */
[----:B------:R-:W-:Y:S04]  /*2d7f0*/  STL.64 [R1+0x450], R4 ;  /* 0x0004500401007387 */ /* 0x000fe80000100a00 */
[----:B------:R1:W-:Y:S01]  /*2d800*/  STL.64 [R1+0x458], R6 ;  /* 0x0004580601007387 */ /* 0x0003e20000100a00 */
[----:B--2---:R-:W-:Y:S01]  /*2d810*/  HMMA.1688.F32.TF32 R8, R44, R126, R204 ;  /* 0x0000007e2c08723c */ /* 0x004fe200000810cc */
[----:B------:R-:W-:Y:S01]  /*2d820*/  MOV R116, R236 ;  /* 0x000000ec00747202 */ /* 0x000fe20000000f00 */
[----:B------:R-:W-:-:S02]  /*2d830*/  IMAD.MOV.U32 R117, RZ, RZ, R237 ;  /* 0x000000ffff757224 */ /* 0x000fc400078e00ed */
[----:B------:R-:W-:Y:S01]  /*2d840*/  IMAD.MOV.U32 R118, RZ, RZ, R238 ;  /* 0x000000ffff767224 */ /* 0x000fe200078e00ee */
[----:B------:R-:W-:Y:S01]  /*2d850*/  MOV R188, R232 ;  /* 0x000000e800bc7202 */ /* 0x000fe20000000f00 */
[----:B------:R-:W-:Y:S02]  /*2d860*/  IMAD.MOV.U32 R119, RZ, RZ, R239 ;  /* 0x000000ffff777224 */ /* 0x000fe400078e00ef */
[----:B------:R-:W-:Y:S01]  /*2d870*/  IMAD.MOV.U32 R189, RZ, RZ, R233 ;  /* 0x000000ffffbd7224 */ /* 0x000fe200078e00e9 */
[C---:B-1----:R-:W-:Y:S01]  /*2d880*/  HMMA.1688.F32.TF32 R4, R44.reuse, R130, R208 ;  /* 0x000000822c04723c */ /* 0x042fe200000810d0 */
[----:B------:R-:W-:Y:S01]  /*2d890*/  IMAD.MOV.U32 R190, RZ, RZ, R234 ;  /* 0x000000ffffbe7224 */ /* 0x000fe200078e00ea */
[----:B------:R-:W-:Y:S01]  /*2d8a0*/  MOV R192, R228 ;  /* 0x000000e400c07202 */ /* 0x000fe20000000f00 */
[----:B------:R-:W-:Y:S01]  /*2d8b0*/  IMAD.MOV.U32 R191, RZ, RZ, R235 ;  /* 0x000000ffffbf7224 */ /* 0x000fe200078e00eb */
[----:B------:R-:W-:Y:S01]  /*2d8c0*/  MOV R184, R224 ;  /* 0x000000e000b87202 */ /* 0x000fe20000000f00 */
[----:B------:R-:W-:Y:S01]  /*2d8d0*/  IMAD.MOV.U32 R193, RZ, RZ, R229 ;  /* 0x000000ffffc17224 */ /* 0x000fe200078e00e5 */
[----:B------:R-:W-:Y:S04]  /*2d8e0*/  STL.64 [R1+0x610], R12 ;  /* 0x0006100c01007387 */ /* 0x000fe80000100a00 */
[----:B------:R1:W-:Y:S04]  /*2d8f0*/  STL.64 [R1+0x618], R14 ;  /* 0x0006180e01007387 */ /* 0x0003e80000100a00 */
[----:B------:R-:W-:Y:S04]  /*2d900*/  STL.64 [R1+0x780], R8 ;  /* 0x0007800801007387 */ /* 0x000fe80000100a00 */
[----:B------:R2:W-:Y:S01]  /*2d910*/  STL.64 [R1+0x788], R10 ;  /* 0x0007880a01007387 */ /* 0x0005e20000100a00 */
[C---:B-1----:R-:W-:Y:S04]  /*2d920*/  HMMA.1688.F32.TF32 R12, R44.reuse, R134, R212 ;  /* 0x000000862c0c723c */ /* 0x042fe800000810d4 */
[----:B------:R-:W-:Y:S04]  /*2d930*/  STL.64 [R1+0x770], R4 ;  /* 0x0007700401007387 */ /* 0x000fe80000100a00 */
[----:B------:R1:W-:Y:S01]  /*2d940*/  STL.64 [R1+0x778], R6 ;  /* 0x0007780601007387 */ /* 0x0003e20000100a00 */
[----:B--2---:R-:W-:Y:S01]  /*2d950*/  HMMA.1688.F32.TF32 R8, R44, R138, R216 ;  /* 0x0000008a2c08723c */ /* 0x004fe200000810d8 */
[----:B------:R-:W-:-:S02]  /*2d960*/  IMAD.MOV.U32 R194, RZ, RZ, R230 ;  /* 0x000000ffffc27224 */ /* 0x000fc400078e00e6 */
[----:B------:R-:W-:Y:S01]  /*2d970*/  LDS R104, [R2+0x1c500] ;  /* 0x01c5000002687984 */ /* 0x000fe20000000800 */
[----:B------:R-:W-:Y:S02]  /*2d980*/  IMAD.MOV.U32 R195, RZ, RZ, R231 ;  /* 0x000000ffffc37224 */ /* 0x000fe400078e00e7 */
[----:B------:R-:W-:Y:S01]  /*2d990*/  IMAD.MOV.U32 R185, RZ, RZ, R225 ;  /* 0x000000ffffb97224 */ /* 0x000fe200078e00e1 */
[----:B------:R-:W-:Y:S01]  /*2d9a0*/  LDS R106, [R2+0x1e500] ;  /* 0x01e50000026a7984 */ /* 0x000fe20000000800 */
[----:B-1----:R-:W-:Y:S01]  /*2d9b0*/  HMMA.1688.F32.TF32 R4, R44, R142, R220 ;  /* 0x0000008e2c04723c */ /* 0x002fe200000810dc */
[----:B------:R-:W-:Y:S02]  /*2d9c0*/  IMAD.MOV.U32 R186, RZ, RZ, R226 ;  /* 0x000000ffffba7224 */ /* 0x000fe400078e00e2 */
[----:B------:R-:W-:Y:S04]  /*2d9d0*/  LDS R105, [R3+0x1c500] ;  /* 0x01c5000003697984 */ /* 0x000fe80000000800 */
        /* <DEDUP_REMOVED lines=46> */
[----:B------:R-:W4:Y:S04]  /*2dcc0*/  LDL.LU R108, [R1+0x40] ;  /* 0x00004000016c7983 */ /* 0x000f280000300800 */
[----:B------:R-:W4:Y:S04]  /*2dcd0*/  LDL.LU R109, [R1+0x44] ;  /* 0x00004400016d7983 */ /* 0x000f280000300800 */
[----:B------:R-:W4:Y:S04]  /*2dce0*/  LDL.LU R110, [R1+0x48] ;  /* 0x00004800016e7983 */ /* 0x000f280000300800 */
[----:B------:R-:W4:Y:S01]  /*2dcf0*/  LDL.LU R111, [R1+0x4c] ;  /* 0x00004c00016f7983 */ /* 0x000f220000300800 */
[----:B------:R-:W-:-:S03]  /*2dd00*/  IMAD.MOV.U32 R187, RZ, RZ, R227 ;  /* 0x000000ffffbb7224 */ /* 0x000fc600078e00e3 */
[----:B------:R-:W1:Y:S01]  /*2dd10*/  LDS R107, [R3+0x1e500] ;  /* 0x01e50000036b7984 */ /* 0x000e620000000800 */
[C---:B--2---:R-:W-:Y:S08]  /*2dd20*/  HMMA.1688.F32.TF32 R204, R92.reuse, R54, R152 ;  /* 0x000000365ccc723c */ /* 0x044ff00000081098 */
[C---:B---3--:R-:W-:Y:S08]  /*2dd30*/  HMMA.1688.F32.TF32 R72, R92.reuse, R30, R96 ;  /* 0x0000001e5c48723c */ /* 0x048ff00000081060 */
[C---:B----4-:R-:W-:Y:S08]  /*2dd40*/  HMMA.1688.F32.TF32 R84, R92.reuse, R18, R112 ;  /* 0x000000125c54723c */ /* 0x050ff00000081070 */
[C---:B------:R-:W-:Y:S08]  /*2dd50*/  HMMA.1688.F32.TF32 R80, R92.reuse, R22, R80 ;  /* 0x000000165c50723c */ /* 0x040ff00000081050 */
[C---:B------:R-:W-:Y:S07]  /*2dd60*/  HMMA.1688.F32.TF32 R76, R92.reuse, R26, R76 ;  /* 0x0000001a5c4c723c */ /* 0x040fee000008104c */
[----:B------:R-:W-:Y:S01]  /*2dd70*/  STL.64 [R1+0x13d0], R86 ;  /* 0x0013d05601007387 */ /* 0x000fe20000100a00 */
[C---:B------:R-:W-:Y:S03]  /*2dd80*/  HMMA.1688.F32.TF32 R44, R92.reuse, R34, R68 ;  /* 0x000000225c2c723c */ /* 0x040fe60000081044 */
[----:B------:R-:W-:Y:S05]  /*2dd90*/  STL.64 [R1+0x13c8], R84 ;  /* 0x0013c85401007387 */ /* 0x000fea0000100a00 */
[C---:B------:R-:W-:Y:S01]  /*2dda0*/  HMMA.1688.F32.TF32 R48, R92.reuse, R38, R160 ;  /* 0x000000265c30723c */ /* 0x040fe200000810a0 */
[----:B------:R-:W-:Y:S07]  /*2ddb0*/  STL.64 [R1+0x13e0], R82 ;  /* 0x0013e05201007387 */ /* 0x000fee0000100a00 */
[C---:B------:R-:W-:Y:S01]  /*2ddc0*/  HMMA.1688.F32.TF32 R68, R92.reuse, R42, R156 ;  /* 0x0000002a5c44723c */ /* 0x040fe2000008109c */
[----:B------:R-:W-:Y:S04]  /*2ddd0*/  STL.64 [R1+0x13d8], R80 ;  /* 0x0013d85001007387 */ /* 0x000fe80000100a00 */
[----:B------:R-:W-:Y:S04]  /*2dde0*/  STL.64 [R1+0x13f0], R78 ;  /* 0x0013f04e01007387 */ /* 0x000fe80000100a00 */
[----:B------:R-:W-:Y:S04]  /*2ddf0*/  STL.64 [R1+0x13e8], R76 ;  /* 0x0013e84c01007387 */ /* 0x000fe80000100a00 */
[----:B------:R-:W-:Y:S04]  /*2de00*/  STL.64 [R1+0x1400], R74 ;  /* 0x0014004a01007387 */ /* 0x000fe80000100a00 */
[----:B------:R-:W-:Y:S01]  /*2de10*/  STL.64 [R1+0x13f8], R72 ;  /* 0x0013f84801007387 */ /* 0x000fe20000100a00 */
[C---:B-1----:R-:W-:Y:S03]  /*2de20*/  HMMA.1688.F32.TF32 R4, R92.reuse, R58, R148 ;  /* 0x0000003a5c04723c */ /* 0x042fe60000081094 */
[----:B------:R-:W-:Y:S04]  /*2de30*/  STL.64 [R1+0x1410], R46 ;  /* 0x0014102e01007387 */ /* 0x000fe80000100a00 */
[----:B------:R-:W-:Y:S04]  /*2de40*/  STL.64 [R1+0x1408], R44 ;  /* 0x0014082c01007387 */ /* 0x000fe80000100a00 */
[----:B------:R-:W-:Y:S01]  /*2de50*/  STL.64 [R1+0x1420], R50 ;  /* 0x0014203201007387 */ /* 0x000fe20000100a00 */
[C---:B------:R-:W-:Y:S03]  /*2de60*/  HMMA.1688.F32.TF32 R12, R92.reuse, R62, R144 ;  /* 0x0000003e5c0c723c */ /* 0x040fe60000081090 */
[----:B------:R-:W-:Y:S04]  /*2de70*/  STL.64 [R1+0x1418], R48 ;  /* 0x0014183001007387 */ /* 0x000fe80000100a00 */
[----:B------:R-:W-:Y:S01]  /*2de80*/  STL.64 [R1+0x1430], R70 ;  /* 0x0014304601007387 */ /* 0x000fe20000100a00 */
[C---:B------:R-:W-:Y:S03]  /*2de90*/  HMMA.1688.F32.TF32 R8, R92.reuse, R66, R108 ;  /* 0x000000425c08723c */ /* 0x040fe6000008106c */
[----:B------:R-:W-:Y:S04]  /*2dea0*/  STL.64 [R1+0x1428], R68 ;  /* 0x0014284401007387 */ /* 0x000fe80000100a00 */
[----:B------:R-:W-:Y:S04]  /*2deb0*/  STL.64 [R1+0x1440], R206 ;  /* 0x001440ce01007387 */ /* 0x000fe80000100a00 */
[----:B------:R-:W-:Y:S04]  /*2dec0*/  STL.64 [R1+0x1438], R204 ;  /* 0x001438cc01007387 */ /* 0x000fe80000100a00 */
[----:B------:R-:W-:Y:S04]  /*2ded0*/  STL.64 [R1+0x20], R4 ;  /* 0x0000200401007387 */ /* 0x000fe80000100a00 */
[----:B------:R1:W-:Y:S02]  /*2dee0*/  STL.64 [R1+0x28], R6 ;  /* 0x0000280601007387 */ /* 0x0003e40000100a00 */
[C---:B-1----:R-:W-:Y:S02]  /*2def0*/  HMMA.1688.F32.TF32 R4, R92.reuse, R126, R244 ;  /* 0x0000007e5c04723c */ /* 0x042fe400000810f4 */
[----:B------:R-:W-:Y:S04]  /*2df00*/  STL.64 [R1+0x170], R12 ;  /* 0x0001700c01007387 */ /* 0x000fe80000100a00 */
[----:B------:R-:W-:Y:S04]  /*2df10*/  STL.64 [R1+0x178], R14 ;  /* 0x0001780e01007387 */ /* 0x000fe80000100a00 */
[----:B------:R-:W2:Y:S04]  /*2df20*/  LDL.LU R144, [R1+0x460] ;  /* 0x0004600001907983 */ /* 0x000ea80000300800 */
[----:B------:R1:W-:Y:S04]  /*2df30*/  STL.64 [R1+0x280], R8 ;  /* 0x0002800801007387 */ /* 0x0003e80000100a00 */
[----:B------:R3:W-:Y:S05]  /*2df40*/  STL.64 [R1+0x288], R10 ;  /* 0x0002880a01007387 */ /* 0x0007ea0000100a00 */
        /* <DEDUP_REMOVED lines=90> */
[C---:B------:R-:W-:Y:S08]  /*2e4f0*/  HMMA.1688.F32.TF32 R48, R92.reuse, R138, R232 ;  /* 0x0000008a5c30723c */ /* 0x040ff000000810e8 */
[----:B------:R-:W-:Y:S11]  /*2e500*/  HMMA.1688.F32.TF32 R68, R92, R134, R228 ;  /* 0x000000865c44723c */ /* 0x000ff600000810e4 */
[----:B------:R-:W-:Y:S11]  /*2e510*/  @!UPT UIADD3 URZ, URZ, URZ, URZ ;  /* 0x0000003f3f3ff290 */ /* 0x000ff6000fffe03f */
[----:B------:R-:W-:Y:S01]  /*2e520*/  @!UPT UIADD3 URZ, URZ, URZ, URZ ;  /* 0x0000003f3f3ff290 */ /* 0x000fe2000fffe03f */
[----:B------:R-:W-:Y:S04]  /*2e530*/  STL.64 [R1+0x6f0], R68 ;  /* 0x0006f04401007387 */ /* 0x000fe80000100a00 */
[----:B------:R-:W-:Y:S04]  /*2e540*/  STL.64 [R1+0x6f8], R70 ;  /* 0x0006f84601007387 */ /* 0x000fe80000100a00 */
[----:B------:R-:W-:Y:S01]  /*2e550*/  STL.64 [R1+0x6e0], R48 ;  /* 0x0006e03001007387 */ /* 0x000fe20000100a00 */
[C---:B---3--:R-:W-:Y:S03]  /*2e560*/  HMMA.1688.F32.TF32 R212, R104.reuse, R62, R8 ;  /* 0x0000003e68d4723c */ /* 0x048fe60000081008 */
[----:B------:R-:W-:Y:S04]  /*2e570*/  STL.64 [R1+0x6e8], R50 ;  /* 0x0006e83201007387 */ /* 0x000fe80000100a00 */
[----:B------:R-:W-:Y:S01]  /*2e580*/  STL.64 [R1+0x6b0], R44 ;  /* 0x0006b02c01007387 */ /* 0x000fe20000100a00 */
[----:B------:R-:W-:Y:S03]  /*2e590*/  HMMA.1688.F32.TF32 R8, R104, R134, R188 ;  /* 0x000000866808723c */ /* 0x000fe600000810bc */
[----:B------:R-:W-:Y:S05]  /*2e5a0*/  STL.64 [R1+0x6b8], R46 ;  /* 0x0006b82e01007387 */ /* 0x000fea0000100a00 */
[----:B----4-:R-:W-:Y:S08]  /*2e5b0*/  HMMA.1688.F32.TF32 R224, R92, R130, R224 ;  /* 0x000000825ce0723c */ /* 0x010ff000000810e0 */
[C---:B------:R-:W-:Y:S08]  /*2e5c0*/  HMMA.1688.F32.TF32 R92, R104.reuse, R38, R4 ;  /* 0x00000026685c723c */ /* 0x040ff00000081004 */
[C---:B------:R-:W-:Y:S08]  /*2e5d0*/  HMMA.1688.F32.TF32 R4, R104.reuse, R126, R196 ;  /* 0x0000007e6804723c */ /* 0x040ff000000810c4 */
[C---:B------:R-:W-:Y:S08]  /*2e5e0*/  HMMA.1688.F32.TF32 R220, R104.reuse, R66, R12 ;  /* 0x0000004268dc723c */ /* 0x040ff0000008100c */
[C---:B------:R-:W-:Y:S07]  /*2e5f0*/  HMMA.1688.F32.TF32 R12, R104.reuse, R130, R192 ;  /* 0x00000082680c723c */ /* 0x040fee00000810c0 */
[----:B------:R-:W-:Y:S04]  /*2e600*/  STL.64 [R1+0x5f0], R4 ;  /* 0x0005f00401007387 */ /* 0x000fe80000100a00 */
[----:B------:R1:W-:Y:S02]  /*2e610*/  STL.64 [R1+0x5f8], R6 ;  /* 0x0005f80601007387 */ /* 0x0003e40000100a00 */
[----:B-1----:R-:W-:Y:S10]  /*2e620*/  HMMA.1688.F32.TF32 R4, R104, R138, R184 ;  /* 0x0000008a6804723c */ /* 0x002ff400000810b8 */
[----:B------:R-:W-:Y:S04]  /*2e630*/  STL.64 [R1+0x5e0], R12 ;  /* 0x0005e00c01007387 */ /* 0x000fe80000100a00 */
[----:B------:R-:W-:Y:S01]  /*2e640*/  STL.64 [R1+0x5e8], R14 ;  /* 0x0005e80e01007387 */ /* 0x000fe20000100a00 */
[----:B------:R-:W-:-:S03]  /*2e650*/  MOV R192, R40 ;  /* 0x0000002800c07202 */ /* 0x000fc60000000f00 */
[----:B------:R1:W-:Y:S01]  /*2e660*/  STL.64 [R1+0x560], R8 ;  /* 0x0005600801007387 */ /* 0x0003e20000100a00 */
[----:B------:R-:W-:-:S03]  /*2e670*/  IMAD.MOV.U32 R193, RZ, RZ, R41 ;  /* 0x000000ffffc17224 */ /* 0x000fc600078e0029 */
[----:B------:R2:W-:Y:S04]  /*2e680*/  STL.64 [R1+0x568], R10 ;  /* 0x0005680a01007387 */ /* 0x0005e80000100a00 */
[----:B------:R3:W-:Y:S04]  /*2e690*/  STL.64 [R1+0x500], R4 ;  /* 0x0005000401007387 */ /* 0x0007e80000100a00 */
[----:B------:R2:W-:Y:S04]  /*2e6a0*/  STL.64 [R1+0x508], R6 ;  /* 0x0005080601007387 */ /* 0x0005e80000100a00 */
[----:B------:R-:W4:Y:S04]  /*2e6b0*/  LDL.LU R40, [R1+0x14c8] ;  /* 0x0014c80001287983 */ /* 0x000f280000300800 */
[----:B------:R-:W4:Y:S01]  /*2e6c0*/  LDL.LU R41, [R1+0x14c4] ;  /* 0x0014c40001297983 */ /* 0x000f220000300800 */
[----:B------:R-:W-:Y:S01]  /*2e6d0*/  MOV R196, R56 ;  /* 0x0000003800c47202 */ /* 0x000fe20000000f00 */
[----:B------:R-:W-:-:S02]  /*2e6e0*/  IMAD.MOV.U32 R197, RZ, RZ, R57 ;  /* 0x000000ffffc57224 */ /* 0x000fc400078e0039 */
[----:B------:R-:W4:Y:S04]  /*2e6f0*/  LDL.LU R56, [R1+0x14c0] ;  /* 0x0014c00001387983 */ /* 0x000f280000300800 */
[----:B------:R-:W4:Y:S04]  /*2e700*/  LDL.LU R57, [R1+0x14bc] ;  /* 0x0014bc0001397983 */ /* 0x000f280000300800 */
[----:B------:R-:W4:Y:S04]  /*2e710*/  LDL.LU R232, [R1+0x380] ;  /* 0x0003800001e87983 */ /* 0x000f280000300800 */
[----:B------:R-:W4:Y:S04]  /*2e720*/  LDL.LU R233, [R1+0x384] ;  /* 0x0003840001e97983 */ /* 0x000f280000300800 */
[----:B------:R-:W4:Y:S04]  /*2e730*/  LDL.LU R234, [R1+0x388] ;  /* 0x0003880001ea7983 */ /* 0x000f280000300800 */
[----:B------:R-:W4:Y:S01]  /*2e740*/  LDL.LU R235, [R1+0x38c] ;  /* 0x00038c0001eb7983 */ /* 0x000f220000300800 */
[----:B------:R-:W-:-:S03]  /*2e750*/  MOV R228, R60 ;  /* 0x0000003c00e47202 */ /* 0x000fc60000000f00 */
[----:B------:R-:W4:Y:S01]  /*2e760*/  LDL.LU R236, [R1+0x3b0] ;  /* 0x0003b00001ec7983 */ /* 0x000f220000300800 */
[----:B------:R-:W-:-:S03]  /*2e770*/  IMAD.MOV.U32 R229, RZ, RZ, R61 ;  /* 0x000000ffffe57224 */ /* 0x000fc600078e003d */
[----:B------:R-:W4:Y:S04]  /*2e780*/  LDL.LU R237, [R1+0x3b4] ;  /* 0x0003b40001ed7983 */ /* 0x000f280000300800 */
[----:B------:R-:W4:Y:S04]  /*2e790*/  LDL.LU R238, [R1+0x3b8] ;  /* 0x0003b80001ee7983 */ /* 0x000f280000300800 */
[----:B------:R-:W4:Y:S04]  /*2e7a0*/  LDL.LU R239, [R1+0x3bc] ;  /* 0x0003bc0001ef7983 */ /* 0x000f280000300800 */
[----:B------:R-:W4:Y:S04]  /*2e7b0*/  LDL.LU R60, [R1+0x14b8] ;  /* 0x0014b800013c7983 */ /* 0x000f280000300800 */
[----:B------:R-:W4:Y:S04]  /*2e7c0*/  LDL.LU R61, [R1+0x14b4] ;  /* 0x0014b400013d7983 */ /* 0x000f280000300800 */
[----:B-1----:R-:W4:Y:S04]  /*2e7d0*/  LDL.LU R8, [R1+0x4b0] ;  /* 0x0004b00001087983 */ /* 0x002f280000300800 */
[----:B------:R-:W4:Y:S04]  /*2e7e0*/  LDL.LU R9, [R1+0x4b4] ;  /* 0x0004b40001097983 */ /* 0x000f280000300800 */
[----:B--2---:R-:W2:Y:S04]  /*2e7f0*/  LDL.LU R10, [R1+0x4b8] ;  /* 0x0004b800010a7983 */ /* 0x004ea80000300800 */
[----:B------:R-:W2:Y:S01]  /*2e800*/  LDL.LU R11, [R1+0x4bc] ;  /* 0x0004bc00010b7983 */ /* 0x000ea20000300800 */
[----:B------:R-:W-:Y:S03]  /*2e810*/  HMMA.1688.F32.TF32 R88, R104, R34, R248 ;  /* 0x000000226858723c */ /* 0x000fe600000810f8 */
[----:B---3--:R-:W3:Y:S04]  /*2e820*/  LDL.LU R4, [R1+0x4e0] ;  /* 0x0004e00001047983 */ /* 0x008ee80000300800 */
[----:B------:R-:W3:Y:S04]  /*2e830*/  LDL.LU R5, [R1+0x4e4] ;  /* 0x0004e40001057983 */ /* 0x000ee80000300800 */
[----:B------:R-:W3:Y:S04]  /*2e840*/  LDL.LU R6, [R1+0x4e8] ;  /* 0x0004e80001067983 */ /* 0x000ee80000300800 */
[----:B------:R-:W3:Y:S04]  /*2e850*/  LDL.LU R7, [R1+0x4ec] ;  /* 0x0004ec0001077983 */ /* 0x000ee80000300800 */
        /* <DEDUP_REMOVED lines=19> */
[----:B------:R-:W3:Y:S04]  /*2e990*/  LDL.LU R16, [R1+0x14a4] ;  /* 0x0014a40001107983 */ /* 0x000ee80000300800 */
[----:B------:R-:W3:Y:S04]  /*2e9a0*/  LDL.LU R252, [R1+0x14a0] ;  /* 0x0014a00001fc7983 */ /* 0x000ee80000300800 */
[----:B------:R-:W3:Y:S01]  /*2e9b0*/  LDL.LU R0, [R1+0x149c] ;  /* 0x00149c0001007983 */ /* 0x000ee20000300800 */
[----:B------:R-:W-:-:S03]  /*2e9c0*/  IMAD.MOV.U32 R50, RZ, RZ, R52 ;  /* 0x000000ffff327224 */ /* 0x000fc600078e0034 */
[----:B------:R-:W3:Y:S01]  /*2e9d0*/  LDL.LU R21, [R1+0x1498] ;  /* 0x0014980001157983 */ /* 0x000ee20000300800 */
[----:B------:R-:W-:-:S03]  /*2e9e0*/  IMAD.MOV.U32 R51, RZ, RZ, R53 ;  /* 0x000000ffff337224 */ /* 0x000fc600078e0035 */
[----:B------:R-:W3:Y:S01]  /*2e9f0*/  LDL.LU R20, [R1+0x1494] ;  /* 0x0014940001147983 */ /* 0x000ee20000300800 */
[----:B----4-:R-:W-:Y:S01]  /*2ea00*/  IMAD.MOV.U32 R49, RZ, RZ, R40 ;  /* 0x000000ffff317224 */ /* 0x010fe200078e0028 */
[----:B------:R-:W-:Y:S02]  /*2ea10*/  MOV R48, R41 ;  /* 0x0000002900307202 */ /* 0x000fe40000000f00 */
        /* <DEDUP_REMOVED lines=8> */
[----:B------:R-:W-:Y:S02]  /*2eaa0*/  IMAD.MOV.U32 R219, RZ, RZ, R252 ;  /* 0x000000ffffdb7224 */ /* 0x000fe400078e00fc */
[----:B------:R-:W-:Y:S02]  /*2eab0*/  IMAD.MOV.U32 R218, RZ, RZ, R0 ;  /* 0x000000ffffda7224 */ /* 0x000fe400078e0000 */
[----:B------:R-:W-:Y:S01]  /*2eac0*/  IMAD.MOV.U32 R217, RZ, RZ, R21 ;  /* 0x000000ffffd97224 */ /* 0x000fe200078e0015 */
[----:B------:R-:W-:-:S02]  /*2ead0*/  MOV R216, R20 ;  /* 0x0000001400d87202 */ /* 0x000fc40000000f00 */
[----:B------:R-:W2:Y:S04]  /*2eae0*/  LDL.LU R20, [R1+0x1478] ;  /* 0x0014780001147983 */ /* 0x000ea80000300800 */
[----:B------:R-:W2:Y:S04]  /*2eaf0*/  LDL.LU R21, [R1+0x1474] ;  /* 0x0014740001157983 */ /* 0x000ea80000300800 */
[----:B------:R-:W2:Y:S04]  /*2eb00*/  LDL.LU R0, [R1+0x1470] ;  /* 0x0014700001007983 */ /* 0x000ea80000300800 */
[----:B------:R-:W3:Y:S01]  /*2eb10*/  LDL.LU R252, [R1+0x146c] ;  /* 0x00146c0001fc7983 */ /* 0x000ee20000300800 */
[----:B----4-:R-:W-:Y:S01]  /*2eb20*/  IMAD.MOV.U32 R209, RZ, RZ, R52 ;  /* 0x000000ffffd17224 */ /* 0x010fe200078e0034 */
[----:B------:R-:W-:-:S02]  /*2eb30*/  MOV R208, R53 ;  /* 0x0000003500d07202 */ /* 0x000fc40000000f00 */
[----:B------:R-:W4:Y:S04]  /*2eb40*/  LDL.LU R53, [R1+0x1468] ;  /* 0x0014680001357983 */ /* 0x000f280000300800 */
[----:B------:R-:W4:Y:S01]  /*2eb50*/  LDL.LU R52, [R1+0x1464] ;  /* 0x0014640001347983 */ /* 0x000f220000300800 */
[----:B------:R-:W-:Y:S02]  /*2eb60*/  IMAD.MOV.U32 R210, RZ, RZ, R40 ;  /* 0x000000ffffd27224 */ /* 0x000fe400078e0028 */
[----:B------:R-:W-:Y:S01]  /*2eb70*/  IMAD.MOV.U32 R211, RZ, RZ, R41 ;  /* 0x000000ffffd37224 */ /* 0x000fe200078e0029 */
        /* <DEDUP_REMOVED lines=8> */
[C---:B------:R-:W-:Y:S08]  /*2ec00*/  HMMA.1688.F32.TF32 R148, R104.reuse, R26, R148 ;  /* 0x0000001a6894723c */ /* 0x040ff00000081094 */
[C---:B------:R-:W-:Y:S08]  /*2ec10*/  HMMA.1688.F32.TF32 R108, R104.reuse, R30, R108 ;  /* 0x0000001e686c723c */ /* 0x040ff0000008106c */
[C---:B------:R-:W-:Y:S08]  /*2ec20*/  HMMA.1688.F32.TF32 R96, R104.reuse, R42, R96 ;  /* 0x0000002a6860723c */ /* 0x040ff00000081060 */
[C---:B------:R-:W-:Y:S08]  /*2ec30*/  HMMA.1688.F32.TF32 R100, R104.reuse, R54, R100 ;  /* 0x000000366864723c */ /* 0x040ff00000081064 */
[C---:B------:R-:W-:Y:S08]  /*2ec40*/  HMMA.1688.F32.TF32 R200, R104.reuse, R58, R200 ;  /* 0x0000003a68c8723c */ /* 0x040ff000000810c8 */
[----:B------:R-:W-:Y:S01]  /*2ec50*/  HMMA.1688.F32.TF32 R244, R104, R142, R116 ;  /* 0x0000008e68f4723c */ /* 0x000fe20000081074 */
[----:B------:R-:W4:Y:S04]  /*2ec60*/  LDL.LU R116, [R1+0x3c0] ;  /* 0x0003c00001747983 */ /* 0x000f280000300800 */
[----:B------:R-:W4:Y:S03]  /*2ec70*/  LDL.LU R117, [R1+0x3c4] ;  /* 0x0003c40001757983 */ /* 0x000f260000300800 */
[C---:B------:R-:W-:Y:S01]  /*2ec80*/  HMMA.1688.F32.TF32 R104, R180.reuse, R30, R168 ;  /* 0x0000001eb468723c */ /* 0x040fe200000810a8 */
[----:B------:R-:W4:Y:S04]  /*2ec90*/  LDL.LU R118, [R1+0x3c8] ;  /* 0x0003c80001767983 */ /* 0x000f280000300800 */
[----:B------:R-:W4:Y:S03]  /*2eca0*/  LDL.LU R119, [R1+0x3cc] ;  /* 0x0003cc0001777983 */ /* 0x000f260000300800 */
[C---:B------:R-:W-:Y:S08]  /*2ecb0*/  HMMA.1688.F32.TF32 R168, R180.reuse, R34, R112 ;  /* 0x00000022b4a8723c */ /* 0x040ff00000081070 */
[----:B------:R-:W-:Y:S07]  /*2ecc0*/  HMMA.1688.F32.TF32 R112, R180, R38, R144 ;  /* 0x00000026b470723c */ /* 0x000fee0000081090 */
[----:B--2---:R-:W-:-:S02]  /*2ecd0*/  IMAD.MOV.U32 R147, RZ, RZ, R0 ;  /* 0x000000ffff937224 */ /* 0x004fc400078e0000 */
[----:B---3--:R-:W-:Y:S02]  /*2ece0*/  IMAD.MOV.U32 R146, RZ, RZ, R252 ;  /* 0x000000ffff927224 */ /* 0x008fe400078e00fc */
[----:B----4-:R-:W-:Y:S01]  /*2ecf0*/  IMAD.MOV.U32 R145, RZ, RZ, R53 ;  /* 0x000000ffff917224 */ /* 0x010fe200078e0035 */
[----:B------:R-:W-:Y:S02]  /*2ed00*/  MOV R144, R52 ;  /* 0x0000003400907202 */ /* 0x000fe40000000f00 */
[----:B------:R-:W2:Y:S04]  /*2ed10*/  LDL.LU R52, [R1+0x1458] ;  /* 0x0014580001347983 */ /* 0x000ea80000300800 */
[----:B------:R-:W3:Y:S04]  /*2ed20*/  LDL.LU R53, [R1+0x1454] ;  /* 0x0014540001357983 */ /* 0x000ee80000300800 */
[----:B------:R-:W4:Y:S04]  /*2ed30*/  LDL.LU R252, [R1+0x1450] ;  /* 0x0014500001fc7983 */ /* 0x000f280000300800 */
        /* <DEDUP_REMOVED lines=11> */
[----:B------:R-:W-:-:S02]  /*2edf0*/  IMAD.MOV.U32 R206, RZ, RZ, R65 ;  /* 0x000000ffffce7224 */ /* 0x000fc400078e0041 */
[----:B------:R-:W-:Y:S01]  /*2ee00*/  IMAD.MOV.U32 R207, RZ, RZ, R64 ;  /* 0x000000ffffcf7224 */ /* 0x000fe200078e0040 */
[----:B------:R-:W-:Y:S01]  /*2ee10*/  MOV R68, R61 ;  /* 0x0000003d00447202 */ /* 0x000fe20000000f00 */
[----:B------:R-:W-:Y:S02]  /*2ee20*/  IMAD.MOV.U32 R69, RZ, RZ, R60 ;  /* 0x000000ffff457224 */ /* 0x000fe400078e003c */
[----:B------:R-:W-:Y:S02]  /*2ee30*/  IMAD.MOV.U32 R70, RZ, RZ, R57 ;  /* 0x000000ffff467224 */ /* 0x000fe400078e0039 */
[----:B------:R-:W-:Y:S01]  /*2ee40*/  IMAD.MOV.U32 R71, RZ, RZ, R56 ;  /* 0x000000ffff477224 */ /* 0x000fe200078e0038 */
        /* <DEDUP_REMOVED lines=13> */
[----:B------:R-:W-:-:S02]  /*2ef20*/  IMAD.MOV.U32 R230, RZ, RZ, R125 ;  /* 0x000000ffffe67224 */ /* 0x000fc400078e007d */
[----:B------:R-:W-:Y:S02]  /*2ef30*/  IMAD.MOV.U32 R231, RZ, RZ, R124 ;  /* 0x000000ffffe77224 */ /* 0x000fe400078e007c */
[----:B------:R-:W-:Y:S02]  /*2ef40*/  IMAD.MOV.U32 R198, RZ, RZ, R129 ;  /* 0x000000ffffc67224 */ /* 0x000fe400078e0081 */
[----:B------:R-:W-:Y:S02]  /*2ef50*/  IMAD.MOV.U32 R199, RZ, RZ, R128 ;  /* 0x000000ffffc77224 */ /* 0x000fe400078e0080 */
[----:B------:R-:W-:Y:S02]  /*2ef60*/  IMAD.MOV.U32 R194, RZ, RZ, R133 ;  /* 0x000000ffffc27224 */ /* 0x000fe400078e0085 */
[----:B------:R-:W-:Y:S01]  /*2ef70*/  IMAD.MOV.U32 R195, RZ, RZ, R132 ;  /* 0x000000ffffc37224 */ /* 0x000fe200078e0084 */
[----:B------:R-:W-:Y:S01]  /*2ef80*/  HMMA.1688.F32.TF32 R124, R176, R126, R228 ;  /* 0x0000007eb07c723c */ /* 0x000fe200000810e4 */
[----:B------:R-:W-:Y:S01]  /*2ef90*/  MOV R186, R25 ;  /* 0x0000001900ba7202 */ /* 0x000fe20000000f00 */
[----:B------:R-:W-:-:S06]  /*2efa0*/  IMAD.MOV.U32 R187, RZ, RZ, R24 ;  /* 0x000000ffffbb7224 */ /* 0x000fcc00078e0018 */
[----:B------:R-:W-:Y:S01]  /*2efb0*/  HMMA.1688.F32.TF32 R132, R176, R134, R192 ;  /* 0x00000086b084723c */ /* 0x000fe200000810c0 */
[----:B------:R-:W-:Y:S02]  /*2efc0*/  IMAD.MOV.U32 R184, RZ, RZ, R29 ;  /* 0x000000ffffb87224 */ /* 0x000fe400078e001d */
[----:B------:R-:W-:Y:S01]  /*2efd0*/  IMAD.MOV.U32 R185, RZ, RZ, R28 ;  /* 0x000000ffffb97224 */ /* 0x000fe200078e001c */
[----:B------:R-:W-:Y:S01]  /*2efe0*/  MOV R14, R41 ;  /* 0x00000029000e7202 */ /* 0x000fe20000000f00 */
[----:B------:R-:W-:-:S03]  /*2eff0*/  IMAD.MOV.U32 R15, RZ, RZ, R40 ;  /* 0x000000ffff0f7224 */ /* 0x000fc600078e0028 */
[C---:B------:R-:W-:Y:S01]  /*2f000*/  HMMA.1688.F32.TF32 R24, R176.reuse, R26, R84 ;  /* 0x0000001ab018723c */ /* 0x040fe20000081054 */
[----:B------:R-:W-:Y:S01]  /*2f010*/  MOV R190, R33 ;  /* 0x0000002100be7202 */ /* 0x000fe20000000f00 */
[----:B------:R-:W-:Y:S02]  /*2f020*/  IMAD.MOV.U32 R191, RZ, RZ, R32 ;  /* 0x000000ffffbf7224 */ /* 0x000fe400078e0020 */
[----:B------:R-:W-:Y:S02]  /*2f030*/  IMAD.MOV.U32 R188, RZ, RZ, R37 ;  /* 0x000000ffffbc7224 */ /* 0x000fe400078e0025 */
[----:B------:R-:W-:Y:S02]  /*2f040*/  IMAD.MOV.U32 R189, RZ, RZ, R36 ;  /* 0x000000ffffbd7224 */ /* 0x000fe400078e0024 */
[C---:B------:R-:W-:Y:S08]  /*2f050*/  HMMA.1688.F32.TF32 R32, R176.reuse, R34, R248 ;  /* 0x00000022b020723c */ /* 0x040ff000000810f8 */
[C---:B------:R-:W-:Y:S08]  /*2f060*/  HMMA.1688.F32.TF32 R36, R176.reuse, R38, R4 ;  /* 0x00000026b024723c */ /* 0x040ff00000081004 */
[----:B------:R-:W-:Y:S01]  /*2f070*/  HMMA.1688.F32.TF32 R40, R176, R42, R8 ;  /* 0x0000002ab028723c */ /* 0x000fe20000081008 */
[----:B--2---:R-:W-:-:S02]  /*2f080*/  MOV R242, R0 ;  /* 0x0000000000f27202 */ /* 0x004fc40000000f00 */
[----:B------:R-:W2:Y:S04]  /*2f090*/  LDL.LU R0, [R1+0x1448] ;  /* 0x0014480001007983 */ /* 0x000ea80000300800 */
[----:B------:R-:W-:Y:S04]  /*2f0a0*/  STL.64 [R1+0x250], R204 ;  /* 0x000250cc01007387 */ /* 0x000fe80000100a00 */
[----:B------:R1:W-:Y:S04]  /*2f0b0*/  STL.64 [R1+0x258], R206 ;  /* 0x000258ce01007387 */ /* 0x0003e80000100a00 */
[----:B-1----:R1:W5:Y:S04]  /*2f0c0*/  LDL.LU.64 R206, [R1+0x1440] ;  /* 0x0014400001ce7983 */ /* 0x0023680000300a00 */
[----:B------:R1:W5:Y:S04]  /*2f0d0*/  LDL.LU.64 R204, [R1+0x1438] ;  /* 0x0014380001cc7983 */ /* 0x0003680000300a00 */
        /* <DEDUP_REMOVED lines=12> */
[----:B------:R1:W5:Y:S04]  /*2f1a0*/  LDL.LU.64 R74, [R1+0x1400] ;  /* 0x00140000014a7983 */ /* 0x0003680000300a00 */
[----:B------:R1:W5:Y:S04]  /*2f1b0*/  LDL.LU.64 R72, [R1+0x13f8] ;  /* 0x0013f80001487983 */ /* 0x0003680000300a00 */
[----:B------:R1:W-:Y:S04]  /*2f1c0*/  STL.64 [R1+0x390], R180 ;  /* 0x000390b401007387 */ /* 0x0003e80000100a00 */
[----:B------:R3:W-:Y:S01]  /*2f1d0*/  STL.64 [R1+0x398], R182 ;  /* 0x000398b601007387 */ /* 0x0007e20000100a00 */
[----:B-1----:R-:W-:-:S02]  /*2f1e0*/  IMAD.MOV.U32 R180, RZ, RZ, R21 ;  /* 0x000000ffffb47224 */ /* 0x002fc400078e0015 */
[----:B------:R-:W-:Y:S01]  /*2f1f0*/  IMAD.MOV.U32 R181, RZ, RZ, R20 ;  /* 0x000000ffffb57224 */ /* 0x000fe200078e0014 */
[----:B---3--:R-:W-:Y:S01]  /*2f200*/  MOV R182, R17 ;  /* 0x0000001100b67202 */ /* 0x008fe20000000f00 */
[----:B------:R-:W-:Y:S02]  /*2f210*/  IMAD.MOV.U32 R183, RZ, RZ, R16 ;  /* 0x000000ffffb77224 */ /* 0x000fe400078e0010 */
[----:B----4-:R-:W-:Y:S01]  /*2f220*/  IMAD.MOV.U32 R243, RZ, RZ, R252 ;  /* 0x000000fffff37224 */ /* 0x010fe200078e00fc */
[C---:B------:R-:W-:Y:S01]  /*2f230*/  HMMA.1688.F32.TF32 R16, R176.reuse, R18, R76 ;  /* 0x00000012b010723c */ /* 0x040fe2000008104c */
[----:B------:R1:W5:Y:S04]  /*2f240*/  LDL.LU.64 R78, [R1+0x13f0] ;  /* 0x0013f000014e7983 */ /* 0x0003680000300a00 */
[----:B------:R1:W5:Y:S03]  /*2f250*/  LDL.LU.64 R76, [R1+0x13e8] ;  /* 0x0013e800014c7983 */ /* 0x0003660000300a00 */
[C---:B------:R-:W-:Y:S01]  /*2f260*/  HMMA.1688.F32.TF32 R56, R176.reuse, R58, R180 ;  /* 0x0000003ab038723c */ /* 0x040fe200000810b4 */
[----:B------:R-:W3:Y:S07]  /*2f270*/  LDL.LU R128, [R1+0x93c] ;  /* 0x00093c0001807983 */ /* 0x000eee0000300800 */
[----:B------:R-:W-:Y:S01]  /*2f280*/  HMMA.1688.F32.TF32 R180, R176, R130, R196 ;  /* 0x00000082b0b4723c */ /* 0x000fe200000810c4 */
[----:B------:R-:W-:-:S02]  /*2f290*/  IMAD.MOV.U32 R12, RZ, RZ, R53 ;  /* 0x000000ffff0c7224 */ /* 0x000fc400078e0035 */
[----:B------:R-:W-:-:S05]  /*2f2a0*/  IMAD.MOV.U32 R13, RZ, RZ, R52 ;  /* 0x000000ffff0d7224 */ /* 0x000fca00078e0034 */
[C---:B------:R-:W-:Y:S01]  /*2f2b0*/  HMMA.1688.F32.TF32 R20, R176.reuse, R22, R80 ;  /* 0x00000016b014723c */ /* 0x040fe20000081050 */
[----:B------:R1:W5:Y:S04]  /*2f2c0*/  LDL.LU.64 R82, [R1+0x13e0] ;  /* 0x0013e00001527983 */ /* 0x0003680000300a00 */
[----:B------:R1:W5:Y:S03]  /*2f2d0*/  LDL.LU.64 R80, [R1+0x13d8] ;  /* 0x0013d80001507983 */ /* 0x0003660000300a00 */
[C---:B------:R-:W-:Y:S01]  /*2f2e0*/  HMMA.1688.F32.TF32 R28, R176.reuse, R30, R240 ;  /* 0x0000001eb01c723c */ /* 0x040fe200000810f0 */
[----:B------:R1:W5:Y:S04]  /*2f2f0*/  LDL.LU.64 R86, [R1+0x13d0] ;  /* 0x0013d00001567983 */ /* 0x0003680000300a00 */
[----:B------:R1:W5:Y:S04]  /*2f300*/  LDL.LU.64 R84, [R1+0x13c8] ;  /* 0x0013c80001547983 */ /* 0x0003680000300a00 */
[----:B------:R1:W5:Y:S04]  /*2f310*/  LDL.LU.64 R242, [R1+0x13c0] ;  /* 0x0013c00001f27983 */ /* 0x0003680000300a00 */
[----:B------:R1:W5:Y:S04]  /*2f320*/  LDL.LU.64 R240, [R1+0x13b8] ;  /* 0x0013b80001f07983 */ /* 0x0003680000300a00 */
[----:B------:R1:W5:Y:S04]  /*2f330*/  LDL.LU.64 R250, [R1+0x13b0] ;  /* 0x0013b00001fa7983 */ /* 0x0003680000300a00 */
[----:B------:R1:W5:Y:S01]  /*2f340*/  LDL.LU.64 R248, [R1+0x13a8] ;  /* 0x0013a80001f87983 */ /* 0x0003620000300a00 */
[----:B------:R-:W-:Y:S03]  /*2f350*/  HMMA.1688.F32.TF32 R52, R176, R54, R12 ;  /* 0x00000036b034723c */ /* 0x000fe6000008100c */
[----:B------:R1:W5:Y:S04]  /*2f360*/  LDL.LU.64 R6, [R1+0x13a0] ;  /* 0x0013a00001067983 */ /* 0x0003680000300a00 */
[----:B------:R1:W5:Y:S04]  /*2f370*/  LDL.LU.64 R4, [R1+0x1398] ;  /* 0x0013980001047983 */ /* 0x0003680000300a00 */
[----:B------:R1:W5:Y:S04]  /*2f380*/  LDL.LU.64 R10, [R1+0x1390] ;  /* 0x00139000010a7983 */ /* 0x0003680000300a00 */
[----:B------:R1:W5:Y:S04]  /*2f390*/  LDL.LU.64 R8, [R1+0x1388] ;  /* 0x0013880001087983 */ /* 0x0003680000300a00 */
[----:B------:R1:W5:Y:S04]  /*2f3a0*/  LDL.LU.64 R14, [R1+0x1380] ;  /* 0x00138000010e7983 */ /* 0x0003680000300a00 */
[----:B------:R1:W5:Y:S04]  /*2f3b0*/  LDL.LU.64 R12, [R1+0x1378] ;  /* 0x00137800010c7983 */ /* 0x0003680000300a00 */
[----:B------:R4:W-:Y:S04]  /*2f3c0*/  STL.64 [R1+0x220], R124 ;  /* 0x0002207c01007387 */ /* 0x0009e80000100a00 */
[----:B------:R-:W-:Y:S04]  /*2f3d0*/  STL.64 [R1+0x228], R126 ;  /* 0x0002287e01007387 */ /* 0x000fe80000100a00 */
[----:B------:R-:W-:Y:S01]  /*2f3e0*/  STL.64 [R1+0x210], R180 ;  /* 0x000210b401007387 */ /* 0x000fe20000100a00 */
[----:B----4-:R-:W-:-:S03]  /*2f3f0*/  IMAD.MOV.U32 R124, RZ, RZ, c[0x0][0x180] ;  /* 0x00006000ff7c7624 */ /* 0x010fc600078e00ff */
[----:B------:R-:W-:Y:S04]  /*2f400*/  STL.64 [R1+0x218], R182 ;  /* 0x000218b601007387 */ /* 0x000fe80000100a00 */
[----:B------:R-:W2:Y:S01]  /*2f410*/  LDL.LU R125, [R1+0x130c] ;  /* 0x00130c00017d7983 */ /* 0x000ea20000300800 */
[----:B------:R-:W-:-:S03]  /*2f420*/  IADD3 R2, R124, -0x80, RZ ;  /* 0xffffff807c027810 */ /* 0x000fc60007ffe0ff */
[----:B------:R-:W-:Y:S04]  /*2f430*/  STL.64 [R1+0x200], R132 ;  /* 0x0002008401007387 */ /* 0x000fe80000100a00 */
[----:B------:R4:W-:Y:S04]  /*2f440*/  STL.64 [R1+0x208], R134 ;  /* 0x0002088601007387 */ /* 0x0009e80000100a00 */
[----:B------:R-:W2:Y:S01]  /*2f450*/  LDL.LU R124, [R1+0x1310] ;  /* 0x00131000017c7983 */ /* 0x000ea20000300800 */
[C---:B----4-:R-:W-:Y:S11]  /*2f460*/  HMMA.1688.F32.TF32 R132, R176.reuse, R138, R188 ;  /* 0x0000008ab084723c */ /* 0x050ff600000810bc */
[----:B------:R-:W-:Y:S11]  /*2f470*/  @!UPT UIADD3 URZ, URZ, URZ, URZ ;  /* 0x0000003f3f3ff290 */ /* 0x000ff6000fffe03f */
[----:B------:R-:W-:Y:S01]  /*2f480*/  @!UPT UIADD3 URZ, URZ, URZ, URZ ;  /* 0x0000003f3f3ff290 */ /* 0x000fe2000fffe03f */
[----:B------:R-:W-:Y:S04]  /*2f490*/  STL.64 [R1+0x1d0], R132 ;  /* 0x0001d08401007387 */ /* 0x000fe80000100a00 */
[----:B------:R4:W-:Y:S04]  /*2f4a0*/  STL.64 [R1+0x1d8], R134 ;  /* 0x0001d88601007387 */ /* 0x0009e80000100a00 */
[----:B------:R-:W3:Y:S01]  /*2f4b0*/  LDL.LU R136, [R1+0x1318] ;  /* 0x0013180001887983 */ /* 0x000ee20000300800 */
[----:B----4-:R-:W-:Y:S01]  /*2f4c0*/  HMMA.1688.F32.TF32 R132, R176, R142, R184 ;  /* 0x0000008eb084723c */ /* 0x010fe200000810b8 */
[----:B------:R-:W-:-:S05]  /*2f4d0*/  MOV R129, c[0x0][0x188] ;  /* 0x0000620000817a02 */ /* 0x000fca0000000f00 */
[----:B------:R-:W-:Y:S11]  /*2f4e0*/  IMAD.SHL.U32 R129, R129, 0x40, RZ ;  /* 0x0000004081817824 */ /* 0x000ff600078e00ff */
[----:B------:R-:W-:Y:S06]  /*2f4f0*/  @!UPT UIADD3 URZ, URZ, URZ, URZ ;  /* 0x0000003f3f3ff290 */ /* 0x000fec000fffe03f */
[----:B------:R4:W-:Y:S04]  /*2f500*/  STL.64 [R1+0x190], R132 ;  /* 0x0001908401007387 */ /* 0x0009e80000100a00 */
[----:B------:R1:W-:Y:S04]  /*2f510*/  STL.64 [R1+0x198], R134 ;  /* 0x0001988601007387 */ /* 0x0003e80000100a00 */
[----:B----4-:R-:W4:Y:S04]  /*2f520*/  LDL.LU R132, [R1+0x1320] ;  /* 0x0013200001847983 */ /* 0x010f280000300800 */
[----:B------:R-:W4:Y:S04]  /*2f530*/  LDL.LU R139, [R1+0x1314] ;  /* 0x00131400018b7983 */ /* 0x000f280000300800 */
[----:B-1----:R-:W4:Y:S01]  /*2f540*/  LDL.LU R135, [R1+0x131c] ;  /* 0x00131c0001877983 */ /* 0x002f220000300800 */
[----:B------:R-:W-:-:S03]  /*2f550*/  IMAD.SHL.U32 R129, R129, 0x4, RZ ;  /* 0x0000000481817824 */ /* 0x000fc600078e00ff */
[----:B------:R-:W4:Y:S04]  /*2f560*/  LDL.LU R141, [R1+0x1324] ;  /* 0x00132400018d7983 */ /* 0x000f280000300800 */
[----:B------:R-:W4:Y:S04]  /*2f570*/  LDL.LU R140, [R1+0x1328] ;  /* 0x00132800018c7983 */ /* 0x000f280000300800 */
[----:B------:R-:W4:Y:S04]  /*2f580*/  LDL.LU R138, [R1+0x1270] ;  /* 0x00127000018a7983 */ /* 0x000f280000300800 */
[----:B------:R-:W4:Y:S01]  /*2f590*/  LDL.LU R137, [R1+0x1274] ;  /* 0x0012740001897983 */ /* 0x000f220000300800 */
[----:B--2---:R-:W-:-:S05]  /*2f5a0*/  IADD3 R124, P2, R124, R129, RZ ;  /* 0x000000817c7c7210 */ /* 0x004fca0007f5e0ff */
[----:B------:R-:W-:Y:S01]  /*2f5b0*/  IMAD.X R125, R125, 0x1, R0, P2 ;  /* 0x000000017d7d7824 */ /* 0x000fe200010e0600 */
[----:B------:R1:W-:Y:S04]  /*2f5c0*/  STL [R1+0x1310], R124 ;  /* 0x0013107c01007387 */ /* 0x0003e80000100800 */
[----:B------:R3:W-:Y:S04]  /*2f5d0*/  STL [R1+0x130c], R125 ;  /* 0x00130c7d01007387 */ /* 0x0007e80000100800 */
[----:B------:R-:W2:Y:S04]  /*2f5e0*/  LDL.LU R134, [R1+0x1278] ;  /* 0x0012780001867983 */ /* 0x000ea80000300800 */
[----:B------:R-:W2:Y:S04]  /*2f5f0*/  LDL.LU R131, [R1+0x127c] ;  /* 0x00127c0001837983 */ /* 0x000ea80000300800 */
[----:B------:R-:W2:Y:S04]  /*2f600*/  LDL.LU R127, [R1+0x1280] ;  /* 0x00128000017f7983 */ /* 0x000ea80000300800 */
[----:B------:R-:W2:Y:S01]  /*2f610*/  LDL.LU R126, [R1+0x1284] ;  /* 0x00128400017e7983 */ /* 0x000ea20000300800 */
[----:B------:R-:W-:-:S05]  /*2f620*/  IMAD.MOV.U32 R252, RZ, RZ, 0x3f ;  /* 0x0000003ffffc7424 */ /* 0x000fca00078e00ff */
[----:B------:R-:W-:Y:S01]  /*2f630*/  IADD3 R252, R252, c[0x0][0x180], RZ ;  /* 0x00006000fcfc7a10 */ /* 0x000fe20007ffe0ff */
[----:B------:R-:W1:Y:S03]  /*2f640*/  S2R R133, SR_TID.X ;  /* 0x0000000000857919 */ /* 0x000e660000002100 */
[----:B------:R-:W-:-:S04]  /*2f650*/  SHF.R.S32.HI R3, RZ, 0x1f, R252 ;  /* 0x0000001fff037819 */ /* 0x000fc800000114fc */
[----:B------:R-:W-:Y:S01]  /*2f660*/  LEA.HI R3, R3, R252, RZ, 0x6 ;  /* 0x000000fc03037211 */ /* 0x000fe200078f30ff */
[----:B---3--:R-:W-:-:S03]  /*2f670*/  IMAD R2, R128, -0x40, R2 ;  /* 0xffffffc080027824 */ /* 0x008fc600078e0202 */
[----:B------:R-:W-:Y:S01]  /*2f680*/  SHF.R.S32.HI R3, RZ, 0x6, R3 ;  /* 0x00000006ff037819 */ /* 0x000fe20000011403 */
[----:B------:R-:W-:Y:S01]  /*2f690*/  UIADD3 UR5, UR5, 0x1, URZ ;  /* 0x0000000105057890 */ /* 0x000fe2000fffe03f */
[----:B------:R-:W-:Y:S02]  /*2f6a0*/  ISETP.GT.AND P1, PT, R2, RZ, PT ;  /* 0x000000ff0200720c */ /* 0x000fe40003f24270 */
[----:B------:R-:W-:Y:S01]  /*2f6b0*/  IADD3 R3, R3, -0x2, RZ ;  /* 0xfffffffe03037810 */ /* 0x000fe20007ffe0ff */
[----:B------:R-:W-:-:S03]  /*2f6c0*/  UISETP.GT.AND UP0, UPT, UR5, 0x1, UPT ;  /* 0x000000010500788c */ /* 0x000fc6000bf04270 */
[----:B------:R-:W-:Y:S02]  /*2f6d0*/  ISETP.GE.AND P0, PT, R128, R3, PT ;  /* 0x000000038000720c */ /* 0x000fe40003f06270 */
[----:B------:R-:W-:Y:S01]  /*2f6e0*/  SEL R3, RZ, 0x4, !P1 ;  /* 0x00000004ff037807 */ /* 0x000fe20004800000 */
[----:B------:R-:W-:-:S03]  /*2f6f0*/  USEL UR5, UR5, URZ, !UP0 ;  /* 0x0000003f05057287 */ /* 0x000fc6000c000000 */
[----:B------:R-:W-:Y:S02]  /*2f700*/  SEL R3, R3, RZ, !P0 ;  /* 0x000000ff03037207 */ /* 0x000fe40004000000 */
[----:B-1----:R-:W-:Y:S02]  /*2f710*/  LOP3.LUT R252, R133, 0x7f, RZ, 0xc0, !PT ;  /* 0x0000007f85fc7812 */ /* 0x002fe400078ec0ff */
[----:B------:R-:W-:Y:S02]  /*2f720*/  ISETP.NE.U32.AND P1, PT, R3, RZ, PT ;  /* 0x000000ff0300720c */ /* 0x000fe40003f25070 */
[----:B------:R-:W-:Y:S01]  /*2f730*/  MOV R3, UR5 ;  /* 0x0000000500037c02 */ /* 0x000fe20008000f00 */
[----:B------:R-:W-:Y:S01]  /*2f740*/  IMAD.SHL.U32 R130, R252, 0x4, RZ ;  /* 0x00000004fc827824 */ /* 0x000fe200078e00ff */
[----:B------:R-:W-:-:S03]  /*2f750*/  IADD3 R136, P2, R136, R129, RZ ;  /* 0x0000008188887210 */ /* 0x000fc60007f5e0ff */
[----:B------:R-:W-:Y:S01]  /*2f760*/  IMAD R3, R3, 0x20000, R130 ;  /* 0x0002000003037824 */ /* 0x000fe200078e0282 */
[----:B------:R-:W-:Y:S06]  /*2f770*/  BAR.SYNC.DEFER_BLOCKING 0x0 ;  /* 0x0000000000007b1d */ /* 0x000fec0000010000 */
[----:B------:R-:W-:Y:S01]  /*2f780*/  STL [R1+0x1318], R136 ;  /* 0x0013188801007387 */ /* 0x000fe20000100800 */
[----:B----4-:R-:W-:Y:S01]  /*2f790*/  IADD3 R132, P3, R132, R129, RZ ;  /* 0x0000008184847210 */ /* 0x010fe20007f7e0ff */
[----:B------:R-:W-:-:S03]  /*2f7a0*/  IMAD.X R139, R139, 0x1, R0, P2 ;  /* 0x000000018b8b7824 */ /* 0x000fc600010e0600 */
[----:B------:R-:W-:Y:S02]  /*2f7b0*/  IADD3.X R135, R135, R0, RZ, P3, !PT ;  /* 0x0000000087877210 */ /* 0x000fe40001ffe4ff */
[----:B------:R1:W-:Y:S04]  /*2f7c0*/  STL [R1+0x1314], R139 ;  /* 0x0013148b01007387 */ /* 0x0003e80000100800 */
[----:B------:R-:W-:Y:S01]  /*2f7d0*/  @!PT LDS RZ, [RZ] ;  /* 0x00000000fffff984 */ /* 0x000fe20000000800 */
[----:B------:R-:W-:Y:S01]  /*2f7e0*/  @!PT LDS RZ, [RZ] ;  /* 0x00000000fffff984 */ /* 0x000fe20000000800 */
[----:B------:R-:W-:Y:S01]  /*2f7f0*/  @!PT LDS RZ, [RZ] ;  /* 0x00000000fffff984 */ /* 0x000fe20000000800 */
[----:B------:R3:W-:Y:S04]  /*2f800*/  LDGSTS.E [R3], [R124.64], P1 ;  /* 0x000000007c037fae */ /* 0x0007e80008921848 */
[----:B------:R-:W-:Y:S04]  /*2f810*/  STL [R1+0x1320], R132 ;  /* 0x0013208401007387 */ /* 0x000fe80000100800 */
[----:B------:R4:W-:Y:S01]  /*2f820*/  STL [R1+0x131c], R135 ;  /* 0x00131c8701007387 */ /* 0x0009e20000100800 */
[----:B---3--:R-:W-:-:S02]  /*2f830*/  IMAD.MOV.U32 R124, RZ, RZ, R136 ;  /* 0x000000ffff7c7224 */ /* 0x008fc400078e0088 */
[----:B------:R-:W-:Y:S02]  /*2f840*/  IMAD.MOV.U32 R125, RZ, RZ, R139 ;  /* 0x000000ffff7d7224 */ /* 0x000fe400078e008b */
[----:B-1----:R-:W3:Y:S01]  /*2f850*/  LDL.LU R139, [R1+0x1288] ;  /* 0x00128800018b7983 */ /* 0x002ee20000300800 */
[----:B------:R-:W-:-:S03]  /*2f860*/  ISETP.GT.AND P2, PT, R2, 0x4, PT ;  /* 0x000000040200780c */ /* 0x000fc60003f44270 */
[----:B------:R1:W-:Y:S04]  /*2f870*/  LDGSTS.E [R3+0x200], [R124.64], P1 ;  /* 0x002000007c037fae */ /* 0x0003e80008921848 */
[----:B------:R-:W3:Y:S01]  /*2f880*/  LDL.LU R136, [R1+0x128c] ;  /* 0x00128c0001887983 */ /* 0x000ee20000300800 */
[----:B------:R-:W-:Y:S01]  /*2f890*/  IADD3 R140, P3, R140, R129, RZ ;  /* 0x000000818c8c7210 */ /* 0x000fe20007f7e0ff */
[----:B-1----:R-:W-:Y:S01]  /*2f8a0*/  IMAD.MOV.U32 R124, RZ, RZ, R132 ;  /* 0x000000ffff7c7224 */ /* 0x002fe200078e0084 */
[----:B------:R-:W-:Y:S02]  /*2f8b0*/  MOV R125, R135 ;  /* 0x00000087007d7202 */ /* 0x000fe40000000f00 */
[----:B----4-:R-:W3:Y:S04]  /*2f8c0*/  LDL.LU R135, [R1+0x11f0] ;  /* 0x0011f00001877983 */ /* 0x010ee80000300800 */
[----:B------:R-:W3:Y:S01]  /*2f8d0*/  LDL.LU R132, [R1+0x11f4] ;  /* 0x0011f40001847983 */ /* 0x000ee20000300800 */
[----:B------:R-:W-:-:S03]  /*2f8e0*/  IADD3 R137, P4, R137, R129, RZ ;  /* 0x0000008189897210 */ /* 0x000fc60007f9e0ff */
[----:B------:R1:W-:Y:S01]  /*2f8f0*/  LDGSTS.E [R3+0x400], [R124.64], P1 ;  /* 0x004000007c037fae */ /* 0x0003e20008921848 */
[--C-:B------:R-:W-:Y:S02]  /*2f900*/  IMAD.X R141, R141, 0x1, R0.reuse, P3 ;  /* 0x000000018d8d7824 */ /* 0x100fe400018e0600 */
[----:B------:R-:W-:Y:S01]  /*2f910*/  IMAD.X R138, R138, 0x1, R0, P4 ;  /* 0x000000018a8a7824 */ /* 0x000fe200020e0600 */
[----:B------:R-:W-:Y:S01]  /*2f920*/  STL [R1+0x1328], R140 ;  /* 0x0013288c01007387 */ /* 0x000fe20000100800 */
[----:B-1----:R-:W-:-:S04]  /*2f930*/  SEL R124, RZ, 0x4, !P2 ;  /* 0x00000004ff7c7807 */ /* 0x002fc80005000000 */
[----:B------:R-:W-:Y:S01]  /*2f940*/  SEL R124, R124, RZ, !P0 ;  /* 0x000000ff7c7c7207 */ /* 0x000fe20004000000 */
[----:B------:R1:W-:Y:S01]  /*2f950*/  STL [R1+0x1324], R141 ;  /* 0x0013248d01007387 */ /* 0x0003e20000100800 */
[----:B------:R-:W-:Y:S02]  /*2f960*/  MOV R125, R141 ;  /* 0x0000008d007d7202 */ /* 0x000fe40000000f00 */
[----:B------:R-:W-:Y:S01]  /*2f970*/  ISETP.NE.U32.AND P2, PT, R124, RZ, PT ;  /* 0x000000ff7c00720c */ /* 0x000fe20003f45070 */
[----:B------:R-:W-:Y:S01]  /*2f980*/  IMAD.MOV.U32 R124, RZ, RZ, R140 ;  /* 0x000000ffff7c7224 */ /* 0x000fe200078e008c */
[----:B------:R-:W-:Y:S04]  /*2f990*/  STL [R1+0x1274], R137 ;  /* 0x0012748901007387 */ /* 0x000fe80000100800 */
[----:B------:R1:W-:Y:S04]  /*2f9a0*/  STL [R1+0x1270], R138 ;  /* 0x0012708a01007387 */ /* 0x0003e80000100800 */
[----:B-1----:R-:W3:Y:S04]  /*2f9b0*/  LDL.LU R141, [R1+0x11f8] ;  /* 0x0011f800018d7983 */ /* 0x002ee80000300800 */
[----:B------:R-:W3:Y:S04]  /*2f9c0*/  LDL.LU R140, [R1+0x11fc] ;  /* 0x0011fc00018c7983 */ /* 0x000ee80000300800 */
[----:B------:R1:W-:Y:S02]  /*2f9d0*/  LDGSTS.E [R3+0x600], [R124.64], P1 ;  /* 0x006000007c037fae */ /* 0x0003e40008921848 */
[----:B-1----:R-:W-:-:S02]  /*2f9e0*/  IMAD.MOV.U32 R125, RZ, RZ, R138 ;  /* 0x000000ffff7d7224 */ /* 0x002fc400078e008a */
[----:B------:R-:W-:Y:S01]  /*2f9f0*/  IMAD.MOV.U32 R124, RZ, RZ, R137 ;  /* 0x000000ffff7c7224 */ /* 0x000fe200078e0089 */
[----:B------:R-:W3:Y:S04]  /*2fa00*/  LDL.LU R138, [R1+0x1200] ;  /* 0x00120000018a7983 */ /* 0x000ee80000300800 */
[----:B------:R-:W3:Y:S04]  /*2fa10*/  LDL.LU R137, [R1+0x1204] ;  /* 0x0012040001897983 */ /* 0x000ee80000300800 */
[----:B------:R1:W-:Y:S01]  /*2fa20*/  LDGSTS.E [R3+0x2000], [R124.64], P2 ;  /* 0x020000007c037fae */ /* 0x0003e20009121848 */
[----:B--2---:R-:W-:-:S05]  /*2fa30*/  IADD3 R131, P1, R131, R129, RZ ;  /* 0x0000008183837210 */ /* 0x004fca0007f3e0ff */
[----:B------:R-:W-:Y:S01]  /*2fa40*/  IMAD.X R134, R134, 0x1, R0, P1 ;  /* 0x0000000186867824 */ /* 0x000fe200008e0600 */
[----:B------:R-:W-:Y:S01]  /*2fa50*/  IADD3 R126, P3, R126, R129, RZ ;  /* 0x000000817e7e7210 */ /* 0x000fe20007f7e0ff */
[----:B-1----:R-:W-:Y:S01]  /*2fa60*/  IMAD.MOV.U32 R124, RZ, RZ, R131 ;  /* 0x000000ffff7c7224 */ /* 0x002fe200078e0083 */
[----:B------:R-:W-:Y:S01]  /*2fa70*/  STL [R1+0x127c], R131 ;  /* 0x00127c8301007387 */ /* 0x000fe20000100800 */
[----:B------:R-:W-:Y:S01]  /*2fa80*/  IMAD.MOV.U32 R125, RZ, RZ, R134 ;  /* 0x000000ffff7d7224 */ /* 0x000fe200078e0086 */
[----:B------:R-:W-:Y:S02]  /*2fa90*/  IADD3.X R127, R127, R0, RZ, P3, !PT ;  /* 0x000000007f7f7210 */ /* 0x000fe40001ffe4ff */
[----:B------:R1:W-:Y:S04]  /*2faa0*/  STL [R1+0x1278], R134 ;  /* 0x0012788601007387 */ /* 0x0003e80000100800 */
[----:B------:R-:W-:Y:S04]  /*2fab0*/  STL [R1+0x1284], R126 ;  /* 0x0012847e01007387 */ /* 0x000fe80000100800 */
[----:B------:R2:W-:Y:S04]  /*2fac0*/  STL [R1+0x1280], R127 ;  /* 0x0012807f01007387 */ /* 0x0005e80000100800 */
[----:B------:R2:W-:Y:S04]  /*2fad0*/  LDGSTS.E [R3+0x2200], [R124.64], P2 ;  /* 0x022000007c037fae */ /* 0x0005e80009121848 */
[----:B-1----:R-:W4:Y:S04]  /*2fae0*/  LDL.LU R134, [R1+0x1208] ;  /* 0x0012080001867983 */ /* 0x002f280000300800 */
[----:B------:R-:W4:Y:S01]  /*2faf0*/  LDL.LU R131, [R1+0x120c] ;  /* 0x00120c0001837983 */ /* 0x000f220000300800 */
[----:B--2---:R-:W-:Y:S01]  /*2fb00*/  MOV R125, R127 ;  /* 0x0000007f007d7202 */ /* 0x004fe20000000f00 */
[----:B------:R-:W-:-:S02]  /*2fb10*/  IMAD.MOV.U32 R124, RZ, RZ, R126 ;  /* 0x000000ffff7c7224 */ /* 0x000fc400078e007e */
[----:B------:R-:W2:Y:S04]  /*2fb20*/  LDL.LU R127, [R1+0x954] ;  /* 0x00095400017f7983 */ /* 0x000ea80000300800 */
[----:B------:R-:W2:Y:S01]  /*2fb30*/  LDL.LU R126, [R1+0x958] ;  /* 0x00095800017e7983 */ /* 0x000ea20000300800 */
[----:B------:R-:W-:-:S03]  /*2fb40*/  ISETP.GT.AND P1, PT, R2, 0x8, PT ;  /* 0x000000080200780c */ /* 0x000fc60003f24270 */
[----:B------:R1:W-:Y:S02]  /*2fb50*/  LDGSTS.E [R3+0x2400], [R124.64], P2 ;  /* 0x024000007c037fae */ /* 0x0003e40009121848 */
[----:B-1----:R-:W-:-:S04]  /*2fb60*/  SEL R124, RZ, 0x4, !P1 ;  /* 0x00000004ff7c7807 */ /* 0x002fc80004800000 */
[----:B------:R-:W-:-:S04]  /*2fb70*/  SEL R124, R124, RZ, !P0 ;  /* 0x000000ff7c7c7207 */ /* 0x000fc80004000000 */
[----:B------:R-:W-:Y:S02]  /*2fb80*/  ISETP.NE.U32.AND P1, PT, R124, RZ, PT ;  /* 0x000000ff7c00720c */ /* 0x000fe40003f25070 */
[----:B---3--:R-:W-:-:S05]  /*2fb90*/  IADD3 R136, P3, R136, R129, RZ ;  /* 0x0000008188887210 */ /* 0x008fca0007f7e0ff */
[----:B------:R-:W-:Y:S01]  /*2fba0*/  IMAD.X R139, R139, 0x1, R0, P3 ;  /* 0x000000018b8b7824 */ /* 0x000fe200018e0600 */
[----:B------:R-:W-:Y:S01]  /*2fbb0*/  STL [R1+0x128c], R136 ;  /* 0x00128c8801007387 */ /* 0x000fe20000100800 */
[----:B------:R-:W-:-:S03]  /*2fbc0*/  IADD3 R132, P4, R132, R129, RZ ;  /* 0x0000008184847210 */ /* 0x000fc60007f9e0ff */
[----:B------:R1:W-:Y:S02]  /*2fbd0*/  STL [R1+0x1288], R139 ;  /* 0x0012888b01007387 */ /* 0x0003e40000100800 */
[----:B------:R-:W-:Y:S02]  /*2fbe0*/  IMAD.X R135, R135, 0x1, R0, P4 ;  /* 0x0000000187877824 */ /* 0x000fe400020e0600 */
[----:B------:R-:W-:Y:S01]  /*2fbf0*/  STL [R1+0x11f4], R132 ;  /* 0x0011f48401007387 */ /* 0x000fe20000100800 */
[----:B------:R-:W-:Y:S01]  /*2fc00*/  IMAD.MOV.U32 R124, RZ, RZ, R136 ;  /* 0x000000ffff7c7224 */ /* 0x000fe200078e0088 */
[----:B------:R-:W-:Y:S02]  /*2fc10*/  MOV R125, R139 ;  /* 0x0000008b007d7202 */ /* 0x000fe40000000f00 */
[----:B------:R3:W-:Y:S04]  /*2fc20*/  STL [R1+0x11f0], R135 ;  /* 0x0011f08701007387 */ /* 0x0007e80000100800 */
[----:B-1----:R-:W2:Y:S04]  /*2fc30*/  LDL.LU R139, [R1+0x95c] ;  /* 0x00095c00018b7983 */ /* 0x002ea80000300800 */
[----:B------:R-:W2:Y:S04]  /*2fc40*/  LDL.LU R136, [R1+0x960] ;  /* 0x0009600001887983 */ /* 0x000ea80000300800 */
[----:B------:R1:W-:Y:S02]  /*2fc50*/  LDGSTS.E [R3+0x2600], [R124.64], P2 ;  /* 0x026000007c037fae */ /* 0x0003e40009121848 */
[----:B-1----:R-:W-:-:S02]  /*2fc60*/  IMAD.MOV.U32 R125, RZ, RZ, R135 ;  /* 0x000000ffff7d7224 */ /* 0x002fc400078e0087 */
[----:B------:R-:W-:Y:S01]  /*2fc70*/  IMAD.MOV.U32 R124, RZ, RZ, R132 ;  /* 0x000000ffff7c7224 */ /* 0x000fe200078e0084 */
[----:B---3--:R-:W3:Y:S01]  /*2fc80*/  LDL.LU R135, [R1+0x964] ;  /* 0x0009640001877983 */ /* 0x008ee20000300800 */
[----:B------:R-:W-:-:S03]  /*2fc90*/  IADD3 R140, P2, R140, R129, RZ ;  /* 0x000000818c8c7210 */ /* 0x000fc60007f5e0ff */
[----:B------:R-:W3:Y:S02]  /*2fca0*/  LDL.LU R132, [R1+0x968] ;  /* 0x0009680001847983 */ /* 0x000ee40000300800 */
[----:B------:R-:W-:Y:S02]  /*2fcb0*/  IMAD.X R141, R141, 0x1, R0, P2 ;  /* 0x000000018d8d7824 */ /* 0x000fe400010e0600 */
[----:B------:R1:W-:Y:S04]  /*2fcc0*/  LDGSTS.E [R3+0x4000], [R124.64], P1 ;  /* 0x040000007c037fae */ /* 0x0003e80008921848 */
[----:B------:R-:W-:Y:S04]  /*2fcd0*/  STL [R1+0x11fc], R140 ;  /* 0x0011fc8c01007387 */ /* 0x000fe80000100800 */
[----:B------:R1:W-:Y:S01]  /*2fce0*/  STL [R1+0x11f8], R141 ;  /* 0x0011f88d01007387 */ /* 0x0003e20000100800 */
[----:B------:R-:W-:Y:S01]  /*2fcf0*/  IADD3 R137, P3, R137, R129, RZ ;  /* 0x0000008189897210 */ /* 0x000fe20007f7e0ff */
[----:B-1----:R-:W-:-:S02]  /*2fd00*/  IMAD.MOV.U32 R124, RZ, RZ, R140 ;  /* 0x000000ffff7c7224 */ /* 0x002fc400078e008c */
[----:B------:R-:W-:Y:S01]  /*2fd10*/  IMAD.MOV.U32 R125, RZ, RZ, R141 ;  /* 0x000000ffff7d7224 */ /* 0x000fe200078e008d */
[----:B------:R-:W-:Y:S01]  /*2fd20*/  IADD3.X R138, R138, R0, RZ, P3, !PT ;  /* 0x000000008a8a7210 */ /* 0x000fe20001ffe4ff */
[----:B------:R-:W-:Y:S04]  /*2fd30*/  STL [R1+0x1204], R137 ;  /* 0x0012048901007387 */ /* 0x000fe80000100800 */
[----:B------:R1:W-:Y:S01]  /*2fd40*/  STL [R1+0x1200], R138 ;  /* 0x0012008a01007387 */ /* 0x0003e20000100800 */
[----:B------:R-:W-:-:S03]  /*2fd50*/  ISETP.GT.AND P2, PT, R2, 0xc, PT ;  /* 0x0000000c0200780c */ /* 0x000fc60003f44270 */
[----:B------:R1:W-:Y:S04]  /*2fd60*/  LDGSTS.E [R3+0x4200], [R124.64], P1 ;  /* 0x042000007c037fae */ /* 0x0003e80008921848 */
[----:B------:R-:W3:Y:S04]  /*2fd70*/  LDL.LU R141, [R1+0x96c] ;  /* 0x00096c00018d7983 */ /* 0x000ee80000300800 */
[----:B------:R-:W3:Y:S01]  /*2fd80*/  LDL.LU R140, [R1+0x970] ;  /* 0x00097000018c7983 */ /* 0x000ee20000300800 */
[----:B-1----:R-:W-:Y:S01]  /*2fd90*/  IMAD.MOV.U32 R124, RZ, RZ, R137 ;  /* 0x000000ffff7c7224 */ /* 0x002fe200078e0089 */
[----:B------:R-:W-:-:S02]  /*2fda0*/  MOV R125, R138 ;  /* 0x0000008a007d7202 */ /* 0x000fc40000000f00 */
[----:B------:R-:W3:Y:S04]  /*2fdb0*/  LDL.LU R138, [R1+0x9d4] ;  /* 0x0009d400018a7983 */ /* 0x000ee80000300800 */
[----:B------:R-:W3:Y:S04]  /*2fdc0*/  LDL.LU R137, [R1+0x9d8] ;  /* 0x0009d80001897983 */ /* 0x000ee80000300800 */
[----:B------:R1:W-:Y:S02]  /*2fdd0*/  LDGSTS.E [R3+0x4400], [R124.64], P1 ;  /* 0x044000007c037fae */ /* 0x0003e40008921848 */
[----:B-1----:R-:W-:-:S04]  /*2fde0*/  SEL R124, RZ, 0x4, !P2 ;  /* 0x00000004ff7c7807 */ /* 0x002fc80005000000 */
[----:B------:R-:W-:-:S04]  /*2fdf0*/  SEL R124, R124, RZ, !P0 ;  /* 0x000000ff7c7c7207 */ /* 0x000fc80004000000 */
[----:B------:R-:W-:Y:S02]  /*2fe00*/  ISETP.NE.U32.AND P2, PT, R124, RZ, PT ;  /* 0x000000ff7c00720c */ /* 0x000fe40003f45070 */
[----:B----4-:R-:W-:-:S05]  /*2fe10*/  IADD3 R131, P3, R131, R129, RZ ;  /* 0x0000008183837210 */ /* 0x010fca0007f7e0ff */
[----:B------:R-:W-:Y:S01]  /*2fe20*/  IMAD.X R134, R134, 0x1, R0, P3 ;  /* 0x0000000186867824 */ /* 0x000fe200018e0600 */
[----:B--2---:R-:W-:Y:S01]  /*2fe30*/  IADD3 R126, P4, R126, R129, RZ ;  /* 0x000000817e7e7210 */ /* 0x004fe20007f9e0ff */
[----:B------:R-:W-:Y:S01]  /*2fe40*/  STL [R1+0x120c], R131 ;  /* 0x00120c8301007387 */ /* 0x000fe20000100800 */
[----:B------:R-:W-:-:S03]  /*2fe50*/  IMAD.MOV.U32 R124, RZ, RZ, R131 ;  /* 0x000000ffff7c7224 */ /* 0x000fc600078e0083 */
[----:B------:R-:W-:Y:S01]  /*2fe60*/  IMAD.X R127, R127, 0x1, R0, P4 ;  /* 0x000000017f7f7824 */ /* 0x000fe200020e0600 */
[----:B------:R1:W-:Y:S01]  /*2fe70*/  STL [R1+0x1208], R134 ;  /* 0x0012088601007387 */ /* 0x0003e20000100800 */
[----:B------:R-:W-:-:S03]  /*2fe80*/  MOV R125, R134 ;  /* 0x00000086007d7202 */ /* 0x000fc60000000f00 */
[----:B------:R-:W-:Y:S04]  /*2fe90*/  STL [R1+0x958], R126 ;  /* 0x0009587e01007387 */ /* 0x000fe80000100800 */
[----:B------:R2:W-:Y:S04]  /*2fea0*/  STL [R1+0x954], R127 ;  /* 0x0009547f01007387 */ /* 0x0005e80000100800 */
[----:B-1----:R-:W4:Y:S04]  /*2feb0*/  LDL.LU R134, [R1+0x9dc] ;  /* 0x0009dc0001867983 */ /* 0x002f280000300800 */
[----:B------:R-:W4:Y:S04]  /*2fec0*/  LDL.LU R131, [R1+0x9e0] ;  /* 0x0009e00001837983 */ /* 0x000f280000300800 */
[----:B------:R1:W-:Y:S02]  /*2fed0*/  LDGSTS.E [R3+0x4600], [R124.64], P1 ;  /* 0x046000007c037fae */ /* 0x0003e40008921848 */
[----:B-1----:R-:W-:-:S02]  /*2fee0*/  IMAD.MOV.U32 R125, RZ, RZ, R127 ;  /* 0x000000ffff7d7224 */ /* 0x002fc400078e007f */
[----:B------:R-:W-:Y:S01]  /*2fef0*/  IMAD.MOV.U32 R124, RZ, RZ, R126 ;  /* 0x000000ffff7c7224 */ /* 0x000fe200078e007e */
[----:B--2---:R-:W2:Y:S04]  /*2ff00*/  LDL.LU R127, [R1+0x9e4] ;  /* 0x0009e400017f7983 */ /* 0x004ea80000300800 */
[----:B------:R-:W2:Y:S04]  /*2ff10*/  LDL.LU R126, [R1+0x9e8] ;  /* 0x0009e800017e7983 */ /* 0x000ea80000300800 */
[----:B------:R1:W-:Y:S01]  /*2ff20*/  LDGSTS.E [R3+0x6000], [R124.64], P2 ;  /* 0x060000007c037fae */ /* 0x0003e20009121848 */
[----:B------:R-:W-:-:S05]  /*2ff30*/  IADD3 R136, P1, R136, R129, RZ ;  /* 0x0000008188887210 */ /* 0x000fca0007f3e0ff */
[----:B------:R-:W-:Y:S02]  /*2ff40*/  IMAD.X R139, R139, 0x1, R0, P1 ;  /* 0x000000018b8b7824 */ /* 0x000fe400008e0600 */
[----:B-1----:R-:W-:Y:S02]  /*2ff50*/  IMAD.MOV.U32 R124, RZ, RZ, R136 ;  /* 0x000000ffff7c7224 */ /* 0x002fe400078e0088 */
[----:B------:R-:W-:Y:S01]  /*2ff60*/  IMAD.MOV.U32 R125, RZ, RZ, R139 ;  /* 0x000000ffff7d7224 */ /* 0x000fe200078e008b */
[----:B------:R-:W-:Y:S04]  /*2ff70*/  STL [R1+0x960], R136 ;  /* 0x0009608801007387 */ /* 0x000fe80000100800 */
[----:B------:R1:W-:Y:S01]  /*2ff80*/  STL [R1+0x95c], R139 ;  /* 0x00095c8b01007387 */ /* 0x0003e20000100800 */
[----:B---3--:R-:W-:-:S03]  /*2ff90*/  IADD3 R132, P3, R132, R129, RZ ;  /* 0x0000008184847210 */ /* 0x008fc60007f7e0ff */
[----:B------:R3:W-:Y:S01]  /*2ffa0*/  LDGSTS.E [R3+0x6200], [R124.64], P2 ;  /* 0x062000007c037fae */ /* 0x0007e20009121848 */
[----:B------:R-:W-:-:S03]  /*2ffb0*/  IADD3.X R135, R135, R0, RZ, P3, !PT ;  /* 0x0000000087877210 */ /* 0x000fc60001ffe4ff */
[----:B------:R-:W-:Y:S01]  /*2ffc0*/  STL [R1+0x968], R132 ;  /* 0x0009688401007387 */ /* 0x000fe20000100800 */
[----:B------:R-:W-:-:S03]  /*2ffd0*/  ISETP.GT.AND P1, PT, R2, 0x10, PT ;  /* 0x000000100200780c */ /* 0x000fc60003f24270 */
[----:B------:R3:W-:Y:S02]  /*2ffe0*/  STL [R1+0x964], R135 ;  /* 0x0009648701007387 */ /* 0x0007e40000100800 */
[----:B---3--:R-:W-:Y:S01]  /*2fff0*/  IMAD.MOV.U32 R124, RZ, RZ, R132 ;  /* 0x000000ffff7c7224 */ /* 0x008fe200078e0084 */
[----:B------:R-:W-:Y:S01]  /*30000*/  MOV R125, R135 ;  /* 0x00000087007d7202 */ /* 0x000fe20000000f00 */
[----:B-1----:R-:W3:Y:S04]  /*30010*/  LDL.LU R139, [R1+0x9ec] ;  /* 0x0009ec00018b7983 */ /* 0x002ee80000300800 */
[----:B------:R-:W3:Y:S04]  /*30020*/  LDL.LU R136, [R1+0x9f0] ;  /* 0x0009f00001887983 */ /* 0x000ee80000300800 */
[----:B------:R-:W3:Y:S04]  /*30030*/  LDL.LU R135, [R1+0xa54] ;  /* 0x000a540001877983 */ /* 0x000ee80000300800 */
[----:B------:R-:W3:Y:S04]  /*30040*/  LDL.LU R132, [R1+0xa58] ;  /* 0x000a580001847983 */ /* 0x000ee80000300800 */
[----:B------:R1:W-:Y:S01]  /*30050*/  LDGSTS.E [R3+0x6400], [R124.64], P2 ;  /* 0x064000007c037fae */ /* 0x0003e20009121848 */
[----:B------:R-:W-:-:S02]  /*30060*/  IADD3 R140, P3, R140, R129, RZ ;  /* 0x000000818c8c7210 */ /* 0x000fc40007f7e0ff */
[----:B-1----:R-:W-:-:S03]  /*30070*/  SEL R124, RZ, 0x4, !P1 ;  /* 0x00000004ff7c7807 */ /* 0x002fc60004800000 */
[----:B------:R-:W-:Y:S01]  /*30080*/  IMAD.X R141, R141, 0x1, R0, P3 ;  /* 0x000000018d8d7824 */ /* 0x000fe200018e0600 */
[----:B------:R-:W-:Y:S02]  /*30090*/  SEL R124, R124, RZ, !P0 ;  /* 0x000000ff7c7c7207 */ /* 0x000fe40004000000 */
[----:B------:R-:W-:Y:S01]  /*300a0*/  IADD3 R137, P4, R137, R129, RZ ;  /* 0x0000008189897210 */ /* 0x000fe20007f9e0ff */
[----:B------:R-:W-:Y:S01]  /*300b0*/  STL [R1+0x970], R140 ;  /* 0x0009708c01007387 */ /* 0x000fe20000100800 */
[----:B------:R-:W-:-:S03]  /*300c0*/  ISETP.NE.U32.AND P1, PT, R124, RZ, PT ;  /* 0x000000ff7c00720c */ /* 0x000fc60003f25070 */
[----:B------:R-:W-:Y:S01]  /*300d0*/  IMAD.X R138, R138, 0x1, R0, P4 ;  /* 0x000000018a8a7824 */ /* 0x000fe200020e0600 */
[----:B------:R1:W-:Y:S01]  /*300e0*/  STL [R1+0x96c], R141 ;  /* 0x00096c8d01007387 */ /* 0x0003e20000100800 */
[----:B------:R-:W-:Y:S01]  /*300f0*/  IMAD.MOV.U32 R124, RZ, RZ, R140 ;  /* 0x000000ffff7c7224 */ /* 0x000fe200078e008c */
[----:B------:R-:W-:Y:S02]  /*30100*/  MOV R125, R141 ;  /* 0x0000008d007d7202 */ /* 0x000fe40000000f00 */
        /* <DEDUP_REMOVED lines=10> */
[----:B----4-:R-:W-:-:S05]  /*301b0*/  IADD3 R131, P2, R131, R129, RZ ;  /* 0x0000008183837210 */ /* 0x010fca0007f5e0ff */
[----:B------:R-:W-:Y:S01]  /*301c0*/  IMAD.X R134, R134, 0x1, R0, P2 ;  /* 0x0000000186867824 */ /* 0x000fe200010e0600 */
[----:B------:R-:W-:Y:S01]  /*301d0*/  STL [R1+0x9e0], R131 ;  /* 0x0009e08301007387 */ /* 0x000fe20000100800 */
[----:B-1----:R-:W-:Y:S02]  /*301e0*/  IMAD.MOV.U32 R124, RZ, RZ, R131 ;  /* 0x000000ffff7c7224 */ /* 0x002fe400078e0083 */
[----:B------:R-:W-:Y:S01]  /*301f0*/  IMAD.MOV.U32 R125, RZ, RZ, R134 ;  /* 0x000000ffff7d7224 */ /* 0x000fe200078e0086 */
[----:B------:R1:W-:Y:S04]  /*30200*/  STL [R1+0x9dc], R134 ;  /* 0x0009dc8601007387 */ /* 0x0003e80000100800 */
[----:B------:R4:W-:Y:S01]  /*30210*/  LDGSTS.E [R3+0x8200], [R124.64], P1 ;  /* 0x082000007c037fae */ /* 0x0009e20008921848 */
[----:B--2---:R-:W-:-:S04]  /*30220*/  IADD3 R126, P3, R126, R129, RZ ;  /* 0x000000817e7e7210 */ /* 0x004fc80007f7e0ff */
[----:B------:R-:W-:Y:S01]  /*30230*/  IADD3.X R127, R127, R0, RZ, P3, !PT ;  /* 0x000000007f7f7210 */ /* 0x000fe20001ffe4ff */
[----:B------:R-:W-:Y:S01]  /*30240*/  STL [R1+0x9e8], R126 ;  /* 0x0009e87e01007387 */ /* 0x000fe20000100800 */
[----:B----4-:R-:W-:-:S03]  /*30250*/  IMAD.MOV.U32 R124, RZ, RZ, R126 ;  /* 0x000000ffff7c7224 */ /* 0x010fc600078e007e */
[----:B------:R2:W-:Y:S01]  /*30260*/  STL [R1+0x9e4], R127 ;  /* 0x0009e47f01007387 */ /* 0x0005e20000100800 */
[----:B------:R-:W-:-:S03]  /*30270*/  MOV R125, R127 ;  /* 0x0000007f007d7202 */ /* 0x000fc60000000f00 */
[----:B-1----:R-:W4:Y:S04]  /*30280*/  LDL.LU R134, [R1+0xa6c] ;  /* 0x000a6c0001867983 */ /* 0x002f280000300800 */
[----:B------:R-:W4:Y:S04]  /*30290*/  LDL.LU R131, [R1+0xa70] ;  /* 0x000a700001837983 */ /* 0x000f280000300800 */
[----:B--2---:R-:W2:Y:S04]  /*302a0*/  LDL.LU R127, [R1+0xad4] ;  /* 0x000ad400017f7983 */ /* 0x004ea80000300800 */
[----:B------:R-:W2:Y:S01]  /*302b0*/  LDL.LU R126, [R1+0xad8] ;  /* 0x000ad800017e7983 */ /* 0x000ea20000300800 */
[----:B------:R-:W-:-:S03]  /*302c0*/  ISETP.GT.AND P2, PT, R2, 0x14, PT ;  /* 0x000000140200780c */ /* 0x000fc60003f44270 */
[----:B------:R1:W-:Y:S02]  /*302d0*/  LDGSTS.E [R3+0x8400], [R124.64], P1 ;  /* 0x084000007c037fae */ /* 0x0003e40008921848 */
[----:B-1----:R-:W-:-:S04]  /*302e0*/  SEL R124, RZ, 0x4, !P2 ;  /* 0x00000004ff7c7807 */ /* 0x002fc80005000000 */
[----:B------:R-:W-:-:S04]  /*302f0*/  SEL R124, R124, RZ, !P0 ;  /* 0x000000ff7c7c7207 */ /* 0x000fc80004000000 */
[----:B------:R-:W-:Y:S02]  /*30300*/  ISETP.NE.U32.AND P2, PT, R124, RZ, PT ;  /* 0x000000ff7c00720c */ /* 0x000fe40003f45070 */
[----:B---3--:R-:W-:-:S05]  /*30310*/  IADD3 R136, P3, R136, R129, RZ ;  /* 0x0000008188887210 */ /* 0x008fca0007f7e0ff */
[--C-:B------:R-:W-:Y:S01]  /*30320*/  IMAD.X R139, R139, 0x1, R0.reuse, P3 ;  /* 0x000000018b8b7824 */ /* 0x100fe200018e0600 */
[----:B------:R-:W-:Y:S01]  /*30330*/  IADD3 R132, P4, R132, R129, RZ ;  /* 0x0000008184847210 */ /* 0x000fe20007f9e0ff */
[----:B------:R-:W-:Y:S04]  /*30340*/  STL [R1+0x9f0], R136 ;  /* 0x0009f08801007387 */ /* 0x000fe80000100800 */
[----:B------:R-:W-:Y:S01]  /*30350*/  IMAD.X R135, R135, 0x1, R0, P4 ;  /* 0x0000000187877824 */ /* 0x000fe200020e0600 */
[----:B------:R1:W-:Y:S01]  /*30360*/  STL [R1+0x9ec], R139 ;  /* 0x0009ec8b01007387 */ /* 0x0003e20000100800 */
[----:B------:R-:W-:Y:S01]  /*30370*/  IMAD.MOV.U32 R124, RZ, RZ, R136 ;  /* 0x000000ffff7c7224 */ /* 0x000fe200078e0088 */
[----:B------:R-:W-:Y:S02]  /*30380*/  MOV R125, R139 ;  /* 0x0000008b007d7202 */ /* 0x000fe40000000f00 */
[----:B------:R-:W-:Y:S04]  /*30390*/  STL [R1+0xa58], R132 ;  /* 0x000a588401007387 */ /* 0x000fe80000100800 */
[----:B------:R3:W-:Y:S04]  /*303a0*/  STL [R1+0xa54], R135 ;  /* 0x000a548701007387 */ /* 0x0007e80000100800 */
[----:B-1----:R-:W2:Y:S04]  /*303b0*/  LDL.LU R139, [R1+0xadc] ;  /* 0x000adc00018b7983 */ /* 0x002ea80000300800 */
[----:B------:R-:W2:Y:S04]  /*303c0*/  LDL.LU R136, [R1+0xae0] ;  /* 0x000ae00001887983 */ /* 0x000ea80000300800 */
[----:B------:R1:W-:Y:S02]  /*303d0*/  LDGSTS.E [R3+0x8600], [R124.64], P1 ;  /* 0x086000007c037fae */ /* 0x0003e40008921848 */
[----:B-1----:R-:W-:-:S02]  /*303e0*/  IMAD.MOV.U32 R125, RZ, RZ, R135 ;  /* 0x000000ffff7d7224 */ /* 0x002fc400078e0087 */
[----:B------:R-:W-:Y:S01]  /*303f0*/  IMAD.MOV.U32 R124, RZ, RZ, R132 ;  /* 0x000000ffff7c7224 */ /* 0x000fe200078e0084 */
[----:B---3--:R-:W3:Y:S04]  /*30400*/  LDL.LU R135, [R1+0xae4] ;  /* 0x000ae40001877983 */ /* 0x008ee80000300800 */
[----:B------:R-:W3:Y:S01]  /*30410*/  LDL.LU R132, [R1+0xae8] ;  /* 0x000ae80001847983 */ /* 0x000ee20000300800 */
[----:B------:R-:W-:-:S03]  /*30420*/  IADD3 R140, P1, R140, R129, RZ ;  /* 0x000000818c8c7210 */ /* 0x000fc60007f3e0ff */
[----:B------:R1:W-:Y:S02]  /*30430*/  LDGSTS.E [R3+0xa000], [R124.64], P2 ;  /* 0x0a0000007c037fae */ /* 0x0003e40009121848 */
[----:B------:R-:W-:Y:S02]  /*30440*/  IMAD.X R141, R141, 0x1, R0, P1 ;  /* 0x000000018d8d7824 */ /* 0x000fe400008e0600 */
[----:B------:R-:W-:Y:S04]  /*30450*/  STL [R1+0xa60], R140 ;  /* 0x000a608c01007387 */ /* 0x000fe80000100800 */
[----:B------:R1:W-:Y:S02]  /*30460*/  STL [R1+0xa5c], R141 ;  /* 0x000a5c8d01007387 */ /* 0x0003e40000100800 */
[----:B-1----:R-:W-:-:S02]  /*30470*/  IMAD.MOV.U32 R124, RZ, RZ, R140 ;  /* 0x000000ffff7c7224 */ /* 0x002fc400078e008c */
[----:B------:R-:W-:Y:S01]  /*30480*/  IMAD.MOV.U32 R125, RZ, RZ, R141 ;  /* 0x000000ffff7d7224 */ /* 0x000fe200078e008d */
[----:B------:R-:W-:-:S04]  /*30490*/  IADD3 R137, P3, R137, R129, RZ ;  /* 0x0000008189897210 */ /* 0x000fc80007f7e0ff */
[----:B------:R1:W-:Y:S01]  /*304a0*/  LDGSTS.E [R3+0xa200], [R124.64], P2 ;  /* 0x0a2000007c037fae */ /* 0x0003e20009121848 */
[----:B------:R-:W-:-:S03]  /*304b0*/  IADD3.X R138, R138, R0, RZ, P3, !PT ;  /* 0x000000008a8a7210 */ /* 0x000fc60001ffe4ff */
[----:B------:R-:W-:Y:S04]  /*304c0*/  STL [R1+0xa68], R137 ;  /* 0x000a688901007387 */ /* 0x000fe80000100800 */
[----:B------:R1:W-:Y:S01]  /*304d0*/  STL [R1+0xa64], R138 ;  /* 0x000a648a01007387 */ /* 0x0003e20000100800 */
[----:B------:R-:W-:-:S03]  /*304e0*/  ISETP.GT.AND P1, PT, R2, 0x18, PT ;  /* 0x000000180200780c */ /* 0x000fc60003f24270 */
[----:B------:R-:W3:Y:S01]  /*304f0*/  LDL.LU R141, [R1+0xaec] ;  /* 0x000aec00018d7983 */ /* 0x000ee20000300800 */
[----:B-1----:R-:W-:Y:S01]  /*30500*/  IMAD.MOV.U32 R124, RZ, RZ, R137 ;  /* 0x000000ffff7c7224 */ /* 0x002fe200078e0089 */
[----:B------:R-:W-:Y:S02]  /*30510*/  MOV R125, R138 ;  /* 0x0000008a007d7202 */ /* 0x000fe40000000f00 */
[----:B------:R-:W3:Y:S04]  /*30520*/  LDL.LU R140, [R1+0xaf0] ;  /* 0x000af000018c7983 */ /* 0x000ee80000300800 */
        /* <DEDUP_REMOVED lines=45> */
[--C-:B------:R-:W-:Y:S01]  /*30800*/  IMAD.X R141, R141, 0x1, R0.reuse, P3 ;  /* 0x000000018d8d7824 */ /* 0x100fe200018e0600 */
[----:B------:R-:W-:Y:S02]  /*30810*/  IADD3 R137, P4, R137, R129, RZ ;  /* 0x0000008189897210 */ /* 0x000fe40007f9e0ff */
[----:B------:R-:W-:Y:S01]  /*30820*/  SEL R124, R124, RZ, !P0 ;  /* 0x000000ff7c7c7207 */ /* 0x000fe20004000000 */
[----:B------:R-:W-:Y:S02]  /*30830*/  STL [R1+0xaf0], R140 ;  /* 0x000af08c01007387 */ /* 0x000fe40000100800 */
[----:B------:R-:W-:Y:S01]  /*30840*/  IMAD.X R138, R138, 0x1, R0, P4 ;  /* 0x000000018a8a7824 */ /* 0x000fe200020e0600 */
[----:B------:R-:W-:Y:S01]  /*30850*/  ISETP.NE.U32.AND P2, PT, R124, RZ, PT ;  /* 0x000000ff7c00720c */ /* 0x000fe20003f45070 */
[----:B------:R1:W-:Y:S01]  /*30860*/  STL [R1+0xaec], R141 ;  /* 0x000aec8d01007387 */ /* 0x0003e20000100800 */
[----:B------:R-:W-:Y:S01]  /*30870*/  IMAD.MOV.U32 R124, RZ, RZ, R140 ;  /* 0x000000ffff7c7224 */ /* 0x000fe200078e008c */
[----:B------:R-:W-:-:S02]  /*30880*/  MOV R125, R141 ;  /* 0x0000008d007d7202 */ /* 0x000fc40000000f00 */
        /* <DEDUP_REMOVED lines=34> */
[----:B------:R-:W-:Y:S01]  /*30ab0*/  IADD3 R132, P4, R132, R129, RZ ;  /* 0x0000008184847210 */ /* 0x000fe20007f9e0ff */
[----:B------:R-:W-:Y:S01]  /*30ac0*/  STL [R1+0xb70], R136 ;  /* 0x000b708801007387 */ /* 0x000fe20000100800 */
[----:B------:R-:W-:-:S03]  /*30ad0*/  IMAD.MOV.U32 R124, RZ, RZ, R136 ;  /* 0x000000ffff7c7224 */ /* 0x000fc600078e0088 */
[----:B------:R-:W-:Y:S01]  /*30ae0*/  IMAD.X R135, R135, 0x1, R0, P4 ;  /* 0x0000000187877824 */ /* 0x000fe200020e0600 */
[----:B------:R1:W-:Y:S01]  /*30af0*/  STL [R1+0xb6c], R139 ;  /* 0x000b6c8b01007387 */ /* 0x0003e20000100800 */
[----:B------:R-:W-:-:S03]  /*30b00*/  MOV R125, R139 ;  /* 0x0000008b007d7202 */ /* 0x000fc60000000f00 */
        /* <DEDUP_REMOVED lines=19> */
[----:B------:R-:W-:Y:S01]  /*30c40*/  STL [R1+0xbe8], R137 ;  /* 0x000be88901007387 */ /* 0x000fe20000100800 */
[----:B------:R-:W-:-:S03]  /*30c50*/  ISETP.GT.AND P2, PT, R2, 0x24, PT ;  /* 0x000000240200780c */ /* 0x000fc60003f44270 */
[----:B------:R1:W-:Y:S02]  /*30c60*/  STL [R1+0xbe4], R138 ;  /* 0x000be48a01007387 */ /* 0x0003e40000100800 */
[----:B-1----:R-:W-:Y:S01]  /*30c70*/  IMAD.MOV.U32 R124, RZ, RZ, R137 ;  /* 0x000000ffff7c7224 */ /* 0x002fe200078e0089 */
[----:B------:R-:W-:Y:S01]  /*30c80*/  MOV R125, R138 ;  /* 0x0000008a007d7202 */ /* 0x000fe20000000f00 */
[----:B------:R-:W3:Y:S04]  /*30c90*/  LDL.LU R141, [R1+0xc6c] ;  /* 0x000c6c00018d7983 */ /* 0x000ee80000300800 */
        /* <DEDUP_REMOVED lines=26> */
[----:B------:R-:W-:Y:S01]  /*30e40*/  IMAD.X R139, R139, 0x1, R0, P1 ;  /* 0x000000018b8b7824 */ /* 0x000fe200008e0600 */
[----:B------:R-:W-:Y:S01]  /*30e50*/  STL [R1+0xc60], R136 ;  /* 0x000c608801007387 */ /* 0x000fe20000100800 */
[----:B-1----:R-:W-:Y:S02]  /*30e60*/  IMAD.MOV.U32 R124, RZ, RZ, R136 ;  /* 0x000000ffff7c7224 */ /* 0x002fe400078e0088 */
[----:B------:R-:W-:Y:S01]  /*30e70*/  IMAD.MOV.U32 R125, RZ, RZ, R139 ;  /* 0x000000ffff7d7224 */ /* 0x000fe200078e008b */
[----:B------:R1:W-:Y:S01]  /*30e80*/  STL [R1+0xc5c], R139 ;  /* 0x000c5c8b01007387 */ /* 0x0003e20000100800 */
[----:B---3--:R-:W-:-:S03]  /*30e90*/  IADD3 R132, P3, R132, R129, RZ ;  /* 0x0000008184847210 */ /* 0x008fc60007f7e0ff */
[----:B------:R3:W-:Y:S01]  /*30ea0*/  LDGSTS.E [R3+0x12200], [R124.64], P2 ;  /* 0x122000007c037fae */ /* 0x0007e20009121848 */
[----:B------:R-:W-:-:S03]  /*30eb0*/  IADD3.X R135, R135, R0, RZ, P3, !PT ;  /* 0x0000000087877210 */ /* 0x000fc60001ffe4ff */
[----:B------:R-:W-:Y:S04]  /*30ec0*/  STL [R1+0xc68], R132 ;  /* 0x000c688401007387 */ /* 0x000fe80000100800 */
[----:B------:R3:W-:Y:S01]  /*30ed0*/  STL [R1+0xc64], R135 ;  /* 0x000c648701007387 */ /* 0x0007e20000100800 */
[----:B------:R-:W-:-:S03]  /*30ee0*/  ISETP.GT.AND P1, PT, R2, 0x28, PT ;  /* 0x000000280200780c */ /* 0x000fc60003f24270 */
[----:B-1----:R-:W2:Y:S01]  /*30ef0*/  LDL.LU R139, [R1+0xcec] ;  /* 0x000cec00018b7983 */ /* 0x002ea20000300800 */
[----:B---3--:R-:W-:Y:S01]  /*30f00*/  IMAD.MOV.U32 R124, RZ, RZ, R132 ;  /* 0x000000ffff7c7224 */ /* 0x008fe200078e0084 */
[----:B------:R-:W-:Y:S02]  /*30f10*/  MOV R125, R135 ;  /* 0x00000087007d7202 */ /* 0x000fe40000000f00 */
[----:B------:R-:W3:Y:S04]  /*30f20*/  LDL.LU R136, [R1+0xcf0] ;  /* 0x000cf00001887983 */ /* 0x000ee80000300800 */
[----:B------:R-:W3:Y:S04]  /*30f30*/  LDL.LU R135, [R1+0xd54] ;  /* 0x000d540001877983 */ /* 0x000ee80000300800 */
[----:B------:R-:W3:Y:S04]  /*30f40*/  LDL.LU R132, [R1+0xd58] ;  /* 0x000d580001847983 */ /* 0x000ee80000300800 */
[----:B------:R1:W-:Y:S02]  /*30f50*/  LDGSTS.E [R3+0x12400], [R124.64], P2 ;  /* 0x124000007c037fae */ /* 0x0003e40009121848 */
[----:B-1----:R-:W-:-:S02]  /*30f60*/  SEL R124, RZ, 0x4, !P1 ;  /* 0x00000004ff7c7807 */ /* 0x002fc40004800000 */
[----:B------:R-:W-:Y:S02]  /*30f70*/  IADD3 R140, P3, R140, R129, RZ ;  /* 0x000000818c8c7210 */ /* 0x000fe40007f7e0ff */
[----:B------:R-:W-:-:S03]  /*30f80*/  SEL R124, R124, RZ, !P0 ;  /* 0x000000ff7c7c7207 */ /* 0x000fc60004000000 */
[----:B------:R-:W-:Y:S01]  /*30f90*/  IMAD.X R141, R141, 0x1, R0, P3 ;  /* 0x000000018d8d7824 */ /* 0x000fe200018e0600 */
        /* <DEDUP_REMOVED lines=80> */
[--C-:B------:R-:W-:Y:S01]  /*314a0*/  IMAD.X R134, R134, 0x1, R0.reuse, P3 ;  /* 0x0000000186867824 */ /* 0x100fe200018e0600 */
[----:B--2---:R-:W-:Y:S01]  /*314b0*/  IADD3 R126, P4, R126, R129, RZ ;  /* 0x000000817e7e7210 */ /* 0x004fe20007f9e0ff */
[----:B------:R-:W-:Y:S04]  /*314c0*/  STL [R1+0xd70], R131 ;  /* 0x000d708301007387 */ /* 0x000fe80000100800 */
[----:B------:R-:W-:Y:S01]  /*314d0*/  IMAD.X R127, R127, 0x1, R0, P4 ;  /* 0x000000017f7f7824 */ /* 0x000fe200020e0600 */
[----:B------:R1:W-:Y:S01]  /*314e0*/  STL [R1+0xd6c], R134 ;  /* 0x000d6c8601007387 */ /* 0x0003e20000100800 */
[----:B------:R-:W-:Y:S01]  /*314f0*/  IMAD.MOV.U32 R124, RZ, RZ, R131 ;  /* 0x000000ffff7c7224 */ /* 0x000fe200078e0083 */
[----:B------:R-:W-:Y:S02]  /*31500*/  MOV R125, R134 ;  /* 0x00000086007d7202 */ /* 0x000fe40000000f00 */
        /* <DEDUP_REMOVED lines=14> */
[----:B------:R-:W-:Y:S01]  /*315f0*/  STL [R1+0xde0], R136 ;  /* 0x000de08801007387 */ /* 0x000fe20000100800 */
[----:B------:R-:W-:-:S03]  /*31600*/  ISETP.GT.AND P2, PT, R2, 0x34, PT ;  /* 0x000000340200780c */ /* 0x000fc60003f44270 */
[----:B------:R1:W-:Y:S04]  /*31610*/  STL [R1+0xddc], R139 ;  /* 0x000ddc8b01007387 */ /* 0x0003e80000100800 */
[----:B------:R1:W-:Y:S01]  /*31620*/  LDGSTS.E [R3+0x18200], [R124.64], P1 ;  /* 0x182000007c037fae */ /* 0x0003e20008921848 */
[----:B---3--:R-:W-:-:S04]  /*31630*/  IADD3 R132, P3, R132, R129, RZ ;  /* 0x0000008184847210 */ /* 0x008fc80007f7e0ff */
[----:B------:R-:W-:Y:S01]  /*31640*/  IADD3.X R135, R135, R0, RZ, P3, !PT ;  /* 0x0000000087877210 */ /* 0x000fe20001ffe4ff */
[----:B------:R-:W-:Y:S01]  /*31650*/  STL [R1+0xde8], R132 ;  /* 0x000de88401007387 */ /* 0x000fe20000100800 */
[----:B-1----:R-:W-:Y:S02]  /*31660*/  IMAD.MOV.U32 R124, RZ, RZ, R132 ;  /* 0x000000ffff7c7224 */ /* 0x002fe400078e0084 */
[----:B------:R-:W-:Y:S01]  /*31670*/  MOV R125, R135 ;  /* 0x00000087007d7202 */ /* 0x000fe20000000f00 */
[----:B------:R1:W-:Y:S04]  /*31680*/  STL [R1+0xde4], R135 ;  /* 0x000de48701007387 */ /* 0x0003e80000100800 */
[----:B------:R-:W3:Y:S04]  /*31690*/  LDL.LU R139, [R1+0xe6c] ;  /* 0x000e6c00018b7983 */ /* 0x000ee80000300800 */
[----:B------:R-:W3:Y:S04]  /*316a0*/  LDL.LU R136, [R1+0xe70] ;  /* 0x000e700001887983 */ /* 0x000ee80000300800 */
[----:B------:R1:W-:Y:S04]  /*316b0*/  LDGSTS.E [R3+0x18400], [R124.64], P1 ;  /* 0x184000007c037fae */ /* 0x0003e80008921848 */
[----:B-1----:R-:W3:Y:S04]  /*316c0*/  LDL.LU R135, [R1+0xed4] ;  /* 0x000ed40001877983 */ /* 0x002ee80000300800 */
[----:B------:R-:W3:Y:S01]  /*316d0*/  LDL.LU R132, [R1+0xed8] ;  /* 0x000ed80001847983 */ /* 0x000ee20000300800 */
[----:B------:R-:W-:-:S04]  /*316e0*/  SEL R124, RZ, 0x4, !P2 ;  /* 0x00000004ff7c7807 */ /* 0x000fc80005000000 */
[----:B------:R-:W-:Y:S02]  /*316f0*/  SEL R124, R124, RZ, !P0 ;  /* 0x000000ff7c7c7207 */ /* 0x000fe40004000000 */
[----:B------:R-:W-:-:S05]  /*31700*/  IADD3 R140, P3, R140, R129, RZ ;  /* 0x000000818c8c7210 */ /* 0x000fca0007f7e0ff */
        /* <DEDUP_REMOVED lines=9> */
[----:B------:R-:W-:Y:S04]  /*317a0*/  STL [R1+0xe54], R138 ;  /* 0x000e548a01007387 */ /* 0x000fe80000100800 */
[----:B------:R-:W3:Y:S04]  /*317b0*/  LDL.LU R143, [R1+0xedc] ;  /* 0x000edc00018f7983 */ /* 0x000ee80000300800 */
[----:B------:R-:W3:Y:S04]  /*317c0*/  LDL.LU R142, [R1+0xee0] ;  /* 0x000ee000018e7983 */ /* 0x000ee80000300800 */
[----:B------:R1:W-:Y:S04]  /*317d0*/  LDGSTS.E [R3+0x18600], [R124.64], P1 ;  /* 0x186000007c037fae */ /* 0x0003e80008921848 */
[----:B-1----:R-:W3:Y:S04]  /*317e0*/  LDL.LU R141, [R1+0xee4] ;  /* 0x000ee400018d7983 */ /* 0x002ee80000300800 */
[----:B------:R-:W3:Y:S01]  /*317f0*/  LDL.LU R140, [R1+0xee8] ;  /* 0x000ee800018c7983 */ /* 0x000ee20000300800 */
[----:B------:R-:W-:-:S02]  /*31800*/  IMAD.MOV.U32 R124, RZ, RZ, R137 ;  /* 0x000000ffff7c7224 */ /* 0x000fc400078e0089 */
[----:B------:R-:W-:-:S05]  /*31810*/  IMAD.MOV.U32 R125, RZ, RZ, R138 ;  /* 0x000000ffff7d7224 */ /* 0x000fca00078e008a */
[----:B------:R1:W-:Y:S01]  /*31820*/  LDGSTS.E [R3+0x1a000], [R124.64], P2 ;  /* 0x1a0000007c037fae */ /* 0x0003e20009121848 */
[----:B----4-:R-:W-:-:S05]  /*31830*/  IADD3 R131, P1, R131, R129, RZ ;  /* 0x0000008183837210 */ /* 0x010fca0007f3e0ff */
[----:B------:R-:W-:Y:S02]  /*31840*/  IMAD.X R134, R134, 0x1, R0, P1 ;  /* 0x0000000186867824 */ /* 0x000fe400008e0600 */
[----:B-1----:R-:W-:Y:S02]  /*31850*/  IMAD.MOV.U32 R124, RZ, RZ, R131 ;  /* 0x000000ffff7c7224 */ /* 0x002fe400078e0083 */
[----:B------:R-:W-:Y:S01]  /*31860*/  IMAD.MOV.U32 R125, RZ, RZ, R134 ;  /* 0x000000ffff7d7224 */ /* 0x000fe200078e0086 */
[----:B------:R-:W-:Y:S04]  /*31870*/  STL [R1+0xe60], R131 ;  /* 0x000e608301007387 */ /* 0x000fe80000100800 */
[----:B------:R-:W-:Y:S04]  /*31880*/  STL [R1+0xe5c], R134 ;  /* 0x000e5c8601007387 */ /* 0x000fe80000100800 */
[----:B------:R1:W-:Y:S01]  /*31890*/  LDGSTS.E [R3+0x1a200], [R124.64], P2 ;  /* 0x1a2000007c037fae */ /* 0x0003e20009121848 */
[----:B--2---:R-:W-:-:S04]  /*318a0*/  IADD3 R126, P3, R126, R129, RZ ;  /* 0x000000817e7e7210 */ /* 0x004fc80007f7e0ff */
[----:B------:R-:W-:Y:S01]  /*318b0*/  IADD3.X R127, R127, R0, RZ, P3, !PT ;  /* 0x000000007f7f7210 */ /* 0x000fe20001ffe4ff */
[----:B------:R-:W-:Y:S01]  /*318c0*/  STL [R1+0xe68], R126 ;  /* 0x000e687e01007387 */ /* 0x000fe20000100800 */
[----:B-1----:R-:W-:Y:S02]  /*318d0*/  IMAD.MOV.U32 R124, RZ, RZ, R126 ;  /* 0x000000ffff7c7224 */ /* 0x002fe400078e007e */
[----:B------:R-:W-:Y:S01]  /*318e0*/  MOV R125, R127 ;  /* 0x0000007f007d7202 */ /* 0x000fe20000000f00 */
[----:B------:R1:W-:Y:S01]  /*318f0*/  STL [R1+0xe64], R127 ;  /* 0x000e647f01007387 */ /* 0x0003e20000100800 */
[----:B------:R-:W-:-:S03]  /*31900*/  ISETP.GT.AND P1, PT, R2, 0x38, PT ;  /* 0x000000380200780c */ /* 0x000fc60003f24270 */
[----:B------:R2:W-:Y:S04]  /*31910*/  LDGSTS.E [R3+0x1a400], [R124.64], P2 ;  /* 0x1a4000007c037fae */ /* 0x0005e80009121848 */
[----:B-1----:R-:W4:Y:S04]  /*31920*/  LDL.LU R127, [R1+0xeec] ;  /* 0x000eec00017f7983 */ /* 0x002f280000300800 */
[----:B------:R-:W4:Y:S01]  /*31930*/  LDL.LU R126, [R1+0xef0] ;  /* 0x000ef000017e7983 */ /* 0x000f220000300800 */
[----:B--2---:R-:W-:-:S03]  /*31940*/  SEL R124, RZ, 0x4, !P1 ;  /* 0x00000004ff7c7807 */ /* 0x004fc60004800000 */
[----:B------:R-:W2:Y:S01]  /*31950*/  LDL.LU R137, [R1+0xf54] ;  /* 0x000f540001897983 */ /* 0x000ea20000300800 */
[----:B------:R-:W-:-:S03]  /*31960*/  SEL R124, R124, RZ, !P0 ;  /* 0x000000ff7c7c7207 */ /* 0x000fc60004000000 */
[----:B------:R-:W2:Y:S01]  /*31970*/  LDL.LU R131, [R1+0xf58] ;  /* 0x000f580001837983 */ /* 0x000ea20000300800 */
[----:B------:R-:W-:-:S03]  /*31980*/  ISETP.NE.U32.AND P1, PT, R124, RZ, PT ;  /* 0x000000ff7c00720c */ /* 0x000fc60003f25070 */
[----:B------:R-:W2:Y:S04]  /*31990*/  LDL.LU R138, [R1+0xf5c] ;  /* 0x000f5c00018a7983 */ /* 0x000ea80000300800 */
[----:B------:R-:W2:Y:S01]  /*319a0*/  LDL.LU R134, [R1+0xf60] ;  /* 0x000f600001867983 */ /* 0x000ea20000300800 */
[----:B---3--:R-:W-:-:S05]  /*319b0*/  IADD3 R136, P3, R136, R129, RZ ;  /* 0x0000008188887210 */ /* 0x008fca0007f7e0ff */
[----:B------:R-:W-:Y:S02]  /*319c0*/  IMAD.X R139, R139, 0x1, R0, P3 ;  /* 0x000000018b8b7824 */ /* 0x000fe400018e0600 */
[----:B------:R-:W-:-:S03]  /*319d0*/  IMAD.MOV.U32 R124, RZ, RZ, R136 ;  /* 0x000000ffff7c7224 */ /* 0x000fc600078e0088 */
[----:B------:R-:W-:Y:S02]  /*319e0*/  MOV R125, R139 ;  /* 0x0000008b007d7202 */ /* 0x000fe40000000f00 */
[----:B------:R-:W-:-:S03]  /*319f0*/  IADD3 R132, P4, R132, R129, RZ ;  /* 0x0000008184847210 */ /* 0x000fc60007f9e0ff */
[----:B------:R1:W-:Y:S02]  /*31a00*/  LDGSTS.E [R3+0x1a600], [R124.64], P2 ;  /* 0x1a6000007c037fae */ /* 0x0003e40009121848 */
[----:B------:R-:W-:Y:S02]  /*31a10*/  IMAD.X R135, R135, 0x1, R0, P4 ;  /* 0x0000000187877824 */ /* 0x000fe400020e0600 */
[----:B------:R-:W-:Y:S04]  /*31a20*/  STL [R1+0xe70], R136 ;  /* 0x000e708801007387 */ /* 0x000fe80000100800 */
[----:B------:R3:W-:Y:S01]  /*31a30*/  STL [R1+0xe6c], R139 ;  /* 0x000e6c8b01007387 */ /* 0x0007e20000100800 */
[----:B-1----:R-:W-:Y:S02]  /*31a40*/  IMAD.MOV.U32 R124, RZ, RZ, R132 ;  /* 0x000000ffff7c7224 */ /* 0x002fe400078e0084 */
[----:B------:R-:W-:Y:S01]  /*31a50*/  IMAD.MOV.U32 R125, RZ, RZ, R135 ;  /* 0x000000ffff7d7224 */ /* 0x000fe200078e0087 */
[----:B------:R-:W-:Y:S04]  /*31a60*/  STL [R1+0xed8], R132 ;  /* 0x000ed88401007387 */ /* 0x000fe80000100800 */
[----:B------:R1:W-:Y:S04]  /*31a70*/  STL [R1+0xed4], R135 ;  /* 0x000ed48701007387 */ /* 0x0003e80000100800 */
[----:B---3--:R-:W4:Y:S04]  /*31a80*/  LDL.LU R139, [R1+0xf64] ;  /* 0x000f6400018b7983 */ /* 0x008f280000300800 */
[----:B------:R-:W4:Y:S04]  /*31a90*/  LDL.LU R136, [R1+0xf68] ;  /* 0x000f680001887983 */ /* 0x000f280000300800 */
[----:B------:R1:W-:Y:S04]  /*31aa0*/  LDGSTS.E [R3+0x1c000], [R124.64], P1 ;  /* 0x1c0000007c037fae */ /* 0x0003e80008921848 */
[----:B-1----:R-:W4:Y:S04]  /*31ab0*/  LDL.LU R135, [R1+0xf6c] ;  /* 0x000f6c0001877983 */ /* 0x002f280000300800 */
[----:B------:R-:W4:Y:S01]  /*31ac0*/  LDL.LU R132, [R1+0xf70] ;  /* 0x000f700001847983 */ /* 0x000f220000300800 */
[----:B------:R-:W-:-:S05]  /*31ad0*/  IADD3 R142, P2, R142, R129, RZ ;  /* 0x000000818e8e7210 */ /* 0x000fca0007f5e0ff */
[----:B------:R-:W-:Y:S02]  /*31ae0*/  IMAD.X R143, R143, 0x1, R0, P2 ;  /* 0x000000018f8f7824 */ /* 0x000fe400010e0600 */
[----:B------:R-:W-:Y:S02]  /*31af0*/  IMAD.MOV.U32 R124, RZ, RZ, R142 ;  /* 0x000000ffff7c7224 */ /* 0x000fe400078e008e */
[----:B------:R-:W-:Y:S01]  /*31b00*/  IMAD.MOV.U32 R125, RZ, RZ, R143 ;  /* 0x000000ffff7d7224 */ /* 0x000fe200078e008f */
[----:B------:R-:W-:-:S04]  /*31b10*/  IADD3 R140, P3, R140, R129, RZ ;  /* 0x000000818c8c7210 */ /* 0x000fc80007f7e0ff */
[----:B------:R1:W-:Y:S01]  /*31b20*/  LDGSTS.E [R3+0x1c200], [R124.64], P1 ;  /* 0x1c2000007c037fae */ /* 0x0003e20008921848 */
[----:B------:R-:W-:Y:S02]  /*31b30*/  IADD3.X R141, R141, R0, RZ, P3, !PT ;  /* 0x000000008d8d7210 */ /* 0x000fe40001ffe4ff */
[----:B------:R-:W-:Y:S01]  /*31b40*/  ISETP.GT.AND P2, PT, R2, 0x3c, PT ;  /* 0x0000003c0200780c */ /* 0x000fe20003f44270 */
[----:B-1----:R-:W-:Y:S01]  /*31b50*/  IMAD.MOV.U32 R124, RZ, RZ, R140 ;  /* 0x000000ffff7c7224 */ /* 0x002fe200078e008c */
[----:B------:R-:W-:Y:S01]  /*31b60*/  MOV R125, R141 ;  /* 0x0000008d007d7202 */ /* 0x000fe20000000f00 */
[----:B------:R-:W-:Y:S04]  /*31b70*/  STL [R1+0xee0], R142 ;  /* 0x000ee08e01007387 */ /* 0x000fe80000100800 */
[----:B------:R1:W-:Y:S04]  /*31b80*/  LDGSTS.E [R3+0x1c400], [R124.64], P1 ;  /* 0x1c4000007c037fae */ /* 0x0003e80008921848 */
[----:B------:R-:W-:Y:S01]  /*31b90*/  STL [R1+0xedc], R143 ;  /* 0x000edc8f01007387 */ /* 0x000fe20000100800 */
[----:B-1----:R-:W-:-:S03]  /*31ba0*/  SEL R124, RZ, 0x4, !P2 ;  /* 0x00000004ff7c7807 */ /* 0x002fc60005000000 */
[----:B------:R-:W-:Y:S01]  /*31bb0*/  STL [R1+0xee8], R140 ;  /* 0x000ee88c01007387 */ /* 0x000fe20000100800 */
[----:B------:R-:W-:-:S03]  /*31bc0*/  SEL R124, R124, RZ, !P0 ;  /* 0x000000ff7c7c7207 */ /* 0x000fc60004000000 */
[----:B------:R-:W-:Y:S01]  /*31bd0*/  STL [R1+0xee4], R141 ;  /* 0x000ee48d01007387 */ /* 0x000fe20000100800 */
[----:B------:R-:W-:Y:S02]  /*31be0*/  ISETP.NE.U32.AND P2, PT, R124, RZ, PT ;  /* 0x000000ff7c00720c */ /* 0x000fe40003f45070 */
[----:B----4-:R-:W-:-:S05]  /*31bf0*/  IADD3 R126, P3, R126, R129, RZ ;  /* 0x000000817e7e7210 */ /* 0x010fca0007f7e0ff */
[----:B------:R-:W-:Y:S01]  /*31c00*/  IMAD.X R127, R127, 0x1, R0, P3 ;  /* 0x000000017f7f7824 */ /* 0x000fe200018e0600 */
[----:B------:R-:W-:Y:S01]  /*31c10*/  STL [R1+0xef0], R126 ;  /* 0x000ef07e01007387 */ /* 0x000fe20000100800 */
[----:B------:R-:W-:Y:S02]  /*31c20*/  IMAD.MOV.U32 R124, RZ, RZ, R126 ;  /* 0x000000ffff7c7224 */ /* 0x000fe400078e007e */
[----:B------:R-:W-:Y:S01]  /*31c30*/  IMAD.MOV.U32 R125, RZ, RZ, R127 ;  /* 0x000000ffff7d7224 */ /* 0x000fe200078e007f */
[----:B------:R1:W-:Y:S04]  /*31c40*/  STL [R1+0xeec], R127 ;  /* 0x000eec7f01007387 */ /* 0x0003e80000100800 */
[----:B------:R4:W-:Y:S04]  /*31c50*/  LDGSTS.E [R3+0x1c600], [R124.64], P1 ;  /* 0x1c6000007c037fae */ /* 0x0009e80008921848 */
[----:B-1----:R-:W3:Y:S04]  /*31c60*/  LDL.LU R127, [R1+0x132c] ;  /* 0x00132c00017f7983 */ /* 0x002ee80000300800 */
[----:B------:R-:W3:Y:S01]  /*31c70*/  LDL.LU R126, [R1+0x1330] ;  /* 0x00133000017e7983 */ /* 0x000ee20000300800 */
[----:B--2---:R-:W-:-:S02]  /*31c80*/  IADD3 R131, P1, R131, R129, RZ ;  /* 0x0000008183837210 */ /* 0x004fc40007f3e0ff */
[----:B------:R-:W-:Y:S02]  /*31c90*/  IADD3 R134, P3, R134, R129, RZ ;  /* 0x0000008186867210 */ /* 0x000fe40007f7e0ff */
[----:B------:R-:W-:Y:S01]  /*31ca0*/  IADD3.X R137, R137, R0, RZ, P1, !PT ;  /* 0x0000000089897210 */ /* 0x000fe20000ffe4ff */
[----:B------:R-:W-:Y:S01]  /*31cb0*/  STL [R1+0xf58], R131 ;  /* 0x000f588301007387 */ /* 0x000fe20000100800 */
[----:B----4-:R-:W-:Y:S02]  /*31cc0*/  IMAD.MOV.U32 R124, RZ, RZ, R131 ;  /* 0x000000ffff7c7224 */ /* 0x010fe400078e0083 */
[----:B------:R-:W-:Y:S01]  /*31cd0*/  IMAD.X R138, R138, 0x1, R0, P3 ;  /* 0x000000018a8a7824 */ /* 0x000fe200018e0600 */
[----:B------:R1:W-:Y:S01]  /*31ce0*/  STL [R1+0xf54], R137 ;  /* 0x000f548901007387 */ /* 0x0003e20000100800 */
[----:B------:R-:W-:-:S03]  /*31cf0*/  IMAD.MOV.U32 R125, RZ, RZ, R137 ;  /* 0x000000ffff7d7224 */ /* 0x000fc600078e0089 */
[----:B------:R-:W-:Y:S04]  /*31d00*/  STL [R1+0xf60], R134 ;  /* 0x000f608601007387 */ /* 0x000fe80000100800 */
[----:B------:R2:W-:Y:S04]  /*31d10*/  LDGSTS.E [R3+0x1e000], [R124.64], P2 ;  /* 0x1e0000007c037fae */ /* 0x0005e80009121848 */
[----:B-1----:R-:W4:Y:S04]  /*31d20*/  LDL.LU R137, [R1+0x1338] ;  /* 0x0013380001897983 */ /* 0x002f280000300800 */
[----:B------:R1:W-:Y:S04]  /*31d30*/  STL [R1+0xf5c], R138 ;  /* 0x000f5c8a01007387 */ /* 0x0003e80000100800 */
[----:B------:R-:W4:Y:S01]  /*31d40*/  LDL.LU R131, [R1+0x1340] ;  /* 0x0013400001837983 */ /* 0x000f220000300800 */
[----:B--2---:R-:W-:Y:S01]  /*31d50*/  IMAD.MOV.U32 R125, RZ, RZ, R138 ;  /* 0x000000ffff7d7224 */ /* 0x004fe200078e008a */
[----:B------:R-:W-:-:S02]  /*31d60*/  MOV R124, R134 ;  /* 0x00000086007c7202 */ /* 0x000fc40000000f00 */
[----:B-1----:R-:W2:Y:S04]  /*31d70*/  LDL.LU R138, [R1+0x1334] ;  /* 0x00133400018a7983 */ /* 0x002ea80000300800 */
[----:B------:R-:W2:Y:S04]  /*31d80*/  LDL.LU R134, [R1+0x133c] ;  /* 0x00133c0001867983 */ /* 0x000ea80000300800 */
[----:B------:R1:W-:Y:S01]  /*31d90*/  LDGSTS.E [R3+0x1e200], [R124.64], P2 ;  /* 0x1e2000007c037fae */ /* 0x0003e20009121848 */
[----:B------:R-:W-:-:S04]  /*31da0*/  LOP3.LUT R133, R133, 0x7f, RZ, 0xc0, !PT ;  /* 0x0000007f85857812 */ /* 0x000fc800078ec0ff */
[----:B------:R-:W-:Y:S02]  /*31db0*/  SHF.L.U32 R133, R133, 0x2, RZ ;  /* 0x0000000285857819 */ /* 0x000fe400000006ff */
[----:B------:R-:W-:-:S05]  /*31dc0*/  IADD3 R136, P1, R136, R129, RZ ;  /* 0x0000008188887210 */ /* 0x000fca0007f3e0ff */
[--C-:B------:R-:W-:Y:S01]  /*31dd0*/  IMAD.X R139, R139, 0x1, R0.reuse, P1 ;  /* 0x000000018b8b7824 */ /* 0x100fe200008e0600 */
[----:B-1----:R-:W-:Y:S02]  /*31de0*/  MOV R124, R136 ;  /* 0x00000088007c7202 */ /* 0x002fe40000000f00 */
[----:B------:R-:W-:Y:S01]  /*31df0*/  IADD3 R132, P3, R132, R129, RZ ;  /* 0x0000008184847210 */ /* 0x000fe20007f7e0ff */
[----:B------:R-:W-:Y:S01]  /*31e00*/  IMAD.MOV.U32 R125, RZ, RZ, R139 ;  /* 0x000000ffff7d7224 */ /* 0x000fe200078e008b */
[----:B------:R-:W-:Y:S03]  /*31e10*/  STL [R1+0xf68], R136 ;  /* 0x000f688801007387 */ /* 0x000fe60000100800 */
[----:B------:R-:W-:Y:S01]  /*31e20*/  IMAD.X R135, R135, 0x1, R0, P3 ;  /* 0x0000000187877824 */ /* 0x000fe200018e0600 */
[----:B------:R1:W-:Y:S04]  /*31e30*/  STL [R1+0xf64], R139 ;  /* 0x000f648b01007387 */ /* 0x0003e80000100800 */
[----:B------:R-:W-:Y:S04]  /*31e40*/  STL [R1+0xf70], R132 ;  /* 0x000f708401007387 */ /* 0x000fe80000100800 */
[----:B------:R1:W-:Y:S01]  /*31e50*/  STL [R1+0xf6c], R135 ;  /* 0x000f6c8701007387 */ /* 0x0003e20000100800 */
[----:B------:R-:W-:-:S03]  /*31e60*/  ISETP.GT.AND P1, PT, R2, 0x1, PT ;  /* 0x000000010200780c */ /* 0x000fc60003f24270 */
[----:B------:R1:W-:Y:S04]  /*31e70*/  LDGSTS.E [R3+0x1e400], [R124.64], P2 ;  /* 0x1e4000007c037fae */ /* 0x0003e80009121848 */
[----:B------:R-:W2:Y:S04]  /*31e80*/  LDL.LU R140, [R1+0x1344] ;  /* 0x00134400018c7983 */ /* 0x000ea80000300800 */
[----:B-1----:R-:W2:Y:S01]  /*31e90*/  LDL.LU R139, [R1+0x1348] ;  /* 0x00134800018b7983 */ /* 0x002ea20000300800 */
[----:B------:R-:W-:-:S03]  /*31ea0*/  IMAD.MOV.U32 R124, RZ, RZ, R132 ;  /* 0x000000ffff7c7224 */ /* 0x000fc600078e0084 */
[----:B------:R-:W2:Y:S01]  /*31eb0*/  LDL.LU R136, [R1+0x1290] ;  /* 0x0012900001887983 */ /* 0x000ea20000300800 */
[----:B------:R-:W-:-:S03]  /*31ec0*/  IMAD.MOV.U32 R125, RZ, RZ, R135 ;  /* 0x000000ffff7d7224 */ /* 0x000fc600078e0087 */
[----:B------:R-:W2:Y:S04]  /*31ed0*/  LDL.LU R135, [R1+0x1294] ;  /* 0x0012940001877983 */ /* 0x000ea80000300800 */
[----:B------:R1:W-:Y:S01]  /*31ee0*/  LDGSTS.E [R3+0x1e600], [R124.64], P2 ;  /* 0x1e6000007c037fae */ /* 0x0003e20009121848 */
[----:B------:R-:W-:Y:S02]  /*31ef0*/  LOP3.LUT R132, R133, 0x20, RZ, 0x3c, !PT ;  /* 0x0000002085847812 */ /* 0x000fe400078e3cff */
[----:B-1----:R-:W-:-:S04]  /*31f00*/  SEL R3, RZ, 0x4, !P1 ;  /* 0x00000004ff037807 */ /* 0x002fc80004800000 */
[----:B------:R-:W-:-:S04]  /*31f10*/  SEL R3, R3, RZ, !P0 ;  /* 0x000000ff03037207 */ /* 0x000fc80004000000 */
[----:B------:R-:W-:Y:S01]  /*31f20*/  ISETP.NE.U32.AND P1, PT, R3, RZ, PT ;  /* 0x000000ff0300720c */ /* 0x000fe20003f25070 */
[----:B------:R-:W-:-:S04]  /*31f30*/  IMAD.U32 R3, RZ, RZ, UR5 ;  /* 0x00000005ff037e24 */ /* 0x000fc8000f8e00ff */
[----:B------:R-:W-:Y:S01]  /*31f40*/  IMAD R3, R3, 0x20000, R132 ;  /* 0x0002000003037824 */ /* 0x000fe200078e0284 */
[----:B---3--:R-:W-:-:S05]  /*31f50*/  IADD3 R126, P2, R126, R129, RZ ;  /* 0x000000817e7e7210 */ /* 0x008fca0007f5e0ff */
[----:B------:R-:W-:Y:S01]  /*31f60*/  IMAD.X R127, R127, 0x1, R0, P2 ;  /* 0x000000017f7f7824 */ /* 0x000fe200010e0600 */
[----:B------:R-:W-:Y:S04]  /*31f70*/  STL [R1+0x1330], R126 ;  /* 0x0013307e01007387 */ /* 0x000fe80000100800 */
[----:B------:R1:W-:Y:S01]  /*31f80*/  STL [R1+0x132c], R127 ;  /* 0x00132c7f01007387 */ /* 0x0003e20000100800 */
[----:B------:R-:W-:-:S03]  /*31f90*/  IMAD.MOV.U32 R125, RZ, RZ, R127 ;  /* 0x000000ffff7d7224 */ /* 0x000fc600078e007f */
[----:B------:R-:W3:Y:S01]  /*31fa0*/  LDL.LU R133, [R1+0x1298] ;  /* 0x0012980001857983 */ /* 0x000ee20000300800 */
[----:B------:R-:W-:-:S03]  /*31fb0*/  MOV R124, R126 ;  /* 0x0000007e007c7202 */ /* 0x000fc60000000f00 */
[----:B------:R-:W3:Y:S04]  /*31fc0*/  LDL.LU R132, [R1+0x129c] ;  /* 0x00129c0001847983 */ /* 0x000ee80000300800 */
[----:B-1----:R-:W3:Y:S04]  /*31fd0*/  LDL.LU R127, [R1+0x12a0] ;  /* 0x0012a000017f7983 */ /* 0x002ee80000300800 */
[----:B------:R-:W3:Y:S01]  /*31fe0*/  LDL.LU R126, [R1+0x12a4] ;  /* 0x0012a400017e7983 */ /* 0x000ee20000300800 */
[-C--:B----4-:R-:W-:Y:S02]  /*31ff0*/  IADD3 R137, P2, R137, R129.reuse, RZ ;  /* 0x0000008189897210 */ /* 0x090fe40007f5e0ff */
[----:B------:R-:W-:Y:S01]  /*32000*/  IADD3 R131, P3, R131, R129, RZ ;  /* 0x0000008183837210 */ /* 0x000fe20007f7e0ff */
[----:B------:R1:W-:Y:S02]  /*32010*/  LDGSTS.E [R3+0x800], [R124.64], P1 ;  /* 0x008000007c037fae */ /* 0x0003e40008921848 */
[----:B--2---:R-:W-:-:S02]  /*32020*/  IMAD.X R138, R138, 0x1, R0, P2 ;  /* 0x000000018a8a7824 */ /* 0x004fc400010e0600 */
[----:B------:R-:W-:Y:S01]  /*32030*/  STL [R1+0x1338], R137 ;  /* 0x0013388901007387 */ /* 0x000fe20000100800 */
[----:B------:R-:W-:-:S03]  /*32040*/  IMAD.X R134, R134, 0x1, R0, P3 ;  /* 0x0000000186867824 */ /* 0x000fc600018e0600 */
[----:B------:R2:W-:Y:S01]  /*32050*/  STL [R1+0x1334], R138 ;  /* 0x0013348a01007387 */ /* 0x0005e20000100800 */
[----:B-1----:R-:W-:Y:S01]  /*32060*/  MOV R124, R137 ;  /* 0x00000089007c7202 */ /* 0x002fe20000000f00 */
[----:B------:R-:W-:Y:S02]  /*32070*/  IMAD.MOV.U32 R125, RZ, RZ, R138 ;  /* 0x000000ffff7d7224 */ /* 0x000fe400078e008a */
[----:B------:R-:W-:Y:S04]  /*32080*/  STL [R1+0x1340], R131 ;  /* 0x0013408301007387 */ /* 0x000fe80000100800 */
[----:B------:R1:W-:Y:S01]  /*32090*/  STL [R1+0x133c], R134 ;  /* 0x00133c8601007387 */ /* 0x0003e20000100800 */
[----:B------:R-:W-:-:S03]  /*320a0*/  ISETP.GT.AND P2, PT, R2, 0x5, PT ;  /* 0x000000050200780c */ /* 0x000fc60003f44270 */
[----:B------:R4:W-:Y:S04]  /*320b0*/  LDGSTS.E [R3+0xa00], [R124.64], P1 ;  /* 0x00a000007c037fae */ /* 0x0009e80008921848 */
[----:B--2---:R-:W2:Y:S04]  /*320c0*/  LDL.LU R138, [R1+0x12a8] ;  /* 0x0012a800018a7983 */ /* 0x004ea80000300800 */
[----:B------:R-:W2:Y:S01]  /*320d0*/  LDL.LU R137, [R1+0x12ac] ;  /* 0x0012ac0001897983 */ /* 0x000ea20000300800 */
[----:B----4-:R-:W-:Y:S02]  /*320e0*/  IMAD.MOV.U32 R124, RZ, RZ, R131 ;  /* 0x000000ffff7c7224 */ /* 0x010fe400078e0083 */
[----:B------:R-:W-:-:S02]  /*320f0*/  IMAD.MOV.U32 R125, RZ, RZ, R134 ;  /* 0x000000ffff7d7224 */ /* 0x000fc400078e0086 */
[----:B-1----:R-:W2:Y:S04]  /*32100*/  LDL.LU R134, [R1+0x1210] ;  /* 0x0012100001867983 */ /* 0x002ea80000300800 */
[----:B------:R-:W2:Y:S04]  /*32110*/  LDL.LU R131, [R1+0x1214] ;  /* 0x0012140001837983 */ /* 0x000ea80000300800 */
[----:B------:R1:W-:Y:S02]  /*32120*/  LDGSTS.E [R3+0xc00], [R124.64], P1 ;  /* 0x00c000007c037fae */ /* 0x0003e40008921848 */
[----:B-1----:R-:W-:-:S04]  /*32130*/  SEL R124, RZ, 0x4, !P2 ;  /* 0x00000004ff7c7807 */ /* 0x002fc80005000000 */
[----:B------:R-:W-:-:S04]  /*32140*/  SEL R124, R124, RZ, !P0 ;  /* 0x000000ff7c7c7207 */ /* 0x000fc80004000000 */
[----:B------:R-:W-:Y:S02]  /*32150*/  ISETP.NE.U32.AND P2, PT, R124, RZ, PT ;  /* 0x000000ff7c00720c */ /* 0x000fe40003f45070 */
[----:B------:R-:W-:-:S04]  /*32160*/  IADD3 R139, P3, R139, R129, RZ ;  /* 0x000000818b8b7210 */ /* 0x000fc80007f7e0ff */
[----:B------:R-:W-:Y:S02]  /*32170*/  IADD3.X R140, R140, R0, RZ, P3, !PT ;  /* 0x000000008c8c7210 */ /* 0x000fe40001ffe4ff */
[----:B------:R-:W-:Y:S01]  /*32180*/  IADD3 R135, P4, R135, R129, RZ ;  /* 0x0000008187877210 */ /* 0x000fe20007f9e0ff */
[----:B------:R-:W-:Y:S01]  /*32190*/  STL [R1+0x1348], R139 ;  /* 0x0013488b01007387 */ /* 0x000fe20000100800 */
[----:B------:R-:W-:-:S03]  /*321a0*/  IMAD.MOV.U32 R124, RZ, RZ, R139 ;  /* 0x000000ffff7c7224 */ /* 0x000fc600078e008b */
[----:B------:R-:W-:Y:S01]  /*321b0*/  IMAD.X R136, R136, 0x1, R0, P4 ;  /* 0x0000000188887824 */ /* 0x000fe200020e0600 */
[----:B------:R1:W-:Y:S01]  /*321c0*/  STL [R1+0x1344], R140 ;  /* 0x0013448c01007387 */ /* 0x0003e20000100800 */
[----:B------:R-:W-:-:S03]  /*321d0*/  IMAD.MOV.U32 R125, RZ, RZ, R140 ;  /* 0x000000ffff7d7224 */ /* 0x000fc600078e008c */
[----:B------:R-:W-:Y:S04]  /*321e0*/  STL [R1+0x1294], R135 ;  /* 0x0012948701007387 */ /* 0x000fe80000100800 */
[----:B------:R1:W-:Y:S04]  /*321f0*/  STL [R1+0x1290], R136 ;  /* 0x0012908801007387 */ /* 0x0003e80000100800 */
[----:B-1----:R-:W2:Y:S04]  /*32200*/  LDL.LU R140, [R1+0x1218] ;  /* 0x00121800018c7983 */ /* 0x002ea80000300800 */
[----:B------:R1:W-:Y:S04]  /*32210*/  LDGSTS.E [R3+0xe00], [R124.64], P1 ;  /* 0x00e000007c037fae */ /* 0x0003e80008921848 */
[----:B------:R-:W2:Y:S01]  /*32220*/  LDL.LU R139, [R1+0x121c] ;  /* 0x00121c00018b7983 */ /* 0x000ea20000300800 */
[----:B-1----:R-:W-:Y:S01]  /*32230*/  IMAD.MOV.U32 R125, RZ, RZ, R136 ;  /* 0x000000ffff7d7224 */ /* 0x002fe200078e0088 */
[----:B------:R-:W-:-:S02]  /*32240*/  MOV R124, R135 ;  /* 0x00000087007c7202 */ /* 0x000fc40000000f00 */
[----:B------:R-:W2:Y:S04]  /*32250*/  LDL.LU R136, [R1+0x1220] ;  /* 0x0012200001887983 */ /* 0x000ea80000300800 */
[----:B------:R-:W2:Y:S04]  /*32260*/  LDL.LU R135, [R1+0x1224] ;  /* 0x0012240001877983 */ /* 0x000ea80000300800 */
[----:B------:R1:W-:Y:S01]  /*32270*/  LDGSTS.E [R3+0x2800], [R124.64], P2 ;  /* 0x028000007c037fae */ /* 0x0003e20009121848 */
[----:B---3--:R-:W-:-:S05]  /*32280*/  IADD3 R132, P1, R132, R129, RZ ;  /* 0x0000008184847210 */ /* 0x008fca0007f3e0ff */
[----:B------:R-:W-:Y:S01]  /*32290*/  IMAD.X R133, R133, 0x1, R0, P1 ;  /* 0x0000000185857824 */ /* 0x000fe200008e0600 */
[----:B------:R-:W-:-:S03]  /*322a0*/  IADD3 R126, P3, R126, R129, RZ ;  /* 0x000000817e7e7210 */ /* 0x000fc60007f7e0ff */
[----:B-1----:R-:W-:Y:S01]  /*322b0*/  IMAD.MOV.U32 R125, RZ, RZ, R133 ;  /* 0x000000ffff7d7224 */ /* 0x002fe200078e0085 */
[----:B------:R-:W-:Y:S01]  /*322c0*/  MOV R124, R132 ;  /* 0x00000084007c7202 */ /* 0x000fe20000000f00 */
[----:B------:R-:W-:Y:S01]  /*322d0*/  STL [R1+0x129c], R132 ;  /* 0x00129c8401007387 */ /* 0x000fe20000100800 */
[----:B------:R-:W-:-:S03]  /*322e0*/  IMAD.X R127, R127, 0x1, R0, P3 ;  /* 0x000000017f7f7824 */ /* 0x000fc600018e0600 */
[----:B------:R1:W-:Y:S04]  /*322f0*/  STL [R1+0x1298], R133 ;  /* 0x0012988501007387 */ /* 0x0003e80000100800 */
[----:B------:R-:W-:Y:S04]  /*32300*/  STL [R1+0x12a4], R126 ;  /* 0x0012a47e01007387 */ /* 0x000fe80000100800 */
[----:B------:R3:W-:Y:S04]  /*32310*/  STL [R1+0x12a0], R127 ;  /* 0x0012a07f01007387 */ /* 0x0007e80000100800 */
[----:B------:R3:W-:Y:S04]  /*32320*/  LDGSTS.E [R3+0x2a00], [R124.64], P2 ;  /* 0x02a000007c037fae */ /* 0x0007e80009121848 */
[----:B-1----:R-:W4:Y:S04]  /*32330*/  LDL.LU R133, [R1+0x1228] ;  /* 0x0012280001857983 */ /* 0x002f280000300800 */
[----:B------:R-:W4:Y:S01]  /*32340*/  LDL.LU R132, [R1+0x122c] ;  /* 0x00122c0001847983 */ /* 0x000f220000300800 */
[----:B---3--:R-:W-:-:S02]  /*32350*/  IMAD.MOV.U32 R125, RZ, RZ, R127 ;  /* 0x000000ffff7d7224 */ /* 0x008fc400078e007f */
[----:B------:R-:W-:Y:S01]  /*32360*/  IMAD.MOV.U32 R124, RZ, RZ, R126 ;  /* 0x000000ffff7c7224 */ /* 0x000fe200078e007e */
[----:B------:R-:W3:Y:S04]  /*32370*/  LDL.LU R127, [R1+0x974] ;  /* 0x00097400017f7983 */ /* 0x000ee80000300800 */
[----:B------:R-:W3:Y:S01]  /*32380*/  LDL.LU R126, [R1+0x978] ;  /* 0x00097800017e7983 */ /* 0x000ee20000300800 */
[----:B------:R-:W-:Y:S02]  /*32390*/  ISETP.GT.AND P1, PT, R2, 0x9, PT ;  /* 0x000000090200780c */ /* 0x000fe40003f24270 */
[-C--:B--2---:R-:W-:Y:S01]  /*323a0*/  IADD3 R137, P3, R137, R129.reuse, RZ ;  /* 0x0000008189897210 */ /* 0x084fe20007f7e0ff */
[----:B------:R1:W-:Y:S01]  /*323b0*/  LDGSTS.E [R3+0x2c00], [R124.64], P2 ;  /* 0x02c000007c037fae */ /* 0x0003e20009121848 */
[----:B------:R-:W-:-:S02]  /*323c0*/  IADD3 R131, P4, R131, R129, RZ ;  /* 0x0000008183837210 */ /* 0x000fc40007f9e0ff */
[----:B------:R-:W-:Y:S02]  /*323d0*/  IADD3.X R138, R138, R0, RZ, P3, !PT ;  /* 0x000000008a8a7210 */ /* 0x000fe40001ffe4ff */
[----:B-1----:R-:W-:Y:S01]  /*323e0*/  SEL R124, RZ, 0x4, !P1 ;  /* 0x00000004ff7c7807 */ /* 0x002fe20004800000 */
[----:B------:R-:W-:-:S03]  /*323f0*/  IMAD.X R134, R134, 0x1, R0, P4 ;  /* 0x0000000186867824 */ /* 0x000fc600020e0600 */
[----:B------:R-:W-:Y:S01]  /*32400*/  SEL R124, R124, RZ, !P0 ;  /* 0x000000ff7c7c7207 */ /* 0x000fe20004000000 */
[----:B------:R-:W-:Y:S01]  /*32410*/  STL [R1+0x12ac], R137 ;  /* 0x0012ac8901007387 */ /* 0x000fe20000100800 */
[----:B------:R-:W-:Y:S02]  /*32420*/  IMAD.MOV.U32 R125, RZ, RZ, R138 ;  /* 0x000000ffff7d7224 */ /* 0x000fe400078e008a */
[----:B------:R-:W-:Y:S01]  /*32430*/  ISETP.NE.U32.AND P1, PT, R124, RZ, PT ;  /* 0x000000ff7c00720c */ /* 0x000fe20003f25070 */
[----:B------:R1:W-:Y:S01]  /*32440*/  STL [R1+0x12a8], R138 ;  /* 0x0012a88a01007387 */ /* 0x0003e20000100800 */
[----:B------:R-:W-:-:S03]  /*32450*/  IMAD.MOV.U32 R124, RZ, RZ, R137 ;  /* 0x000000ffff7c7224 */ /* 0x000fc600078e0089 */
[----:B------:R-:W-:Y:S04]  /*32460*/  STL [R1+0x1214], R131 ;  /* 0x0012148301007387 */ /* 0x000fe80000100800 */
[----:B------:R2:W-:Y:S04]  /*32470*/  STL [R1+0x1210], R134 ;  /* 0x0012108601007387 */ /* 0x0005e80000100800 */
[----:B-1----:R-:W3:Y:S04]  /*32480*/  LDL.LU R138, [R1+0x97c] ;  /* 0x00097c00018a7983 */ /* 0x002ee80000300800 */
[----:B------:R-:W3:Y:S04]  /*32490*/  LDL.LU R137, [R1+0x980] ;  /* 0x0009800001897983 */ /* 0x000ee80000300800 */
[----:B------:R1:W-:Y:S02]  /*324a0*/  LDGSTS.E [R3+0x2e00], [R124.64], P2 ;  /* 0x02e000007c037fae */ /* 0x0003e40009121848 */
[----:B-1----:R-:W-:Y:S01]  /*324b0*/  IMAD.MOV.U32 R125, RZ, RZ, R134 ;  /* 0x000000ffff7d7224 */ /* 0x002fe200078e0086 */
[----:B------:R-:W-:Y:S01]  /*324c0*/  MOV R124, R131 ;  /* 0x00000083007c7202 */ /* 0x000fe20000000f00 */
[----:B--2---:R-:W2:Y:S04]  /*324d0*/  LDL.LU R134, [R1+0x984] ;  /* 0x0009840001867983 */ /* 0x004ea80000300800 */
[----:B------:R-:W2:Y:S04]  /*324e0*/  LDL.LU R131, [R1+0x988] ;  /* 0x0009880001837983 */ /* 0x000ea80000300800 */
[----:B------:R1:W-:Y:S01]  /*324f0*/  LDGSTS.E [R3+0x4800], [R124.64], P1 ;  /* 0x048000007c037fae */ /* 0x0003e20008921848 */
[----:B------:R-:W-:-:S05]  /*32500*/  IADD3 R139, P2, R139, R129, RZ ;  /* 0x000000818b8b7210 */ /* 0x000fca0007f5e0ff */
[----:B------:R-:W-:Y:S01]  /*32510*/  IMAD.X R140, R140, 0x1, R0, P2 ;  /* 0x000000018c8c7824 */ /* 0x000fe200010e0600 */
[----:B-1----:R-:W-:Y:S01]  /*32520*/  MOV R124, R139 ;  /* 0x0000008b007c7202 */ /* 0x002fe20000000f00 */
[----:B------:R-:W-:Y:S01]  /*32530*/  STL [R1+0x121c], R139 ;  /* 0x00121c8b01007387 */ /* 0x000fe20000100800 */
[----:B------:R-:W-:Y:S01]  /*32540*/  IADD3 R135, P3, R135, R129, RZ ;  /* 0x0000008187877210 */ /* 0x000fe20007f7e0ff */
[----:B------:R-:W-:Y:S02]  /*32550*/  IMAD.MOV.U32 R125, RZ, RZ, R140 ;  /* 0x000000ffff7d7224 */ /* 0x000fe400078e008c */
[----:B------:R1:W-:Y:S02]  /*32560*/  STL [R1+0x1218], R140 ;  /* 0x0012188c01007387 */ /* 0x0003e40000100800 */
[----:B------:R-:W-:Y:S02]  /*32570*/  IMAD.X R136, R136, 0x1, R0, P3 ;  /* 0x0000000188887824 */ /* 0x000fe400018e0600 */
[----:B------:R-:W-:Y:S04]  /*32580*/  STL [R1+0x1224], R135 ;  /* 0x0012248701007387 */ /* 0x000fe80000100800 */
[----:B------:R1:W-:Y:S01]  /*32590*/  STL [R1+0x1220], R136 ;  /* 0x0012208801007387 */ /* 0x0003e20000100800 */
[----:B------:R-:W-:-:S03]  /*325a0*/  ISETP.GT.AND P2, PT, R2, 0xd, PT ;  /* 0x0000000d0200780c */ /* 0x000fc60003f44270 */
[----:B------:R1:W-:Y:S04]  /*325b0*/  LDGSTS.E [R3+0x4a00], [R124.64], P1 ;  /* 0x04a000007c037fae */ /* 0x0003e80008921848 */
[----:B-1----:R-:W2:Y:S04]  /*325c0*/  LDL.LU R140, [R1+0x98c] ;  /* 0x00098c00018c7983 */ /* 0x002ea80000300800 */
[----:B------:R-:W2:Y:S01]  /*325d0*/  LDL.LU R139, [R1+0x990] ;  /* 0x00099000018b7983 */ /* 0x000ea20000300800 */
[----:B------:R-:W-:Y:S02]  /*325e0*/  IMAD.MOV.U32 R124, RZ, RZ, R135 ;  /* 0x000000ffff7c7224 */ /* 0x000fe400078e0087 */
[----:B------:R-:W-:-:S02]  /*325f0*/  IMAD.MOV.U32 R125, RZ, RZ, R136 ;  /* 0x000000ffff7d7224 */ /* 0x000fc400078e0088 */
[----:B------:R-:W2:Y:S04]  /*32600*/  LDL.LU R136, [R1+0x9f4] ;  /* 0x0009f40001887983 */ /* 0x000ea80000300800 */
[----:B------:R-:W2:Y:S04]  /*32610*/  LDL.LU R135, [R1+0x9f8] ;  /* 0x0009f80001877983 */ /* 0x000ea80000300800 */
[----:B------:R1:W-:Y:S02]  /*32620*/  LDGSTS.E [R3+0x4c00], [R124.64], P1 ;  /* 0x04c000007c037fae */ /* 0x0003e40008921848 */
[----:B-1----:R-:W-:-:S04]  /*32630*/  SEL R124, RZ, 0x4, !P2 ;  /* 0x00000004ff7c7807 */ /* 0x002fc80005000000 */
[----:B------:R-:W-:-:S04]  /*32640*/  SEL R124, R124, RZ, !P0 ;  /* 0x000000ff7c7c7207 */ /* 0x000fc80004000000 */
[----:B------:R-:W-:Y:S02]  /*32650*/  ISETP.NE.U32.AND P2, PT, R124, RZ, PT ;  /* 0x000000ff7c00720c */ /* 0x000fe40003f45070 */
[----:B----4-:R-:W-:-:S04]  /*32660*/  IADD3 R132, P3, R132, R129, RZ ;  /* 0x0000008184847210 */ /* 0x010fc80007f7e0ff */
[----:B------:R-:W-:Y:S02]  /*32670*/  IADD3.X R133, R133, R0, RZ, P3, !PT ;  /* 0x0000000085857210 */ /* 0x000fe40001ffe4ff */
[----:B---3--:R-:W-:Y:S01]  /*32680*/  IADD3 R126, P4, R126, R129, RZ ;  /* 0x000000817e7e7210 */ /* 0x008fe20007f9e0ff */
[----:B------:R-:W-:Y:S01]  /*32690*/  STL [R1+0x122c], R132 ;  /* 0x00122c8401007387 */ /* 0x000fe20000100800 */
[----:B------:R-:W-:-:S03]  /*326a0*/  IMAD.MOV.U32 R124, RZ, RZ, R132 ;  /* 0x000000ffff7c7224 */ /* 0x000fc600078e0084 */
[----:B------:R-:W-:Y:S01]  /*326b0*/  IMAD.X R127, R127, 0x1, R0, P4 ;  /* 0x000000017f7f7824 */ /* 0x000fe200020e0600 */
[----:B------:R1:W-:Y:S01]  /*326c0*/  STL [R1+0x1228], R133 ;  /* 0x0012288501007387 */ /* 0x0003e20000100800 */
[----:B------:R-:W-:-:S03]  /*326d0*/  IMAD.MOV.U32 R125, RZ, RZ, R133 ;  /* 0x000000ffff7d7224 */ /* 0x000fc600078e0085 */
[----:B------:R-:W-:Y:S04]  /*326e0*/  STL [R1+0x978], R126 ;  /* 0x0009787e01007387 */ /* 0x000fe80000100800 */
[----:B------:R3:W-:Y:S04]  /*326f0*/  STL [R1+0x974], R127 ;  /* 0x0009747f01007387 */ /* 0x0007e80000100800 */
[----:B-1----:R-:W4:Y:S04]  /*32700*/  LDL.LU R133, [R1+0x9fc] ;  /* 0x0009fc0001857983 */ /* 0x002f280000300800 */
[----:B------:R1:W-:Y:S04]  /*32710*/  LDGSTS.E [R3+0x4e00], [R124.64], P1 ;  /* 0x04e000007c037fae */ /* 0x0003e80008921848 */
[----:B------:R-:W4:Y:S01]  /*32720*/  LDL.LU R132, [R1+0xa00] ;  /* 0x000a000001847983 */ /* 0x000f220000300800 */
[----:B-1----:R-:W-:Y:S01]  /*32730*/  IMAD.MOV.U32 R125, RZ, RZ, R127 ;  /* 0x000000ffff7d7224 */ /* 0x002fe200078e007f */
[----:B------:R-:W-:-:S02]  /*32740*/  MOV R124, R126 ;  /* 0x0000007e007c7202 */ /* 0x000fc40000000f00 */
[----:B---3--:R-:W3:Y:S04]  /*32750*/  LDL.LU R127, [R1+0xa04] ;  /* 0x000a0400017f7983 */ /* 0x008ee80000300800 */
[----:B------:R-:W3:Y:S01]  /*32760*/  LDL.LU R126, [R1+0xa08] ;  /* 0x000a0800017e7983 */ /* 0x000ee20000300800 */
[----:B------:R-:W-:-:S03]  /*32770*/  IADD3 R137, P1, R137, R129, RZ ;  /* 0x0000008189897210 */ /* 0x000fc60007f3e0ff */
[----:B------:R1:W-:Y:S02]  /*32780*/  LDGSTS.E [R3+0x6800], [R124.64], P2 ;  /* 0x068000007c037fae */ /* 0x0003e40009121848 */
[----:B------:R-:W-:Y:S02]  /*32790*/  IMAD.X R138, R138, 0x1, R0, P1 ;  /* 0x000000018a8a7824 */ /* 0x000fe400008e0600 */
[----:B------:R-:W-:Y:S04]  /*327a0*/  STL [R1+0x980], R137 ;  /* 0x0009808901007387 */ /* 0x000fe80000100800 */
[----:B------:R2:W-:Y:S01]  /*327b0*/  STL [R1+0x97c], R138 ;  /* 0x00097c8a01007387 */ /* 0x0005e20000100800 */
[----:B-1----:R-:W-:Y:S01]  /*327c0*/  MOV R124, R137 ;  /* 0x00000089007c7202 */ /* 0x002fe20000000f00 */
[----:B------:R-:W-:Y:S01]  /*327d0*/  IMAD.MOV.U32 R125, RZ, RZ, R138 ;  /* 0x000000ffff7d7224 */ /* 0x000fe200078e008a */
[----:B--2---:R-:W-:-:S04]  /*327e0*/  IADD3 R131, P3, R131, R129, RZ ;  /* 0x0000008183837210 */ /* 0x004fc80007f7e0ff */
[----:B------:R1:W-:Y:S01]  /*327f0*/  LDGSTS.E [R3+0x6a00], [R124.64], P2 ;  /* 0x06a000007c037fae */ /* 0x0003e20009121848 */
[----:B------:R-:W-:-:S03]  /*32800*/  IMAD.X R134, R134, 0x1, R0, P3 ;  /* 0x0000000186867824 */ /* 0x000fc600018e0600 */
[----:B------:R-:W-:Y:S01]  /*32810*/  STL [R1+0x988], R131 ;  /* 0x0009888301007387 */ /* 0x000fe20000100800 */
[----:B------:R-:W-:-:S03]  /*32820*/  ISETP.GT.AND P1, PT, R2, 0x11, PT ;  /* 0x000000110200780c */ /* 0x000fc60003f24270 */
[----:B------:R2:W-:Y:S01]  /*32830*/  STL [R1+0x984], R134 ;  /* 0x0009848601007387 */ /* 0x0005e20000100800 */
[----:B-1----:R-:W-:-:S03]  /*32840*/  IMAD.MOV.U32 R124, RZ, RZ, R131 ;  /* 0x000000ffff7c7224 */ /* 0x002fc600078e0083 */
[----:B------:R-:W3:Y:S01]  /*32850*/  LDL.LU R138, [R1+0xa0c] ;  /* 0x000a0c00018a7983 */ /* 0x000ee20000300800 */
[----:B------:R-:W-:-:S03]  /*32860*/  IMAD.MOV.U32 R125, RZ, RZ, R134 ;  /* 0x000000ffff7d7224 */ /* 0x000fc600078e0086 */
[----:B------:R-:W3:Y:S04]  /*32870*/  LDL.LU R137, [R1+0xa10] ;  /* 0x000a100001897983 */ /* 0x000ee80000300800 */
[----:B--2---:R-:W3:Y:S04]  /*32880*/  LDL.LU R134, [R1+0xa74] ;  /* 0x000a740001867983 */ /* 0x004ee80000300800 */
[----:B------:R-:W3:Y:S04]  /*32890*/  LDL.LU R131, [R1+0xa78] ;  /* 0x000a780001837983 */ /* 0x000ee80000300800 */
[----:B------:R1:W-:Y:S02]  /*328a0*/  LDGSTS.E [R3+0x6c00], [R124.64], P2 ;  /* 0x06c000007c037fae */ /* 0x0003e40009121848 */
[----:B-1----:R-:W-:-:S04]  /*328b0*/  SEL R124, RZ, 0x4, !P1 ;  /* 0x00000004ff7c7807 */ /* 0x002fc80004800000 */
[----:B------:R-:W-:-:S04]  /*328c0*/  SEL R124, R124, RZ, !P0 ;  /* 0x000000ff7c7c7207 */ /* 0x000fc80004000000 */
[----:B------:R-:W-:Y:S02]  /*328d0*/  ISETP.NE.U32.AND P1, PT, R124, RZ, PT ;  /* 0x000000ff7c00720c */ /* 0x000fe40003f25070 */
[----:B------:R-:W-:-:S04]  /*328e0*/  IADD3 R139, P3, R139, R129, RZ ;  /* 0x000000818b8b7210 */ /* 0x000fc80007f7e0ff */
[----:B------:R-:W-:Y:S01]  /*328f0*/  IADD3.X R140, R140, R0, RZ, P3, !PT ;  /* 0x000000008c8c7210 */ /* 0x000fe20001ffe4ff */
[----:B------:R-:W-:Y:S01]  /*32900*/  STL [R1+0x990], R139 ;  /* 0x0009908b01007387 */ /* 0x000fe20000100800 */
[----:B------:R-:W-:Y:S01]  /*32910*/  IADD3 R135, P4, R135, R129, RZ ;  /* 0x0000008187877210 */ /* 0x000fe20007f9e0ff */
[----:B------:R-:W-:Y:S02]  /*32920*/  IMAD.MOV.U32 R124, RZ, RZ, R139 ;  /* 0x000000ffff7c7224 */ /* 0x000fe400078e008b */
[----:B------:R1:W-:Y:S01]  /*32930*/  STL [R1+0x98c], R140 ;  /* 0x00098c8c01007387 */ /* 0x0003e20000100800 */
[----:B------:R-:W-:Y:S02]  /*32940*/  IMAD.MOV.U32 R125, RZ, RZ, R140 ;  /* 0x000000ffff7d7224 */ /* 0x000fe400078e008c */
[----:B------:R-:W-:Y:S01]  /*32950*/  IMAD.X R136, R136, 0x1, R0, P4 ;  /* 0x0000000188887824 */ /* 0x000fe200020e0600 */
[----:B------:R-:W-:Y:S04]  /*32960*/  STL [R1+0x9f8], R135 ;  /* 0x0009f88701007387 */ /* 0x000fe80000100800 */
[----:B------:R1:W-:Y:S04]  /*32970*/  STL [R1+0x9f4], R136 ;  /* 0x0009f48801007387 */ /* 0x0003e80000100800 */
[----:B-1----:R-:W3:Y:S04]  /*32980*/  LDL.LU R140, [R1+0xa7c] ;  /* 0x000a7c00018c7983 */ /* 0x002ee80000300800 */
[----:B------:R1:W-:Y:S04]  /*32990*/  LDGSTS.E [R3+0x6e00], [R124.64], P2 ;  /* 0x06e000007c037fae */ /* 0x0003e80009121848 */
[----:B------:R-:W3:Y:S01]  /*329a0*/  LDL.LU R139, [R1+0xa80] ;  /* 0x000a8000018b7983 */ /* 0x000ee20000300800 */
[----:B-1----:R-:W-:Y:S01]  /*329b0*/  IMAD.MOV.U32 R125, RZ, RZ, R136 ;  /* 0x000000ffff7d7224 */ /* 0x002fe200078e0088 */
[----:B------:R-:W-:-:S02]  /*329c0*/  MOV R124, R135 ;  /* 0x00000087007c7202 */ /* 0x000fc40000000f00 */
[----:B------:R-:W3:Y:S04]  /*329d0*/  LDL.LU R136, [R1+0xa84] ;  /* 0x000a840001887983 */ /* 0x000ee80000300800 */
[----:B------:R-:W3:Y:S04]  /*329e0*/  LDL.LU R135, [R1+0xa88] ;  /* 0x000a880001877983 */ /* 0x000ee80000300800 */
[----:B------:R1:W-:Y:S01]  /*329f0*/  LDGSTS.E [R3+0x8800], [R124.64], P1 ;  /* 0x088000007c037fae */ /* 0x0003e20008921848 */
[----:B----4-:R-:W-:-:S05]  /*32a00*/  IADD3 R132, P2, R132, R129, RZ ;  /* 0x0000008184847210 */ /* 0x010fca0007f5e0ff */
[--C-:B------:R-:W-:Y:S01]  /*32a10*/  IMAD.X R133, R133, 0x1, R0.reuse, P2 ;  /* 0x0000000185857824 */ /* 0x100fe200010e0600 */
[----:B-1----:R-:W-:Y:S01]  /*32a20*/  MOV R124, R132 ;  /* 0x00000084007c7202 */ /* 0x002fe20000000f00 */
[----:B------:R-:W-:Y:S01]  /*32a30*/  STL [R1+0xa00], R132 ;  /* 0x000a008401007387 */ /* 0x000fe20000100800 */
[----:B---3--:R-:W-:Y:S01]  /*32a40*/  IADD3 R126, P3, R126, R129, RZ ;  /* 0x000000817e7e7210 */ /* 0x008fe20007f7e0ff */
[----:B------:R-:W-:Y:S02]  /*32a50*/  IMAD.MOV.U32 R125, RZ, RZ, R133 ;  /* 0x000000ffff7d7224 */ /* 0x000fe400078e0085 */
[----:B------:R1:W-:Y:S02]  /*32a60*/  STL [R1+0x9fc], R133 ;  /* 0x0009fc8501007387 */ /* 0x0003e40000100800 */
[----:B------:R-:W-:Y:S02]  /*32a70*/  IMAD.X R127, R127, 0x1, R0, P3 ;  /* 0x000000017f7f7824 */ /* 0x000fe400018e0600 */
[----:B------:R-:W-:Y:S04]  /*32a80*/  STL [R1+0xa08], R126 ;  /* 0x000a087e01007387 */ /* 0x000fe80000100800 */
[----:B------:R3:W-:Y:S04]  /*32a90*/  STL [R1+0xa04], R127 ;  /* 0x000a047f01007387 */ /* 0x0007e80000100800 */
[----:B------:R4:W-:Y:S04]  /*32aa0*/  LDGSTS.E [R3+0x8a00], [R124.64], P1 ;  /* 0x08a000007c037fae */ /* 0x0009e80008921848 */
[----:B-1----:R-:W2:Y:S04]  /*32ab0*/  LDL.LU R133, [R1+0xa8c] ;  /* 0x000a8c0001857983 */ /* 0x002ea80000300800 */
[----:B------:R-:W2:Y:S01]  /*32ac0*/  LDL.LU R132, [R1+0xa90] ;  /* 0x000a900001847983 */ /* 0x000ea20000300800 */
[----:B----4-:R-:W-:-:S02]  /*32ad0*/  IMAD.MOV.U32 R125, RZ, RZ, R127 ;  /* 0x000000ffff7d7224 */ /* 0x010fc400078e007f */
[----:B------:R-:W-:Y:S01]  /*32ae0*/  IMAD.MOV.U32 R124, RZ, RZ, R126 ;  /* 0x000000ffff7c7224 */ /* 0x000fe200078e007e */
[----:B---3--:R-:W3:Y:S04]  /*32af0*/  LDL.LU R127, [R1+0xaf4] ;  /* 0x000af400017f7983 */ /* 0x008ee80000300800 */
[----:B------:R-:W4:Y:S01]  /*32b00*/  LDL.LU R126, [R1+0xaf8] ;  /* 0x000af800017e7983 */ /* 0x000f220000300800 */
[----:B------:R-:W-:-:S03]  /*32b10*/  ISETP.GT.AND P2, PT, R2, 0x15, PT ;  /* 0x000000150200780c */ /* 0x000fc60003f44270 */
[----:B------:R1:W-:Y:S01]  /*32b20*/  LDGSTS.E [R3+0x8c00], [R124.64], P1 ;  /* 0x08c000007c037fae */ /* 0x0003e20008921848 */
[----:B------:R-:W-:-:S04]  /*32b30*/  IADD3 R137, P3, R137, R129, RZ ;  /* 0x0000008189897210 */ /* 0x000fc80007f7e0ff */
[----:B------:R-:W-:Y:S02]  /*32b40*/  IADD3.X R138, R138, R0, RZ, P3, !PT ;  /* 0x000000008a8a7210 */ /* 0x000fe40001ffe4ff */
[----:B-1----:R-:W-:Y:S02]  /*32b50*/  SEL R124, RZ, 0x4, !P2 ;  /* 0x00000004ff7c7807 */ /* 0x002fe40005000000 */
[----:B------:R-:W-:Y:S02]  /*32b60*/  IADD3 R131, P4, R131, R129, RZ ;  /* 0x0000008183837210 */ /* 0x000fe40007f9e0ff */
[----:B------:R-:W-:Y:S01]  /*32b70*/  SEL R124, R124, RZ, !P0 ;  /* 0x000000ff7c7c7207 */ /* 0x000fe20004000000 */
[----:B------:R-:W-:Y:S02]  /*32b80*/  STL [R1+0xa10], R137 ;  /* 0x000a108901007387 */ /* 0x000fe40000100800 */
[----:B------:R-:W-:Y:S01]  /*32b90*/  IMAD.X R134, R134, 0x1, R0, P4 ;  /* 0x0000000186867824 */ /* 0x000fe200020e0600 */
[----:B------:R-:W-:Y:S01]  /*32ba0*/  ISETP.NE.U32.AND P2, PT, R124, RZ, PT ;  /* 0x000000ff7c00720c */ /* 0x000fe20003f45070 */
[----:B------:R1:W-:Y:S01]  /*32bb0*/  STL [R1+0xa0c], R138 ;  /* 0x000a0c8a01007387 */ /* 0x0003e20000100800 */
[----:B------:R-:W-:-:S02]  /*32bc0*/  IMAD.MOV.U32 R124, RZ, RZ, R137 ;  /* 0x000000ffff7c7224 */ /* 0x000fc400078e0089 */
[----:B------:R-:W-:Y:S01]  /*32bd0*/  IMAD.MOV.U32 R125, RZ, RZ, R138 ;  /* 0x000000ffff7d7224 */ /* 0x000fe200078e008a */
[----:B------:R-:W-:Y:S04]  /*32be0*/  STL [R1+0xa78], R131 ;  /* 0x000a788301007387 */ /* 0x000fe80000100800 */
[----:B------:R1:W-:Y:S04]  /*32bf0*/  STL [R1+0xa74], R134 ;  /* 0x000a748601007387 */ /* 0x0003e80000100800 */
[----:B-1----:R-:W3:Y:S04]  /*32c00*/  LDL.LU R138, [R1+0xafc] ;  /* 0x000afc00018a7983 */ /* 0x002ee80000300800 */
[----:B------:R-:W3:Y:S04]  /*32c10*/  LDL.LU R137, [R1+0xb00] ;  /* 0x000b000001897983 */ /* 0x000ee80000300800 */
[----:B------:R1:W-:Y:S02]  /*32c20*/  LDGSTS.E [R3+0x8e00], [R124.64], P1 ;  /* 0x08e000007c037fae */ /* 0x0003e40008921848 */
[----:B-1----:R-:W-:Y:S01]  /*32c30*/  IMAD.MOV.U32 R125, RZ, RZ, R134 ;  /* 0x000000ffff7d7224 */ /* 0x002fe200078e0086 */
[----:B------:R-:W-:Y:S01]  /*32c40*/  MOV R124, R131 ;  /* 0x00000083007c7202 */ /* 0x000fe20000000f00 */
[----:B------:R-:W3:Y:S04]  /*32c50*/  LDL.LU R134, [R1+0xb04] ;  /* 0x000b040001867983 */ /* 0x000ee80000300800 */
[----:B------:R-:W3:Y:S04]  /*32c60*/  LDL.LU R131, [R1+0xb08] ;  /* 0x000b080001837983 */ /* 0x000ee80000300800 */
        /* <DEDUP_REMOVED lines=13> */
[----:B-1----:R-:W3:Y:S04]  /*32d40*/  LDL.LU R140, [R1+0xb0c] ;  /* 0x000b0c00018c7983 */ /* 0x002ee80000300800 */
[----:B------:R-:W3:Y:S01]  /*32d50*/  LDL.LU R139, [R1+0xb10] ;  /* 0x000b1000018b7983 */ /* 0x000ee20000300800 */
[----:B------:R-:W-:Y:S02]  /*32d60*/  IMAD.MOV.U32 R124, RZ, RZ, R135 ;  /* 0x000000ffff7c7224 */ /* 0x000fe400078e0087 */
[----:B------:R-:W-:-:S02]  /*32d70*/  IMAD.MOV.U32 R125, RZ, RZ, R136 ;  /* 0x000000ffff7d7224 */ /* 0x000fc400078e0088 */
[----:B------:R-:W3:Y:S04]  /*32d80*/  LDL.LU R136, [R1+0xb74] ;  /* 0x000b740001887983 */ /* 0x000ee80000300800 */
[----:B------:R-:W3:Y:S04]  /*32d90*/  LDL.LU R135, [R1+0xb78] ;  /* 0x000b780001877983 */ /* 0x000ee80000300800 */
[----:B------:R1:W-:Y:S02]  /*32da0*/  LDGSTS.E [R3+0xac00], [R124.64], P2 ;  /* 0x0ac000007c037fae */ /* 0x0003e40009121848 */
[----:B-1----:R-:W-:-:S04]  /*32db0*/  SEL R124, RZ, 0x4, !P1 ;  /* 0x00000004ff7c7807 */ /* 0x002fc80004800000 */
[----:B------:R-:W-:-:S04]  /*32dc0*/  SEL R124, R124, RZ, !P0 ;  /* 0x000000ff7c7c7207 */ /* 0x000fc80004000000 */
[----:B------:R-:W-:Y:S02]  /*32dd0*/  ISETP.NE.U32.AND P1, PT, R124, RZ, PT ;  /* 0x000000ff7c00720c */ /* 0x000fe40003f25070 */
[----:B--2---:R-:W-:-:S04]  /*32de0*/  IADD3 R132, P3, R132, R129, RZ ;  /* 0x0000008184847210 */ /* 0x004fc80007f7e0ff */
[----:B------:R-:W-:Y:S02]  /*32df0*/  IADD3.X R133, R133, R0, RZ, P3, !PT ;  /* 0x0000000085857210 */ /* 0x000fe40001ffe4ff */
[----:B----4-:R-:W-:Y:S01]  /*32e00*/  IADD3 R126, P4, R126, R129, RZ ;  /* 0x000000817e7e7210 */ /* 0x010fe20007f9e0ff */
[----:B------:R-:W-:Y:S01]  /*32e10*/  STL [R1+0xa90], R132 ;  /* 0x000a908401007387 */ /* 0x000fe20000100800 */
[----:B------:R-:W-:-:S03]  /*32e20*/  IMAD.MOV.U32 R124, RZ, RZ, R132 ;  /* 0x000000ffff7c7224 */ /* 0x000fc600078e0084 */
[----:B---3--:R-:W-:Y:S01]  /*32e30*/  IMAD.X R127, R127, 0x1, R0, P4 ;  /* 0x000000017f7f7824 */ /* 0x008fe200020e0600 */
[----:B------:R1:W-:Y:S01]  /*32e40*/  STL [R1+0xa8c], R133 ;  /* 0x000a8c8501007387 */ /* 0x0003e20000100800 */
[----:B------:R-:W-:-:S03]  /*32e50*/  IMAD.MOV.U32 R125, RZ, RZ, R133 ;  /* 0x000000ffff7d7224 */ /* 0x000fc600078e0085 */
[----:B------:R-:W-:Y:S04]  /*32e60*/  STL [R1+0xaf8], R126 ;  /* 0x000af87e01007387 */ /* 0x000fe80000100800 */
[----:B------:R2:W-:Y:S04]  /*32e70*/  STL [R1+0xaf4], R127 ;  /* 0x000af47f01007387 */ /* 0x0005e80000100800 */
[----:B-1----:R-:W3:Y:S04]  /*32e80*/  LDL.LU R133, [R1+0xb7c] ;  /* 0x000b7c0001857983 */ /* 0x002ee80000300800 */
[----:B------:R1:W-:Y:S04]  /*32e90*/  LDGSTS.E [R3+0xae00], [R124.64], P2 ;  /* 0x0ae000007c037fae */ /* 0x0003e80009121848 */
[----:B------:R-:W4:Y:S01]  /*32ea0*/  LDL.LU R132, [R1+0xb80] ;  /* 0x000b800001847983 */ /* 0x000f220000300800 */
[----:B-1----:R-:W-:Y:S01]  /*32eb0*/  IMAD.MOV.U32 R125, RZ, RZ, R127 ;  /* 0x000000ffff7d7224 */ /* 0x002fe200078e007f */
[----:B------:R-:W-:-:S02]  /*32ec0*/  MOV R124, R126 ;  /* 0x0000007e007c7202 */ /* 0x000fc40000000f00 */
[----:B--2---:R-:W2:Y:S04]  /*32ed0*/  LDL.LU R127, [R1+0xb84] ;  /* 0x000b8400017f7983 */ /* 0x004ea80000300800 */
[----:B------:R-:W2:Y:S01]  /*32ee0*/  LDL.LU R126, [R1+0xb88] ;  /* 0x000b8800017e7983 */ /* 0x000ea20000300800 */
[----:B------:R-:W-:-:S03]  /*32ef0*/  IADD3 R137, P2, R137, R129, RZ ;  /* 0x0000008189897210 */ /* 0x000fc60007f5e0ff */
[----:B------:R1:W-:Y:S02]  /*32f00*/  LDGSTS.E [R3+0xc800], [R124.64], P1 ;  /* 0x0c8000007c037fae */ /* 0x0003e40008921848 */
[----:B------:R-:W-:Y:S02]  /*32f10*/  IMAD.X R138, R138, 0x1, R0, P2 ;  /* 0x000000018a8a7824 */ /* 0x000fe400010e0600 */
[----:B------:R-:W-:Y:S04]  /*32f20*/  STL [R1+0xb00], R137 ;  /* 0x000b008901007387 */ /* 0x000fe80000100800 */
[----:B------:R1:W-:Y:S02]  /*32f30*/  STL [R1+0xafc], R138 ;  /* 0x000afc8a01007387 */ /* 0x0003e40000100800 */
[----:B-1----:R-:W-:Y:S01]  /*32f40*/  MOV R124, R137 ;  /* 0x00000089007c7202 */ /* 0x002fe20000000f00 */
[----:B------:R-:W-:Y:S01]  /*32f50*/  IMAD.MOV.U32 R125, RZ, RZ, R138 ;  /* 0x000000ffff7d7224 */ /* 0x000fe200078e008a */
[----:B------:R-:W-:-:S04]  /*32f60*/  IADD3 R131, P3, R131, R129, RZ ;  /* 0x0000008183837210 */ /* 0x000fc80007f7e0ff */
[----:B------:R1:W-:Y:S01]  /*32f70*/  LDGSTS.E [R3+0xca00], [R124.64], P1 ;  /* 0x0ca000007c037fae */ /* 0x0003e20008921848 */
[----:B------:R-:W-:-:S03]  /*32f80*/  IMAD.X R134, R134, 0x1, R0, P3 ;  /* 0x0000000186867824 */ /* 0x000fc600018e0600 */
[----:B------:R-:W-:Y:S01]  /*32f90*/  STL [R1+0xb08], R131 ;  /* 0x000b088301007387 */ /* 0x000fe20000100800 */
[----:B------:R-:W-:-:S03]  /*32fa0*/  ISETP.GT.AND P2, PT, R2, 0x1d, PT ;  /* 0x0000001d0200780c */ /* 0x000fc60003f44270 */
[----:B------:R1:W-:Y:S02]  /*32fb0*/  STL [R1+0xb04], R134 ;  /* 0x000b048601007387 */ /* 0x0003e40000100800 */
[----:B-1----:R-:W-:Y:S02]  /*32fc0*/  IMAD.MOV.U32 R124, RZ, RZ, R131 ;  /* 0x000000ffff7c7224 */ /* 0x002fe400078e0083 */
[----:B------:R-:W2:Y:S01]  /*32fd0*/  LDL.LU R138, [R1+0xb8c] ;  /* 0x000b8c00018a7983 */ /* 0x000ea20000300800 */
[----:B------:R-:W-:-:S03]  /*32fe0*/  IMAD.MOV.U32 R125, RZ, RZ, R134 ;  /* 0x000000ffff7d7224 */ /* 0x000fc600078e0086 */
[----:B------:R-:W2:Y:S04]  /*32ff0*/  LDL.LU R137, [R1+0xb90] ;  /* 0x000b900001897983 */ /* 0x000ea80000300800 */
[----:B------:R-:W2:Y:S04]  /*33000*/  LDL.LU R134, [R1+0xbf4] ;  /* 0x000bf40001867983 */ /* 0x000ea80000300800 */
[----:B------:R-:W2:Y:S04]  /*33010*/  LDL.LU R131, [R1+0xbf8] ;  /* 0x000bf80001837983 */ /* 0x000ea80000300800 */
[----:B------:R1:W-:Y:S02]  /*33020*/  LDGSTS.E [R3+0xcc00], [R124.64], P1 ;  /* 0x0cc000007c037fae */ /* 0x0003e40008921848 */
[----:B-1----:R-:W-:-:S04]  /*33030*/  SEL R124, RZ, 0x4, !P2 ;  /* 0x00000004ff7c7807 */ /* 0x002fc80005000000 */
[----:B------:R-:W-:-:S04]  /*33040*/  SEL R124, R124, RZ, !P0 ;  /* 0x000000ff7c7c7207 */ /* 0x000fc80004000000 */
[----:B------:R-:W-:Y:S02]  /*33050*/  ISETP.NE.U32.AND P2, PT, R124, RZ, PT ;  /* 0x000000ff7c00720c */ /* 0x000fe40003f45070 */
[----:B------:R-:W-:-:S04]  /*33060*/  IADD3 R139, P3, R139, R129, RZ ;  /* 0x000000818b8b7210 */ /* 0x000fc80007f7e0ff */
[----:B------:R-:W-:Y:S01]  /*33070*/  IADD3.X R140, R140, R0, RZ, P3, !PT ;  /* 0x000000008c8c7210 */ /* 0x000fe20001ffe4ff */
[----:B------:R-:W-:Y:S01]  /*33080*/  STL [R1+0xb10], R139 ;  /* 0x000b108b01007387 */ /* 0x000fe20000100800 */
[----:B------:R-:W-:-:S03]  /*33090*/  IADD3 R135, P4, R135, R129, RZ ;  /* 0x0000008187877210 */ /* 0x000fc60007f9e0ff */
[----:B------:R1:W-:Y:S02]  /*330a0*/  STL [R1+0xb0c], R140 ;  /* 0x000b0c8c01007387 */ /* 0x0003e40000100800 */
[----:B------:R-:W-:Y:S02]  /*330b0*/  IMAD.X R136, R136, 0x1, R0, P4 ;  /* 0x0000000188887824 */ /* 0x000fe400020e0600 */
[----:B------:R-:W-:Y:S01]  /*330c0*/  STL [R1+0xb78], R135 ;  /* 0x000b788701007387 */ /* 0x000fe20000100800 */
[----:B------:R-:W-:Y:S02]  /*330d0*/  IMAD.MOV.U32 R124, RZ, RZ, R139 ;  /* 0x000000ffff7c7224 */ /* 0x000fe400078e008b */
[----:B------:R-:W-:Y:S01]  /*330e0*/  IMAD.MOV.U32 R125, RZ, RZ, R140 ;  /* 0x000000ffff7d7224 */ /* 0x000fe200078e008c */
[----:B------:R1:W-:Y:S04]  /*330f0*/  STL [R1+0xb74], R136 ;  /* 0x000b748801007387 */ /* 0x0003e80000100800 */
[----:B-1----:R-:W2:Y:S04]  /*33100*/  LDL.LU R140, [R1+0xbfc] ;  /* 0x000bfc00018c7983 */ /* 0x002ea80000300800 */
[----:B------:R-:W2:Y:S04]  /*33110*/  LDL.LU R139, [R1+0xc00] ;  /* 0x000c0000018b7983 */ /* 0x000ea80000300800 */
[----:B------:R1:W-:Y:S02]  /*33120*/  LDGSTS.E [R3+0xce00], [R124.64], P1 ;  /* 0x0ce000007c037fae */ /* 0x0003e40008921848 */
[----:B-1----:R-:W-:Y:S01]  /*33130*/  IMAD.MOV.U32 R125, RZ, RZ, R136 ;  /* 0x000000ffff7d7224 */ /* 0x002fe200078e0088 */
[----:B------:R-:W-:Y:S01]  /*33140*/  MOV R124, R135 ;  /* 0x00000087007c7202 */ /* 0x000fe20000000f00 */
[----:B------:R-:W2:Y:S04]  /*33150*/  LDL.LU R136, [R1+0xc04] ;  /* 0x000c040001887983 */ /* 0x000ea80000300800 */
[----:B------:R-:W2:Y:S04]  /*33160*/  LDL.LU R135, [R1+0xc08] ;  /* 0x000c080001877983 */ /* 0x000ea80000300800 */
[----:B------:R1:W-:Y:S01]  /*33170*/  LDGSTS.E [R3+0xe800], [R124.64], P2 ;  /* 0x0e8000007c037fae */ /* 0x0003e20009121848 */
[----:B----4-:R-:W-:-:S05]  /*33180*/  IADD3 R132, P1, R132, R129, RZ ;  /* 0x0000008184847210 */ /* 0x010fca0007f3e0ff */
[--C-:B---3--:R-:W-:Y:S01]  /*33190*/  IMAD.X R133, R133, 0x1, R0.reuse, P1 ;  /* 0x0000000185857824 */ /* 0x108fe200008e0600 */
[----:B-1----:R-:W-:Y:S01]  /*331a0*/  MOV R124, R132 ;  /* 0x00000084007c7202 */ /* 0x002fe20000000f00 */
[----:B------:R-:W-:Y:S01]  /*331b0*/  STL [R1+0xb80], R132 ;  /* 0x000b808401007387 */ /* 0x000fe20000100800 */
[----:B--2---:R-:W-:Y:S01]  /*331c0*/  IADD3 R126, P3, R126, R129, RZ ;  /* 0x000000817e7e7210 */ /* 0x004fe20007f7e0ff */
[----:B------:R-:W-:Y:S02]  /*331d0*/  IMAD.MOV.U32 R125, RZ, RZ, R133 ;  /* 0x000000ffff7d7224 */ /* 0x000fe400078e0085 */
[----:B------:R1:W-:Y:S02]  /*331e0*/  STL [R1+0xb7c], R133 ;  /* 0x000b7c8501007387 */ /* 0x0003e40000100800 */
[----:B------:R-:W-:Y:S02]  /*331f0*/  IMAD.X R127, R127, 0x1, R0, P3 ;  /* 0x000000017f7f7824 */ /* 0x000fe400018e0600 */
[----:B------:R-:W-:Y:S04]  /*33200*/  STL [R1+0xb88], R126 ;  /* 0x000b887e01007387 */ /* 0x000fe80000100800 */
[----:B------:R2:W-:Y:S04]  /*33210*/  STL [R1+0xb84], R127 ;  /* 0x000b847f01007387 */ /* 0x0005e80000100800 */
[----:B------:R3:W-:Y:S04]  /*33220*/  LDGSTS.E [R3+0xea00], [R124.64], P2 ;  /* 0x0ea000007c037fae */ /* 0x0007e80009121848 */
[----:B-1----:R-:W4:Y:S04]  /*33230*/  LDL.LU R133, [R1+0xc0c] ;  /* 0x000c0c0001857983 */ /* 0x002f280000300800 */
[----:B------:R-:W4:Y:S01]  /*33240*/  LDL.LU R132, [R1+0xc10] ;  /* 0x000c100001847983 */ /* 0x000f220000300800 */
[----:B---3--:R-:W-:-:S02]  /*33250*/  IMAD.MOV.U32 R125, RZ, RZ, R127 ;  /* 0x000000ffff7d7224 */ /* 0x008fc400078e007f */
[----:B------:R-:W-:Y:S01]  /*33260*/  IMAD.MOV.U32 R124, RZ, RZ, R126 ;  /* 0x000000ffff7c7224 */ /* 0x000fe200078e007e */
[----:B--2---:R-:W2:Y:S04]  /*33270*/  LDL.LU R127, [R1+0xc74] ;  /* 0x000c7400017f7983 */ /* 0x004ea80000300800 */
[----:B------:R-:W3:Y:S01]  /*33280*/  LDL.LU R126, [R1+0xc78] ;  /* 0x000c7800017e7983 */ /* 0x000ee20000300800 */
        /* <DEDUP_REMOVED lines=23> */
[----:B------:R-:W-:-:S05]  /*33400*/  IADD3 R139, P2, R139, R129, RZ ;  /* 0x000000818b8b7210 */ /* 0x000fca0007f5e0ff */
[----:B------:R-:W-:Y:S01]  /*33410*/  IMAD.X R140, R140, 0x1, R0, P2 ;  /* 0x000000018c8c7824 */ /* 0x000fe200010e0600 */
[----:B-1----:R-:W-:-:S03]  /*33420*/  MOV R124, R139 ;  /* 0x0000008b007c7202 */ /* 0x002fc60000000f00 */
[----:B------:R-:W-:Y:S01]  /*33430*/  IMAD.MOV.U32 R125, RZ, RZ, R140 ;  /* 0x000000ffff7d7224 */ /* 0x000fe200078e008c */
[----:B------:R-:W-:Y:S04]  /*33440*/  STL [R1+0xc00], R139 ;  /* 0x000c008b01007387 */ /* 0x000fe80000100800 */
[----:B------:R1:W-:Y:S01]  /*33450*/  STL [R1+0xbfc], R140 ;  /* 0x000bfc8c01007387 */ /* 0x0003e20000100800 */
[----:B------:R-:W-:-:S03]  /*33460*/  IADD3 R135, P3, R135, R129, RZ ;  /* 0x0000008187877210 */ /* 0x000fc60007f7e0ff */
[----:B------:R1:W-:Y:S02]  /*33470*/  LDGSTS.E [R3+0x10a00], [R124.64], P1 ;  /* 0x10a000007c037fae */ /* 0x0003e40008921848 */
[----:B------:R-:W-:Y:S02]  /*33480*/  IMAD.X R136, R136, 0x1, R0, P3 ;  /* 0x0000000188887824 */ /* 0x000fe400018e0600 */
        /* <DEDUP_REMOVED lines=18> */
[----:B--2---:R-:W-:Y:S01]  /*335b0*/  IMAD.X R127, R127, 0x1, R0, P4 ;  /* 0x000000017f7f7824 */ /* 0x004fe200020e0600 */
        /* <DEDUP_REMOVED lines=94> */
[----:B-1----:R-:W-:Y:S01]  /*33ba0*/  MOV R124, R139 ;  /* 0x0000008b007c7202 */ /* 0x002fe20000000f00 */
[----:B------:R-:W-:Y:S02]  /*33bb0*/  STL [R1+0xd80], R139 ;  /* 0x000d808b01007387 */ /* 0x000fe40000100800 */
[----:B------:R-:W-:Y:S02]  /*33bc0*/  IMAD.MOV.U32 R125, RZ, RZ, R140 ;  /* 0x000000ffff7d7224 */ /* 0x000fe400078e008c */
        /* <DEDUP_REMOVED lines=19> */
[-C--:B---3--:R-:W-:Y:S01]  /*33d00*/  IADD3 R126, P4, R126, R129.reuse, RZ ;  /* 0x000000817e7e7210 */ /* 0x088fe20007f9e0ff */
[----:B------:R-:W-:Y:S04]  /*33d10*/  STL [R1+0xd90], R132 ;  /* 0x000d908401007387 */ /* 0x000fe80000100800 */
[----:B--2---:R-:W-:Y:S01]  /*33d20*/  IMAD.X R127, R127, 0x1, R0, P4 ;  /* 0x000000017f7f7824 */ /* 0x004fe200020e0600 */
[----:B------:R1:W-:Y:S01]  /*33d30*/  STL [R1+0xd8c], R133 ;  /* 0x000d8c8501007387 */ /* 0x0003e20000100800 */
[----:B------:R-:W-:Y:S02]  /*33d40*/  IMAD.MOV.U32 R124, RZ, RZ, R132 ;  /* 0x000000ffff7c7224 */ /* 0x000fe400078e0084 */
[----:B------:R-:W-:Y:S01]  /*33d50*/  IMAD.MOV.U32 R125, RZ, RZ, R133 ;  /* 0x000000ffff7d7224 */ /* 0x000fe200078e0085 */
[----:B------:R-:W-:Y:S04]  /*33d60*/  STL [R1+0xdf8], R126 ;  /* 0x000df87e01007387 */ /* 0x000fe80000100800 */
[----:B------:R2:W-:Y:S04]  /*33d70*/  STL [R1+0xdf4], R127 ;  /* 0x000df47f01007387 */ /* 0x0005e80000100800 */
[----:B-1----:R-:W3:Y:S04]  /*33d80*/  LDL.LU R133, [R1+0xe7c] ;  /* 0x000e7c0001857983 */ /* 0x002ee80000300800 */
[----:B------:R-:W4:Y:S04]  /*33d90*/  LDL.LU R132, [R1+0xe80] ;  /* 0x000e800001847983 */ /* 0x000f280000300800 */
[----:B------:R1:W-:Y:S02]  /*33da0*/  LDGSTS.E [R3+0x16e00], [R124.64], P2 ;  /* 0x16e000007c037fae */ /* 0x0003e40009121848 */
[----:B-1----:R-:W-:Y:S01]  /*33db0*/  IMAD.MOV.U32 R125, RZ, RZ, R127 ;  /* 0x000000ffff7d7224 */ /* 0x002fe200078e007f */
[----:B------:R-:W-:Y:S01]  /*33dc0*/  MOV R124, R126 ;  /* 0x0000007e007c7202 */ /* 0x000fe20000000f00 */
[----:B--2---:R-:W2:Y:S04]  /*33dd0*/  LDL.LU R127, [R1+0xe84] ;  /* 0x000e8400017f7983 */ /* 0x004ea80000300800 */
[----:B------:R-:W2:Y:S01]  /*33de0*/  LDL.LU R126, [R1+0xe88] ;  /* 0x000e8800017e7983 */ /* 0x000ea20000300800 */
[----:B------:R-:W-:-:S03]  /*33df0*/  IADD3 R137, P2, R137, R129, RZ ;  /* 0x0000008189897210 */ /* 0x000fc60007f5e0ff */
[----:B------:R1:W-:Y:S02]  /*33e00*/  LDGSTS.E [R3+0x18800], [R124.64], P1 ;  /* 0x188000007c037fae */ /* 0x0003e40008921848 */
[----:B------:R-:W-:Y:S02]  /*33e10*/  IMAD.X R138, R138, 0x1, R0, P2 ;  /* 0x000000018a8a7824 */ /* 0x000fe400010e0600 */
[----:B------:R-:W-:Y:S01]  /*33e20*/  STL [R1+0xe00], R137 ;  /* 0x000e008901007387 */ /* 0x000fe20000100800 */
[----:B-1----:R-:W-:Y:S02]  /*33e30*/  MOV R124, R137 ;  /* 0x00000089007c7202 */ /* 0x002fe40000000f00 */
[----:B------:R-:W-:Y:S01]  /*33e40*/  IADD3 R131, P3, R131, R129, RZ ;  /* 0x0000008183837210 */ /* 0x000fe20007f7e0ff */
[----:B------:R-:W-:Y:S01]  /*33e50*/  IMAD.MOV.U32 R125, RZ, RZ, R138 ;  /* 0x000000ffff7d7224 */ /* 0x000fe200078e008a */
[----:B------:R1:W-:Y:S03]  /*33e60*/  STL [R1+0xdfc], R138 ;  /* 0x000dfc8a01007387 */ /* 0x0003e60000100800 */
[----:B------:R-:W-:Y:S01]  /*33e70*/  IMAD.X R134, R134, 0x1, R0, P3 ;  /* 0x0000000186867824 */ /* 0x000fe200018e0600 */
[----:B------:R1:W-:Y:S01]  /*33e80*/  LDGSTS.E [R3+0x18a00], [R124.64], P1 ;  /* 0x18a000007c037fae */ /* 0x0003e20008921848 */
[----:B------:R-:W-:-:S03]  /*33e90*/  ISETP.GT.AND P2, PT, R2, 0x35, PT ;  /* 0x000000350200780c */ /* 0x000fc60003f44270 */
[----:B------:R-:W-:Y:S04]  /*33ea0*/  STL [R1+0xe08], R131 ;  /* 0x000e088301007387 */ /* 0x000fe80000100800 */
[----:B------:R1:W-:Y:S02]  /*33eb0*/  STL [R1+0xe04], R134 ;  /* 0x000e048601007387 */ /* 0x0003e40000100800 */
[----:B-1----:R-:W-:Y:S02]  /*33ec0*/  IMAD.MOV.U32 R124, RZ, RZ, R131 ;  /* 0x000000ffff7c7224 */ /* 0x002fe400078e0083 */
[----:B------:R-:W2:Y:S01]  /*33ed0*/  LDL.LU R138, [R1+0xe8c] ;  /* 0x000e8c00018a7983 */ /* 0x000ea20000300800 */
[----:B------:R-:W-:-:S03]  /*33ee0*/  IMAD.MOV.U32 R125, RZ, RZ, R134 ;  /* 0x000000ffff7d7224 */ /* 0x000fc600078e0086 */
[----:B------:R-:W2:Y:S04]  /*33ef0*/  LDL.LU R137, [R1+0xe90] ;  /* 0x000e900001897983 */ /* 0x000ea80000300800 */
[----:B------:R1:W-:Y:S04]  /*33f00*/  LDGSTS.E [R3+0x18c00], [R124.64], P1 ;  /* 0x18c000007c037fae */ /* 0x0003e80008921848 */
[----:B------:R-:W2:Y:S04]  /*33f10*/  LDL.LU R134, [R1+0xef4] ;  /* 0x000ef40001867983 */ /* 0x000ea80000300800 */
[----:B------:R-:W2:Y:S01]  /*33f20*/  LDL.LU R131, [R1+0xef8] ;  /* 0x000ef80001837983 */ /* 0x000ea20000300800 */
[----:B-1----:R-:W-:-:S04]  /*33f30*/  SEL R124, RZ, 0x4, !P2 ;  /* 0x00000004ff7c7807 */ /* 0x002fc80005000000 */
[----:B------:R-:W-:-:S04]  /*33f40*/  SEL R124, R124, RZ, !P0 ;  /* 0x000000ff7c7c7207 */ /* 0x000fc80004000000 */
[----:B------:R-:W-:Y:S02]  /*33f50*/  ISETP.NE.U32.AND P2, PT, R124, RZ, PT ;  /* 0x000000ff7c00720c */ /* 0x000fe40003f45070 */
[----:B------:R-:W-:-:S04]  /*33f60*/  IADD3 R139, P3, R139, R129, RZ ;  /* 0x000000818b8b7210 */ /* 0x000fc80007f7e0ff */
[----:B------:R-:W-:Y:S02]  /*33f70*/  IADD3.X R140, R140, R0, RZ, P3, !PT ;  /* 0x000000008c8c7210 */ /* 0x000fe40001ffe4ff */
[----:B------:R-:W-:Y:S01]  /*33f80*/  IADD3 R135, P4, R135, R129, RZ ;  /* 0x0000008187877210 */ /* 0x000fe20007f9e0ff */
[----:B------:R-:W-:Y:S04]  /*33f90*/  STL [R1+0xe10], R139 ;  /* 0x000e108b01007387 */ /* 0x000fe80000100800 */
[----:B------:R-:W-:Y:S01]  /*33fa0*/  IMAD.X R136, R136, 0x1, R0, P4 ;  /* 0x0000000188887824 */ /* 0x000fe200020e0600 */
[----:B------:R1:W-:Y:S01]  /*33fb0*/  STL [R1+0xe0c], R140 ;  /* 0x000e0c8c01007387 */ /* 0x0003e20000100800 */
[----:B------:R-:W-:Y:S02]  /*33fc0*/  IMAD.MOV.U32 R124, RZ, RZ, R139 ;  /* 0x000000ffff7c7224 */ /* 0x000fe400078e008b */
[----:B------:R-:W-:Y:S01]  /*33fd0*/  IMAD.MOV.U32 R125, RZ, RZ, R140 ;  /* 0x000000ffff7d7224 */ /* 0x000fe200078e008c */
[----:B------:R-:W-:Y:S04]  /*33fe0*/  STL [R1+0xe78], R135 ;  /* 0x000e788701007387 */ /* 0x000fe80000100800 */
[----:B------:R-:W-:Y:S04]  /*33ff0*/  STL [R1+0xe74], R136 ;  /* 0x000e748801007387 */ /* 0x000fe80000100800 */
[----:B------:R-:W2:Y:S04]  /*34000*/  LDL.LU R142, [R1+0xefc] ;  /* 0x000efc00018e7983 */ /* 0x000ea80000300800 */
[----:B------:R-:W2:Y:S04]  /*34010*/  LDL.LU R141, [R1+0xf00] ;  /* 0x000f0000018d7983 */ /* 0x000ea80000300800 */
[----:B------:R1:W-:Y:S04]  /*34020*/  LDGSTS.E [R3+0x18e00], [R124.64], P1 ;  /* 0x18e000007c037fae */ /* 0x0003e80008921848 */
[----:B-1----:R-:W2:Y:S04]  /*34030*/  LDL.LU R140, [R1+0xf04] ;  /* 0x000f0400018c7983 */ /* 0x002ea80000300800 */
[----:B------:R-:W2:Y:S01]  /*34040*/  LDL.LU R139, [R1+0xf08] ;  /* 0x000f0800018b7983 */ /* 0x000ea20000300800 */
[----:B------:R-:W-:Y:S01]  /*34050*/  MOV R124, R135 ;  /* 0x00000087007c7202 */ /* 0x000fe20000000f00 */
[----:B------:R-:W-:-:S05]  /*34060*/  IMAD.MOV.U32 R125, RZ, RZ, R136 ;  /* 0x000000ffff7d7224 */ /* 0x000fca00078e0088 */
[----:B------:R1:W-:Y:S01]  /*34070*/  LDGSTS.E [R3+0x1a800], [R124.64], P2 ;  /* 0x1a8000007c037fae */ /* 0x0003e20009121848 */
[----:B----4-:R-:W-:-:S05]  /*34080*/  IADD3 R132, P1, R132, R129, RZ ;  /* 0x0000008184847210 */ /* 0x010fca0007f3e0ff */
[----:B---3--:R-:W-:Y:S01]  /*34090*/  IMAD.X R133, R133, 0x1, R0, P1 ;  /* 0x0000000185857824 */ /* 0x008fe200008e0600 */
[----:B-1----:R-:W-:-:S03]  /*340a0*/  MOV R124, R132 ;  /* 0x00000084007c7202 */ /* 0x002fc60000000f00 */
[----:B------:R-:W-:Y:S01]  /*340b0*/  IMAD.MOV.U32 R125, RZ, RZ, R133 ;  /* 0x000000ffff7d7224 */ /* 0x000fe200078e0085 */
[----:B------:R-:W-:Y:S04]  /*340c0*/  STL [R1+0xe80], R132 ;  /* 0x000e808401007387 */ /* 0x000fe80000100800 */
[----:B------:R-:W-:Y:S04]  /*340d0*/  STL [R1+0xe7c], R133 ;  /* 0x000e7c8501007387 */ /* 0x000fe80000100800 */
[----:B------:R1:W-:Y:S01]  /*340e0*/  LDGSTS.E [R3+0x1aa00], [R124.64], P2 ;  /* 0x1aa000007c037fae */ /* 0x0003e20009121848 */
[----:B--2---:R-:W-:-:S05]  /*340f0*/  IADD3 R126, P3, R126, R129, RZ ;  /* 0x000000817e7e7210 */ /* 0x004fca0007f7e0ff */
[----:B------:R-:W-:Y:S01]  /*34100*/  IMAD.X R127, R127, 0x1, R0, P3 ;  /* 0x000000017f7f7824 */ /* 0x000fe200018e0600 */
[----:B------:R-:W-:Y:S01]  /*34110*/  STL [R1+0xe88], R126 ;  /* 0x000e887e01007387 */ /* 0x000fe20000100800 */
[----:B-1----:R-:W-:-:S03]  /*34120*/  IMAD.MOV.U32 R124, RZ, RZ, R126 ;  /* 0x000000ffff7c7224 */ /* 0x002fc600078e007e */
[----:B------:R1:W-:Y:S01]  /*34130*/  STL [R1+0xe84], R127 ;  /* 0x000e847f01007387 */ /* 0x0003e20000100800 */
[----:B------:R-:W-:Y:S01]  /*34140*/  IMAD.MOV.U32 R125, RZ, RZ, R127 ;  /* 0x000000ffff7d7224 */ /* 0x000fe200078e007f */
[----:B------:R-:W-:-:S04]  /*34150*/  ISETP.GT.AND P1, PT, R2, 0x39, PT ;  /* 0x000000390200780c */ /* 0x000fc80003f24270 */
[----:B------:R2:W-:Y:S04]  /*34160*/  LDGSTS.E [R3+0x1ac00], [R124.64], P2 ;  /* 0x1ac000007c037fae */ /* 0x0005e80009121848 */
[----:B-1----:R-:W3:Y:S04]  /*34170*/  LDL.LU R127, [R1+0xf0c] ;  /* 0x000f0c00017f7983 */ /* 0x002ee80000300800 */
[----:B------:R-:W4:Y:S01]  /*34180*/  LDL.LU R126, [R1+0xf10] ;  /* 0x000f1000017e7983 */ /* 0x000f220000300800 */
[----:B--2---:R-:W-:-:S03]  /*34190*/  SEL R124, RZ, 0x4, !P1 ;  /* 0x00000004ff7c7807 */ /* 0x004fc60004800000 */
[----:B------:R-:W2:Y:S01]  /*341a0*/  LDL.LU R135, [R1+0xf74] ;  /* 0x000f740001877983 */ /* 0x000ea20000300800 */
[----:B------:R-:W-:-:S03]  /*341b0*/  SEL R124, R124, RZ, !P0 ;  /* 0x000000ff7c7c7207 */ /* 0x000fc60004000000 */
[----:B------:R-:W2:Y:S01]  /*341c0*/  LDL.LU R132, [R1+0xf78] ;  /* 0x000f780001847983 */ /* 0x000ea20000300800 */
[----:B------:R-:W-:-:S03]  /*341d0*/  IADD3 R137, P3, R137, R129, RZ ;  /* 0x0000008189897210 */ /* 0x000fc60007f7e0ff */
[----:B------:R-:W2:Y:S01]  /*341e0*/  LDL.LU R136, [R1+0xf7c] ;  /* 0x000f7c0001887983 */ /* 0x000ea20000300800 */
[----:B------:R-:W-:-:S03]  /*341f0*/  IADD3.X R138, R138, R0, RZ, P3, !PT ;  /* 0x000000008a8a7210 */ /* 0x000fc60001ffe4ff */
[----:B------:R-:W2:Y:S01]  /*34200*/  LDL.LU R133, [R1+0xf80] ;  /* 0x000f800001857983 */ /* 0x000ea20000300800 */
[----:B------:R-:W-:Y:S01]  /*34210*/  ISETP.NE.U32.AND P1, PT, R124, RZ, PT ;  /* 0x000000ff7c00720c */ /* 0x000fe20003f25070 */
[----:B------:R-:W-:Y:S02]  /*34220*/  IMAD.MOV.U32 R124, RZ, RZ, R137 ;  /* 0x000000ffff7c7224 */ /* 0x000fe400078e0089 */
[----:B------:R-:W-:Y:S01]  /*34230*/  IMAD.MOV.U32 R125, RZ, RZ, R138 ;  /* 0x000000ffff7d7224 */ /* 0x000fe200078e008a */
[----:B------:R-:W-:-:S04]  /*34240*/  IADD3 R131, P4, R131, R129, RZ ;  /* 0x0000008183837210 */ /* 0x000fc80007f9e0ff */
[----:B------:R1:W-:Y:S01]  /*34250*/  LDGSTS.E [R3+0x1ae00], [R124.64], P2 ;  /* 0x1ae000007c037fae */ /* 0x0003e20009121848 */
[----:B------:R-:W-:-:S03]  /*34260*/  IMAD.X R134, R134, 0x1, R0, P4 ;  /* 0x0000000186867824 */ /* 0x000fc600020e0600 */
[----:B------:R-:W-:Y:S04]  /*34270*/  STL [R1+0xe90], R137 ;  /* 0x000e908901007387 */ /* 0x000fe80000100800 */
[----:B------:R1:W-:Y:S04]  /*34280*/  STL [R1+0xe8c], R138 ;  /* 0x000e8c8a01007387 */ /* 0x0003e80000100800 */
[----:B------:R-:W-:Y:S01]  /*34290*/  STL [R1+0xef8], R131 ;  /* 0x000ef88301007387 */ /* 0x000fe20000100800 */
[----:B-1----:R-:W-:Y:S01]  /*342a0*/  MOV R124, R131 ;  /* 0x00000083007c7202 */ /* 0x002fe20000000f00 */
[----:B------:R-:W-:-:S02]  /*342b0*/  IMAD.MOV.U32 R125, RZ, RZ, R134 ;  /* 0x000000ffff7d7224 */ /* 0x000fc400078e0086 */
[----:B------:R1:W-:Y:S04]  /*342c0*/  STL [R1+0xef4], R134 ;  /* 0x000ef48601007387 */ /* 0x0003e80000100800 */
[----:B------:R-:W2:Y:S04]  /*342d0*/  LDL.LU R138, [R1+0xf84] ;  /* 0x000f8400018a7983 */ /* 0x000ea80000300800 */
[----:B------:R-:W2:Y:S04]  /*342e0*/  LDL.LU R137, [R1+0xf88] ;  /* 0x000f880001897983 */ /* 0x000ea80000300800 */
[----:B------:R1:W-:Y:S04]  /*342f0*/  LDGSTS.E [R3+0x1c800], [R124.64], P1 ;  /* 0x1c8000007c037fae */ /* 0x0003e80008921848 */
[----:B-1----:R-:W2:Y:S04]  /*34300*/  LDL.LU R134, [R1+0xf8c] ;  /* 0x000f8c0001867983 */ /* 0x002ea80000300800 */
[----:B------:R-:W2:Y:S01]  /*34310*/  LDL.LU R131, [R1+0xf90] ;  /* 0x000f900001837983 */ /* 0x000ea20000300800 */
[----:B------:R-:W-:-:S05]  /*34320*/  IADD3 R141, P2, R141, R129, RZ ;  /* 0x000000818d8d7210 */ /* 0x000fca0007f5e0ff */
[----:B------:R-:W-:Y:S01]  /*34330*/  IMAD.X R142, R142, 0x1, R0, P2 ;  /* 0x000000018e8e7824 */ /* 0x000fe200010e0600 */
[----:B------:R-:W-:-:S03]  /*34340*/  MOV R124, R141 ;  /* 0x0000008d007c7202 */ /* 0x000fc60000000f00 */
[----:B------:R-:W-:Y:S01]  /*34350*/  IMAD.MOV.U32 R125, RZ, RZ, R142 ;  /* 0x000000ffff7d7224 */ /* 0x000fe200078e008e */
[----:B------:R-:W-:-:S04]  /*34360*/  IADD3 R139, P3, R139, R129, RZ ;  /* 0x000000818b8b7210 */ /* 0x000fc80007f7e0ff */
[----:B------:R1:W-:Y:S01]  /*34370*/  LDGSTS.E [R3+0x1ca00], [R124.64], P1 ;  /* 0x1ca000007c037fae */ /* 0x0003e20008921848 */
[----:B------:R-:W-:Y:S01]  /*34380*/  IMAD.X R140, R140, 0x1, R0, P3 ;  /* 0x000000018c8c7824 */ /* 0x000fe200018e0600 */
[----:B------:R-:W-:Y:S01]  /*34390*/  ISETP.GT.AND P2, PT, R2, 0x3d, PT ;  /* 0x0000003d0200780c */ /* 0x000fe20003f44270 */
[----:B-1----:R-:W-:Y:S02]  /*343a0*/  IMAD.MOV.U32 R124, RZ, RZ, R139 ;  /* 0x000000ffff7c7224 */ /* 0x002fe400078e008b */
[----:B------:R-:W-:Y:S01]  /*343b0*/  IMAD.MOV.U32 R125, RZ, RZ, R140 ;  /* 0x000000ffff7d7224 */ /* 0x000fe200078e008c */
        /* <DEDUP_REMOVED lines=8> */
[----:B----4-:R-:W-:-:S04]  /*34440*/  IADD3 R126, P3, R126, R129, RZ ;  /* 0x000000817e7e7210 */ /* 0x010fc80007f7e0ff */
[----:B---3--:R-:W-:Y:S01]  /*34450*/  IADD3.X R127, R127, R0, RZ, P3, !PT ;  /* 0x000000007f7f7210 */ /* 0x008fe20001ffe4ff */
[----:B------:R-:W-:Y:S01]  /*34460*/  STL [R1+0xf10], R126 ;  /* 0x000f107e01007387 */ /* 0x000fe20000100800 */
[----:B------:R-:W-:-:S03]  /*34470*/  IMAD.MOV.U32 R124, RZ, RZ, R126 ;  /* 0x000000ffff7c7224 */ /* 0x000fc600078e007e */
[----:B------:R1:W-:Y:S01]  /*34480*/  STL [R1+0xf0c], R127 ;  /* 0x000f0c7f01007387 */ /* 0x0003e20000100800 */
[----:B------:R-:W-:-:S05]  /*34490*/  IMAD.MOV.U32 R125, RZ, RZ, R127 ;  /* 0x000000ffff7d7224 */ /* 0x000fca00078e007f */
[----:B------:R3:W-:Y:S04]  /*344a0*/  LDGSTS.E [R3+0x1ce00], [R124.64], P1 ;  /* 0x1ce000007c037fae */ /* 0x0007e80008921848 */
[----:B-1----:R-:W4:Y:S04]  /*344b0*/  LDL.LU R127, [R1+0x1304] ;  /* 0x00130400017f7983 */ /* 0x002f280000300800 */
[----:B------:R-:W4:Y:S01]  /*344c0*/  LDL.LU R126, [R1+0x134c] ;  /* 0x00134c00017e7983 */ /* 0x000f220000300800 */
[-C--:B--2---:R-:W-:Y:S02]  /*344d0*/  IADD3 R132, P1, R132, R129.reuse, RZ ;  /* 0x0000008184847210 */ /* 0x084fe40007f3e0ff */
[----:B------:R-:W-:-:S03]  /*344e0*/  IADD3 R133, P3, R133, R129, RZ ;  /* 0x0000008185857210 */ /* 0x000fc60007f7e0ff */
[----:B------:R-:W-:Y:S01]  /*344f0*/  IMAD.X R135, R135, 0x1, R0, P1 ;  /* 0x0000000187877824 */ /* 0x000fe200008e0600 */
[----:B------:R-:W-:Y:S01]  /*34500*/  STL [R1+0xf78], R132 ;  /* 0x000f788401007387 */ /* 0x000fe20000100800 */
[----:B------:R-:W-:Y:S01]  /*34510*/  IADD3.X R136, R136, R0, RZ, P3, !PT ;  /* 0x0000000088887210 */ /* 0x000fe20001ffe4ff */
[----:B---3--:R-:W-:Y:S02]  /*34520*/  IMAD.MOV.U32 R124, RZ, RZ, R132 ;  /* 0x000000ffff7c7224 */ /* 0x008fe400078e0084 */
[----:B------:R1:W-:Y:S01]  /*34530*/  STL [R1+0xf74], R135 ;  /* 0x000f748701007387 */ /* 0x0003e20000100800 */
[----:B------:R-:W-:-:S03]  /*34540*/  IMAD.MOV.U32 R125, RZ, RZ, R135 ;  /* 0x000000ffff7d7224 */ /* 0x000fc600078e0087 */
[----:B------:R-:W-:Y:S04]  /*34550*/  STL [R1+0xf80], R133 ;  /* 0x000f808501007387 */ /* 0x000fe80000100800 */
[----:B------:R2:W-:Y:S04]  /*34560*/  LDGSTS.E [R3+0x1e800], [R124.64], P2 ;  /* 0x1e8000007c037fae */ /* 0x0005e80009121848 */
[----:B-1----:R-:W3:Y:S04]  /*34570*/  LDL.LU R135, [R1+0x1308] ;  /* 0x0013080001877983 */ /* 0x002ee80000300800 */
[----:B------:R1:W-:Y:S04]  /*34580*/  STL [R1+0xf7c], R136 ;  /* 0x000f7c8801007387 */ /* 0x0003e80000100800 */
[----:B------:R-:W3:Y:S01]  /*34590*/  LDL.LU R132, [R1+0x1300] ;  /* 0x0013000001847983 */ /* 0x000ee20000300800 */
[----:B--2---:R-:W-:-:S02]  /*345a0*/  MOV R125, R136 ;  /* 0x00000088007d7202 */ /* 0x004fc40000000f00 */
[----:B------:R-:W-:Y:S01]  /*345b0*/  IADD3 R137, P1, R137, R129, RZ ;  /* 0x0000008189897210 */ /* 0x000fe20007f3e0ff */
[----:B-1----:R-:W2:Y:S01]  /*345c0*/  LDL.LU R136, [R1+0x12fc] ;  /* 0x0012fc0001887983 */ /* 0x002ea20000300800 */
[----:B------:R-:W-:-:S03]  /*345d0*/  IMAD.MOV.U32 R124, RZ, RZ, R133 ;  /* 0x000000ffff7c7224 */ /* 0x000fc600078e0085 */
[----:B------:R-:W2:Y:S01]  /*345e0*/  LDL.LU R133, [R1+0x12f4] ;  /* 0x0012f40001857983 */ /* 0x000ea20000300800 */
[--C-:B------:R-:W-:Y:S01]  /*345f0*/  IMAD.X R138, R138, 0x1, R0.reuse, P1 ;  /* 0x000000018a8a7824 */ /* 0x100fe200008e0600 */
[----:B------:R-:W-:Y:S02]  /*34600*/  IADD3 R131, P3, R131, R129, RZ ;  /* 0x0000008183837210 */ /* 0x000fe40007f7e0ff */
[----:B------:R1:W-:Y:S03]  /*34610*/  LDGSTS.E [R3+0x1ea00], [R124.64], P2 ;  /* 0x1ea000007c037fae */ /* 0x0003e60009121848 */
[----:B------:R-:W-:Y:S01]  /*34620*/  IMAD.X R134, R134, 0x1, R0, P3 ;  /* 0x0000000186867824 */ /* 0x000fe200018e0600 */
[----:B------:R-:W-:Y:S04]  /*34630*/  STL [R1+0xf88], R137 ;  /* 0x000f888901007387 */ /* 0x000fe80000100800 */
[----:B------:R1:W-:Y:S02]  /*34640*/  STL [R1+0xf84], R138 ;  /* 0x000f848a01007387 */ /* 0x0003e40000100800 */
[----:B-1----:R-:W-:Y:S01]  /*34650*/  IMAD.MOV.U32 R124, RZ, RZ, R137 ;  /* 0x000000ffff7c7224 */ /* 0x002fe200078e0089 */
[----:B------:R-:W-:Y:S01]  /*34660*/  MOV R125, R138 ;  /* 0x0000008a007d7202 */ /* 0x000fe20000000f00 */
[----:B------:R1:W-:Y:S04]  /*34670*/  STL [R1+0xf90], R131 ;  /* 0x000f908301007387 */ /* 0x0003e80000100800 */
[----:B------:R1:W-:Y:S01]  /*34680*/  STL [R1+0xf8c], R134 ;  /* 0x000f8c8601007387 */ /* 0x0003e20000100800 */
[----:B------:R-:W-:-:S03]  /*34690*/  ISETP.GT.AND P1, PT, R2, 0x2, PT ;  /* 0x000000020200780c */ /* 0x000fc60003f24270 */
[----:B------:R1:W-:Y:S04]  /*346a0*/  LDGSTS.E [R3+0x1ec00], [R124.64], P2 ;  /* 0x1ec000007c037fae */ /* 0x0003e80009121848 */
[----:B------:R-:W2:Y:S04]  /*346b0*/  LDL.LU R140, [R1+0x12ec] ;  /* 0x0012ec00018c7983 */ /* 0x000ea80000300800 */
[----:B------:R-:W2:Y:S01]  /*346c0*/  LDL.LU R139, [R1+0x12f8] ;  /* 0x0012f800018b7983 */ /* 0x000ea20000300800 */
[----:B-1----:R-:W-:-:S03]  /*346d0*/  IMAD.MOV.U32 R124, RZ, RZ, R131 ;  /* 0x000000ffff7c7224 */ /* 0x002fc600078e0083 */
[----:B------:R-:W2:Y:S01]  /*346e0*/  LDL.LU R138, [R1+0x12b0] ;  /* 0x0012b000018a7983 */ /* 0x000ea20000300800 */
[----:B------:R-:W-:-:S03]  /*346f0*/  IMAD.MOV.U32 R125, RZ, RZ, R134 ;  /* 0x000000ffff7d7224 */ /* 0x000fc600078e0086 */
[----:B------:R-:W2:Y:S04]  /*34700*/  LDL.LU R137, [R1+0x12b4] ;  /* 0x0012b40001897983 */ /* 0x000ea80000300800 */
[----:B------:R1:W-:Y:S01]  /*34710*/  LDGSTS.E [R3+0x1ee00], [R124.64], P2 ;  /* 0x1ee000007c037fae */ /* 0x0003e20009121848 */
[----:B------:R-:W-:Y:S01]  /*34720*/  IMAD.SHL.U32 R252, R252, 0x4, RZ ;  /* 0x00000004fcfc7824 */ /* 0x000fe200078e00ff */
[----:B-1----:R-:W-:-:S04]  /*34730*/  SEL R3, RZ, 0x4, !P1 ;  /* 0x00000004ff037807 */ /* 0x002fc80004800000 */
[----:B------:R-:W-:Y:S02]  /*34740*/  SEL R3, R3, RZ, !P0 ;  /* 0x000000ff03037207 */ /* 0x000fe40004000000 */
[----:B------:R-:W-:Y:S02]  /*34750*/  LOP3.LUT R131, R252, 0x40, RZ, 0x3c, !PT ;  /* 0x00000040fc837812 */ /* 0x000fe400078e3cff */
[----:B------:R-:W-:Y:S02]  /*34760*/  ISETP.NE.U32.AND P1, PT, R3, RZ, PT ;  /* 0x000000ff0300720c */ /* 0x000fe40003f25070 */
[----:B------:R-:W-:-:S05]  /*34770*/  MOV R3, UR5 ;  /* 0x0000000500037c02 */ /* 0x000fca0008000f00 */
[----:B------:R-:W-:Y:S01]  /*34780*/  IMAD R3, R3, 0x20000, R131 ;  /* 0x0002000003037824 */ /* 0x000fe200078e0283 */
[----:B----4-:R-:W-:-:S05]  /*34790*/  IADD3 R126, P2, R126, R129, RZ ;  /* 0x000000817e7e7210 */ /* 0x010fca0007f5e0ff */
[----:B------:R-:W-:Y:S01]  /*347a0*/  IMAD.X R127, R127, 0x1, R0, P2 ;  /* 0x000000017f7f7824 */ /* 0x000fe200010e0600 */
[----:B------:R-:W-:Y:S04]  /*347b0*/  STL [R1+0x134c], R126 ;  /* 0x00134c7e01007387 */ /* 0x000fe80000100800 */
[----:B------:R1:W-:Y:S01]  /*347c0*/  STL [R1+0x1304], R127 ;  /* 0x0013047f01007387 */ /* 0x0003e20000100800 */
[----:B------:R-:W-:-:S03]  /*347d0*/  MOV R125, R127 ;  /* 0x0000007f007d7202 */ /* 0x000fc60000000f00 */
[----:B------:R-:W4:Y:S01]  /*347e0*/  LDL.LU R134, [R1+0x12b8] ;  /* 0x0012b80001867983 */ /* 0x000f220000300800 */
[----:B------:R-:W-:-:S03]  /*347f0*/  IMAD.MOV.U32 R124, RZ, RZ, R126 ;  /* 0x000000ffff7c7224 */ /* 0x000fc600078e007e */
[----:B------:R-:W4:Y:S04]  /*34800*/  LDL.LU R131, [R1+0x12bc] ;  /* 0x0012bc0001837983 */ /* 0x000f280000300800 */
[----:B-1----:R-:W4:Y:S04]  /*34810*/  LDL.LU R127, [R1+0x12c0] ;  /* 0x0012c000017f7983 */ /* 0x002f280000300800 */
[----:B------:R-:W4:Y:S01]  /*34820*/  LDL.LU R126, [R1+0x12c4] ;  /* 0x0012c400017e7983 */ /* 0x000f220000300800 */
[----:B---3--:R-:W-:-:S03]  /*34830*/  IADD3 R135, P2, R135, R129, RZ ;  /* 0x0000008187877210 */ /* 0x008fc60007f5e0ff */
[----:B------:R1:W-:Y:S01]  /*34840*/  LDGSTS.E [R3+0x1000], [R124.64], P1 ;  /* 0x010000007c037fae */ /* 0x0003e20008921848 */
[----:B------:R-:W-:Y:S01]  /*34850*/  IADD3 R132, P3, R132, R129, RZ ;  /* 0x0000008184847210 */ /* 0x000fe20007f7e0ff */
[--C-:B--2---:R-:W-:Y:S02]  /*34860*/  IMAD.X R136, R136, 0x1, R0.reuse, P2 ;  /* 0x0000000188887824 */ /* 0x104fe400010e0600 */
[----:B------:R-:W-:Y:S02]  /*34870*/  STL [R1+0x1308], R135 ;  /* 0x0013088701007387 */ /* 0x000fe40000100800 */
[----:B------:R-:W-:Y:S01]  /*34880*/  IMAD.X R133, R133, 0x1, R0, P3 ;  /* 0x0000000185857824 */ /* 0x000fe200018e0600 */
[----:B-1----:R-:W-:Y:S01]  /*34890*/  MOV R125, R136 ;  /* 0x00000088007d7202 */ /* 0x002fe20000000f00 */
[----:B------:R-:W-:Y:S01]  /*348a0*/  IMAD.MOV.U32 R124, RZ, RZ, R135 ;  /* 0x000000ffff7c7224 */ /* 0x000fe200078e0087 */
[----:B------:R1:W-:Y:S04]  /*348b0*/  STL [R1+0x12fc], R136 ;  /* 0x0012fc8801007387 */ /* 0x0003e80000100800 */
[----:B------:R-:W-:Y:S04]  /*348c0*/  STL [R1+0x1300], R132 ;  /* 0x0013008401007387 */ /* 0x000fe80000100800 */
[----:B------:R2:W-:Y:S01]  /*348d0*/  STL [R1+0x12f4], R133 ;  /* 0x0012f48501007387 */ /* 0x0005e20000100800 */
[----:B------:R-:W-:-:S03]  /*348e0*/  ISETP.GT.AND P2, PT, R2, 0x6, PT ;  /* 0x000000060200780c */ /* 0x000fc60003f44270 */
[----:B------:R3:W-:Y:S04]  /*348f0*/  LDGSTS.E [R3+0x1200], [R124.64], P1 ;  /* 0x012000007c037fae */ /* 0x0007e80008921848 */
[----:B-1----:R-:W4:Y:S04]  /*34900*/  LDL.LU R136, [R1+0x12c8] ;  /* 0x0012c80001887983 */ /* 0x002f280000300800 */
[----:B------:R-:W4:Y:S01]  /*34910*/  LDL.LU R135, [R1+0x12cc] ;  /* 0x0012cc0001877983 */ /* 0x000f220000300800 */
[----:B---3--:R-:W-:Y:S02]  /*34920*/  IMAD.MOV.U32 R124, RZ, RZ, R132 ;  /* 0x000000ffff7c7224 */ /* 0x008fe400078e0084 */
[----:B------:R-:W-:-:S02]  /*34930*/  IMAD.MOV.U32 R125, RZ, RZ, R133 ;  /* 0x000000ffff7d7224 */ /* 0x000fc400078e0085 */
[----:B--2---:R-:W3:Y:S04]  /*34940*/  LDL.LU R133, [R1+0x1230] ;  /* 0x0012300001857983 */ /* 0x004ee80000300800 */
[----:B------:R-:W3:Y:S01]  /*34950*/  LDL.LU R132, [R1+0x1234] ;  /* 0x0012340001847983 */ /* 0x000ee20000300800 */
[----:B------:R-:W-:-:S03]  /*34960*/  IADD3 R139, P3, R139, R129, RZ ;  /* 0x000000818b8b7210 */ /* 0x000fc60007f7e0ff */
[----:B------:R1:W-:Y:S02]  /*34970*/  LDGSTS.E [R3+0x1400], [R124.64], P1 ;  /* 0x014000007c037fae */ /* 0x0003e40008921848 */
[----:B------:R-:W-:Y:S01]  /*34980*/  IMAD.X R140, R140, 0x1, R0, P3 ;  /* 0x000000018c8c7824 */ /* 0x000fe200018e0600 */
[----:B------:R-:W-:Y:S02]  /*34990*/  IADD3 R137, P4, R137, R129, RZ ;  /* 0x0000008189897210 */ /* 0x000fe40007f9e0ff */
[----:B-1----:R-:W-:-:S04]  /*349a0*/  SEL R124, RZ, 0x4, !P2 ;  /* 0x00000004ff7c7807 */ /* 0x002fc80005000000 */
[----:B------:R-:W-:Y:S02]  /*349b0*/  SEL R124, R124, RZ, !P0 ;  /* 0x000000ff7c7c7207 */ /* 0x000fe40004000000 */
[----:B------:R-:W-:Y:S01]  /*349c0*/  IADD3.X R138, R138, R0, RZ, P4, !PT ;  /* 0x000000008a8a7210 */ /* 0x000fe200027fe4ff */
[----:B------:R-:W-:Y:S01]  /*349d0*/  STL [R1+0x12f8], R139 ;  /* 0x0012f88b01007387 */ /* 0x000fe20000100800 */
[----:B------:R-:W-:Y:S01]  /*349e0*/  ISETP.NE.U32.AND P2, PT, R124, RZ, PT ;  /* 0x000000ff7c00720c */ /* 0x000fe20003f45070 */
[----:B------:R-:W-:Y:S02]  /*349f0*/  IMAD.MOV.U32 R124, RZ, RZ, R139 ;  /* 0x000000ffff7c7224 */ /* 0x000fe400078e008b */
[----:B------:R-:W-:Y:S01]  /*34a00*/  IMAD.MOV.U32 R125, RZ, RZ, R140 ;  /* 0x000000ffff7d7224 */ /* 0x000fe200078e008c */
[----:B------:R1:W-:Y:S04]  /*34a10*/  STL [R1+0x12ec], R140 ;  /* 0x0012ec8c01007387 */ /* 0x0003e80000100800 */
[----:B------:R-:W-:Y:S04]  /*34a20*/  STL [R1+0x12b4], R137 ;  /* 0x0012b48901007387 */ /* 0x000fe80000100800 */
[----:B------:R1:W-:Y:S04]  /*34a30*/  STL [R1+0x12b0], R138 ;  /* 0x0012b08a01007387 */ /* 0x0003e80000100800 */
[----:B-1----:R-:W3:Y:S04]  /*34a40*/  LDL.LU R140, [R1+0x1238] ;  /* 0x00123800018c7983 */ /* 0x002ee80000300800 */
[----:B------:R1:W-:Y:S04]  /*34a50*/  LDGSTS.E [R3+0x1600], [R124.64], P1 ;  /* 0x016000007c037fae */ /* 0x0003e80008921848 */
[----:B------:R-:W3:Y:S01]  /*34a60*/  LDL.LU R139, [R1+0x123c] ;  /* 0x00123c00018b7983 */ /* 0x000ee20000300800 */
[----:B-1----:R-:W-:Y:S01]  /*34a70*/  MOV R125, R138 ;  /* 0x0000008a007d7202 */ /* 0x002fe20000000f00 */
[----:B------:R-:W-:-:S02]  /*34a80*/  IMAD.MOV.U32 R124, RZ, RZ, R137 ;  /* 0x000000ffff7c7224 */ /* 0x000fc400078e0089 */
[----:B------:R-:W3:Y:S04]  /*34a90*/  LDL.LU R138, [R1+0x1240] ;  /* 0x00124000018a7983 */ /* 0x000ee80000300800 */
[----:B------:R-:W3:Y:S04]  /*34aa0*/  LDL.LU R137, [R1+0x1244] ;  /* 0x0012440001897983 */ /* 0x000ee80000300800 */
[----:B------:R1:W-:Y:S01]  /*34ab0*/  LDGSTS.E [R3+0x3000], [R124.64], P2 ;  /* 0x030000007c037fae */ /* 0x0003e20009121848 */
[----:B----4-:R-:W-:-:S05]  /*34ac0*/  IADD3 R131, P1, R131, R129, RZ ;  /* 0x0000008183837210 */ /* 0x010fca0007f3e0ff */
[--C-:B------:R-:W-:Y:S01]  /*34ad0*/  IMAD.X R134, R134, 0x1, R0.reuse, P1 ;  /* 0x0000000186867824 */ /* 0x100fe200008e0600 */
[----:B------:R-:W-:Y:S01]  /*34ae0*/  IADD3 R126, P3, R126, R129, RZ ;  /* 0x000000817e7e7210 */ /* 0x000fe20007f7e0ff */
[----:B------:R-:W-:Y:S01]  /*34af0*/  STL [R1+0x12bc], R131 ;  /* 0x0012bc8301007387 */ /* 0x000fe20000100800 */
[----:B-1----:R-:W-:Y:S02]  /*34b00*/  IMAD.MOV.U32 R124, RZ, RZ, R131 ;  /* 0x000000ffff7c7224 */ /* 0x002fe400078e0083 */
[----:B------:R-:W-:Y:S01]  /*34b10*/  MOV R125, R134 ;  /* 0x00000086007d7202 */ /* 0x000fe20000000f00 */
[----:B------:R-:W-:Y:S01]  /*34b20*/  IMAD.X R127, R127, 0x1, R0, P3 ;  /* 0x000000017f7f7824 */ /* 0x000fe200018e0600 */
[----:B------:R1:W-:Y:S04]  /*34b30*/  STL [R1+0x12b8], R134 ;  /* 0x0012b88601007387 */ /* 0x0003e80000100800 */
[----:B------:R-:W-:Y:S04]  /*34b40*/  STL [R1+0x12c4], R126 ;  /* 0x0012c47e01007387 */ /* 0x000fe80000100800 */
[----:B------:R4:W-:Y:S04]  /*34b50*/  STL [R1+0x12c0], R127 ;  /* 0x0012c07f01007387 */ /* 0x0009e80000100800 */
[----:B-1----:R-:W2:Y:S04]  /*34b60*/  LDL.LU R134, [R1+0x1248] ;  /* 0x0012480001867983 */ /* 0x002ea80000300800 */
[----:B------:R1:W-:Y:S04]  /*34b70*/  LDGSTS.E [R3+0x3200], [R124.64], P2 ;  /* 0x032000007c037fae */ /* 0x0003e80009121848 */
[----:B------:R-:W2:Y:S01]  /*34b80*/  LDL.LU R131, [R1+0x124c] ;  /* 0x00124c0001837983 */ /* 0x000ea20000300800 */
[----:B-1----:R-:W-:-:S02]  /*34b90*/  IMAD.MOV.U32 R125, RZ, RZ, R127 ;  /* 0x000000ffff7d7224 */ /* 0x002fc400078e007f */
[----:B------:R-:W-:Y:S01]  /*34ba0*/  IMAD.MOV.U32 R124, RZ, RZ, R126 ;  /* 0x000000ffff7c7224 */ /* 0x000fe200078e007e */
[----:B----4-:R-:W4:Y:S04]  /*34bb0*/  LDL.LU R127, [R1+0x994] ;  /* 0x00099400017f7983 */ /* 0x010f280000300800 */
[----:B------:R-:W4:Y:S01]  /*34bc0*/  LDL.LU R126, [R1+0x998] ;  /* 0x00099800017e7983 */ /* 0x000f220000300800 */
[----:B------:R-:W-:Y:S02]  /*34bd0*/  ISETP.GT.AND P1, PT, R2, 0xa, PT ;  /* 0x0000000a0200780c */ /* 0x000fe40003f24270 */
[-C--:B------:R-:W-:Y:S01]  /*34be0*/  IADD3 R135, P3, R135, R129.reuse, RZ ;  /* 0x0000008187877210 */ /* 0x080fe20007f7e0ff */
[----:B------:R1:W-:Y:S01]  /*34bf0*/  LDGSTS.E [R3+0x3400], [R124.64], P2 ;  /* 0x034000007c037fae */ /* 0x0003e20009121848 */
[----:B---3--:R-:W-:-:S03]  /*34c00*/  IADD3 R132, P4, R132, R129, RZ ;  /* 0x0000008184847210 */ /* 0x008fc60007f9e0ff */
[----:B------:R-:W-:Y:S01]  /*34c10*/  IMAD.X R136, R136, 0x1, R0, P3 ;  /* 0x0000000188887824 */ /* 0x000fe200018e0600 */
[----:B-1----:R-:W-:Y:S02]  /*34c20*/  SEL R124, RZ, 0x4, !P1 ;  /* 0x00000004ff7c7807 */ /* 0x002fe40004800000 */
[----:B------:R-:W-:Y:S02]  /*34c30*/  IADD3.X R133, R133, R0, RZ, P4, !PT ;  /* 0x0000000085857210 */ /* 0x000fe400027fe4ff */
        /* <DEDUP_REMOVED lines=8> */
[----:B-1----:R-:W4:Y:S04]  /*34cc0*/  LDL.LU R136, [R1+0x99c] ;  /* 0x00099c0001887983 */ /* 0x002f280000300800 */
[----:B------:R-:W4:Y:S04]  /*34cd0*/  LDL.LU R135, [R1+0x9a0] ;  /* 0x0009a00001877983 */ /* 0x000f280000300800 */
[----:B------:R1:W-:Y:S02]  /*34ce0*/  LDGSTS.E [R3+0x3600], [R124.64], P2 ;  /* 0x036000007c037fae */ /* 0x0003e40009121848 */
[----:B-1----:R-:W-:Y:S01]  /*34cf0*/  MOV R125, R133 ;  /* 0x00000085007d7202 */ /* 0x002fe20000000f00 */
[----:B------:R-:W-:Y:S01]  /*34d00*/  IMAD.MOV.U32 R124, RZ, RZ, R132 ;  /* 0x000000ffff7c7224 */ /* 0x000fe200078e0084 */
[----:B---3--:R-:W3:Y:S01]  /*34d10*/  LDL.LU R133, [R1+0x9a4] ;  /* 0x0009a40001857983 */ /* 0x008ee20000300800 */
[----:B------:R-:W-:-:S03]  /*34d20*/  IADD3 R139, P2, R139, R129, RZ ;  /* 0x000000818b8b7210 */ /* 0x000fc60007f5e0ff */
[----:B------:R-:W3:Y:S02]  /*34d30*/  LDL.LU R132, [R1+0x9a8] ;  /* 0x0009a80001847983 */ /* 0x000ee40000300800 */
[----:B------:R-:W-:Y:S02]  /*34d40*/  IMAD.X R140, R140, 0x1, R0, P2 ;  /* 0x000000018c8c7824 */ /* 0x000fe400010e0600 */
[----:B------:R1:W-:Y:S01]  /*34d50*/  LDGSTS.E [R3+0x5000], [R124.64], P1 ;  /* 0x050000007c037fae */ /* 0x0003e20008921848 */
[----:B------:R-:W-:-:S03]  /*34d60*/  IADD3 R137, P3, R137, R129, RZ ;  /* 0x0000008189897210 */ /* 0x000fc60007f7e0ff */
[----:B------:R-:W-:Y:S02]  /*34d70*/  STL [R1+0x123c], R139 ;  /* 0x00123c8b01007387 */ /* 0x000fe40000100800 */
[----:B------:R-:W-:Y:S02]  /*34d80*/  IMAD.X R138, R138, 0x1, R0, P3 ;  /* 0x000000018a8a7824 */ /* 0x000fe400018e0600 */
[----:B------:R1:W-:Y:S02]  /*34d90*/  STL [R1+0x1238], R140 ;  /* 0x0012388c01007387 */ /* 0x0003e40000100800 */
[----:B-1----:R-:W-:Y:S01]  /*34da0*/  IMAD.MOV.U32 R124, RZ, RZ, R139 ;  /* 0x000000ffff7c7224 */ /* 0x002fe200078e008b */
[----:B------:R-:W-:Y:S01]  /*34db0*/  MOV R125, R140 ;  /* 0x0000008c007d7202 */ /* 0x000fe20000000f00 */
[----:B------:R-:W-:Y:S04]  /*34dc0*/  STL [R1+0x1244], R137 ;  /* 0x0012448901007387 */ /* 0x000fe80000100800 */
[----:B------:R1:W-:Y:S04]  /*34dd0*/  STL [R1+0x1240], R138 ;  /* 0x0012408a01007387 */ /* 0x0003e80000100800 */
[----:B------:R-:W3:Y:S01]  /*34de0*/  LDL.LU R140, [R1+0x9ac] ;  /* 0x0009ac00018c7983 */ /* 0x000ee20000300800 */
[----:B------:R-:W-:-:S03]  /*34df0*/  ISETP.GT.AND P2, PT, R2, 0xe, PT ;  /* 0x0000000e0200780c */ /* 0x000fc60003f44270 */
[----:B------:R1:W-:Y:S04]  /*34e00*/  LDGSTS.E [R3+0x5200], [R124.64], P1 ;  /* 0x052000007c037fae */ /* 0x0003e80008921848 */
[----:B------:R-:W3:Y:S01]  /*34e10*/  LDL.LU R139, [R1+0x9b0] ;  /* 0x0009b000018b7983 */ /* 0x000ee20000300800 */
[----:B-1----:R-:W-:Y:S02]  /*34e20*/  IMAD.MOV.U32 R124, RZ, RZ, R137 ;  /* 0x000000ffff7c7224 */ /* 0x002fe400078e0089 */
[----:B------:R-:W-:Y:S02]  /*34e30*/  IMAD.MOV.U32 R125, RZ, RZ, R138 ;  /* 0x000000ffff7d7224 */ /* 0x000fe400078e008a */
[----:B------:R-:W3:Y:S04]  /*34e40*/  LDL.LU R138, [R1+0xa14] ;  /* 0x000a1400018a7983 */ /* 0x000ee80000300800 */
[----:B------:R-:W3:Y:S04]  /*34e50*/  LDL.LU R137, [R1+0xa18] ;  /* 0x000a180001897983 */ /* 0x000ee80000300800 */
[----:B------:R1:W-:Y:S02]  /*34e60*/  LDGSTS.E [R3+0x5400], [R124.64], P1 ;  /* 0x054000007c037fae */ /* 0x0003e40008921848 */
[----:B-1----:R-:W-:-:S04]  /*34e70*/  SEL R124, RZ, 0x4, !P2 ;  /* 0x00000004ff7c7807 */ /* 0x002fc80005000000 */
[----:B------:R-:W-:-:S04]  /*34e80*/  SEL R124, R124, RZ, !P0 ;  /* 0x000000ff7c7c7207 */ /* 0x000fc80004000000 */
[----:B------:R-:W-:Y:S02]  /*34e90*/  ISETP.NE.U32.AND P2, PT, R124, RZ, PT ;  /* 0x000000ff7c00720c */ /* 0x000fe40003f45070 */
[----:B--2---:R-:W-:-:S05]  /*34ea0*/  IADD3 R131, P3, R131, R129, RZ ;  /* 0x0000008183837210 */ /* 0x004fca0007f7e0ff */
[----:B------:R-:W-:Y:S01]  /*34eb0*/  IMAD.X R134, R134, 0x1, R0, P3 ;  /* 0x0000000186867824 */ /* 0x000fe200018e0600 */
[----:B------:R-:W-:Y:S01]  /*34ec0*/  STL [R1+0x124c], R131 ;  /* 0x00124c8301007387 */ /* 0x000fe20000100800 */
[----:B------:R-:W-:Y:S02]  /*34ed0*/  IMAD.MOV.U32 R124, RZ, RZ, R131 ;  /* 0x000000ffff7c7224 */ /* 0x000fe400078e0083 */
[----:B------:R-:W-:Y:S01]  /*34ee0*/  IMAD.MOV.U32 R125, RZ, RZ, R134 ;  /* 0x000000ffff7d7224 */ /* 0x000fe200078e0086 */
[----:B----4-:R-:W-:Y:S01]  /*34ef0*/  IADD3 R126, P4, R126, R129, RZ ;  /* 0x000000817e7e7210 */ /* 0x010fe20007f9e0ff */
[----:B------:R1:W-:Y:S03]  /*34f00*/  STL [R1+0x1248], R134 ;  /* 0x0012488601007387 */ /* 0x0003e60000100800 */
[----:B------:R-:W-:Y:S01]  /*34f10*/  IADD3.X R127, R127, R0, RZ, P4, !PT ;  /* 0x000000007f7f7210 */ /* 0x000fe200027fe4ff */
[----:B------:R-:W-:Y:S04]  /*34f20*/  STL [R1+0x998], R126 ;  /* 0x0009987e01007387 */ /* 0x000fe80000100800 */
[----:B------:R2:W-:Y:S04]  /*34f30*/  STL [R1+0x994], R127 ;  /* 0x0009947f01007387 */ /* 0x0005e80000100800 */
[----:B-1----:R-:W4:Y:S04]  /*34f40*/  LDL.LU R134, [R1+0xa1c] ;  /* 0x000a1c0001867983 */ /* 0x002f280000300800 */
[----:B------:R1:W-:Y:S04]  /*34f50*/  LDGSTS.E [R3+0x5600], [R124.64], P1 ;  /* 0x056000007c037fae */ /* 0x0003e80008921848 */
[----:B------:R-:W4:Y:S01]  /*34f60*/  LDL.LU R131, [R1+0xa20] ;  /* 0x000a200001837983 */ /* 0x000f220000300800 */
[----:B-1----:R-:W-:Y:S01]  /*34f70*/  IMAD.MOV.U32 R125, RZ, RZ, R127 ;  /* 0x000000ffff7d7224 */ /* 0x002fe200078e007f */
[----:B------:R-:W-:-:S02]  /*34f80*/  MOV R124, R126 ;  /* 0x0000007e007c7202 */ /* 0x000fc40000000f00 */
        /* <DEDUP_REMOVED lines=12> */
[----:B------:R-:W-:Y:S01]  /*35050*/  STL [R1+0x9a8], R132 ;  /* 0x0009a88401007387 */ /* 0x000fe20000100800 */
[----:B------:R-:W-:-:S03]  /*35060*/  ISETP.GT.AND P1, PT, R2, 0x12, PT ;  /* 0x000000120200780c */ /* 0x000fc60003f24270 */
[----:B------:R3:W-:Y:S02]  /*35070*/  STL [R1+0x9a4], R133 ;  /* 0x0009a48501007387 */ /* 0x0007e40000100800 */
[----:B---3--:R-:W-:Y:S01]  /*35080*/  MOV R124, R132 ;  /* 0x00000084007c7202 */ /* 0x008fe20000000f00 */
[----:B------:R-:W-:Y:S01]  /*35090*/  IMAD.MOV.U32 R125, RZ, RZ, R133 ;  /* 0x000000ffff7d7224 */ /* 0x000fe200078e0085 */
        /* <DEDUP_REMOVED lines=11> */
[----:B------:R-:W-:Y:S02]  /*35150*/  ISETP.NE.U32.AND P1, PT, R124, RZ, PT ;  /* 0x000000ff7c00720c */ /* 0x000fe40003f25070 */
[----:B------:R-:W-:Y:S01]  /*35160*/  IADD3.X R138, R138, R0, RZ, P4, !PT ;  /* 0x000000008a8a7210 */ /* 0x000fe200027fe4ff */
[----:B------:R-:W-:Y:S01]  /*35170*/  IMAD.MOV.U32 R124, RZ, RZ, R139 ;  /* 0x000000ffff7c7224 */ /* 0x000fe200078e008b */
[----:B------:R1:W-:Y:S01]  /*35180*/  STL [R1+0x9ac], R140 ;  /* 0x0009ac8c01007387 */ /* 0x0003e20000100800 */
[----:B------:R-:W-:-:S03]  /*35190*/  IMAD.MOV.U32 R125, RZ, RZ, R140 ;  /* 0x000000ffff7d7224 */ /* 0x000fc600078e008c */
        /* <DEDUP_REMOVED lines=11> */
[----:B------:R-:W-:Y:S01]  /*35250*/  IMAD.X R134, R134, 0x1, R0, P2 ;  /* 0x0000000186867824 */ /* 0x000fe200010e0600 */
[----:B------:R-:W-:Y:S01]  /*35260*/  STL [R1+0xa20], R131 ;  /* 0x000a208301007387 */ /* 0x000fe20000100800 */
[----:B-1----:R-:W-:Y:S01]  /*35270*/  IMAD.MOV.U32 R124, RZ, RZ, R131 ;  /* 0x000000ffff7c7224 */ /* 0x002fe200078e0083 */
[----:B--2---:R-:W-:Y:S01]  /*35280*/  IADD3 R126, P3, R126, R129, RZ ;  /* 0x000000817e7e7210 */ /* 0x004fe20007f7e0ff */
[----:B------:R-:W-:-:S03]  /*35290*/  IMAD.MOV.U32 R125, RZ, RZ, R134 ;  /* 0x000000ffff7d7224 */ /* 0x000fc600078e0086 */
[----:B------:R-:W-:Y:S01]  /*352a0*/  IADD3.X R127, R127, R0, RZ, P3, !PT ;  /* 0x000000007f7f7210 */ /* 0x000fe20001ffe4ff */
[----:B------:R1:W-:Y:S04]  /*352b0*/  STL [R1+0xa1c], R134 ;  /* 0x000a1c8601007387 */ /* 0x0003e80000100800 */
        /* <DEDUP_REMOVED lines=8> */
[----:B------:R-:W2:Y:S01]  /*35340*/  LDL.LU R126, [R1+0xb18] ;  /* 0x000b1800017e7983 */ /* 0x000ea20000300800 */
[----:B------:R-:W-:-:S03]  /*35350*/  ISETP.GT.AND P2, PT, R2, 0x16, PT ;  /* 0x000000160200780c */ /* 0x000fc60003f44270 */
[----:B------:R1:W-:Y:S01]  /*35360*/  LDGSTS.E [R3+0x9400], [R124.64], P1 ;  /* 0x094000007c037fae */ /* 0x0003e20008921848 */
[----:B---3--:R-:W-:-:S05]  /*35370*/  IADD3 R135, P3, R135, R129, RZ ;  /* 0x0000008187877210 */ /* 0x008fca0007f7e0ff */
[----:B------:R-:W-:Y:S01]  /*35380*/  IMAD.X R136, R136, 0x1, R0, P3 ;  /* 0x0000000188887824 */ /* 0x000fe200018e0600 */
[----:B-1----:R-:W-:Y:S02]  /*35390*/  SEL R124, RZ, 0x4, !P2 ;  /* 0x00000004ff7c7807 */ /* 0x002fe40005000000 */
[----:B------:R-:W-:Y:S02]  /*353a0*/  IADD3 R132, P4, R132, R129, RZ ;  /* 0x0000008184847210 */ /* 0x000fe40007f9e0ff */
[----:B------:R-:W-:Y:S02]  /*353b0*/  SEL R124, R124, RZ, !P0 ;  /* 0x000000ff7c7c7207 */ /* 0x000fe40004000000 */
[----:B------:R-:W-:Y:S01]  /*353c0*/  IADD3.X R133, R133, R0, RZ, P4, !PT ;  /* 0x0000000085857210 */ /* 0x000fe200027fe4ff */
[----:B------:R-:W-:Y:S01]  /*353d0*/  STL [R1+0xa30], R135 ;  /* 0x000a308701007387 */ /* 0x000fe20000100800 */
[----:B------:R-:W-:Y:S01]  /*353e0*/  ISETP.NE.U32.AND P2, PT, R124, RZ, PT ;  /* 0x000000ff7c00720c */ /* 0x000fe20003f45070 */
[----:B------:R-:W-:-:S02]  /*353f0*/  IMAD.MOV.U32 R124, RZ, RZ, R135 ;  /* 0x000000ffff7c7224 */ /* 0x000fc400078e0087 */
        /* <DEDUP_REMOVED lines=9> */
[----:B---3--:R-:W3:Y:S01]  /*35490*/  LDL.LU R133, [R1+0xb24] ;  /* 0x000b240001857983 */ /* 0x008ee20000300800 */
[----:B------:R-:W-:-:S03]  /*354a0*/  IADD3 R139, P1, R139, R129, RZ ;  /* 0x000000818b8b7210 */ /* 0x000fc60007f3e0ff */
[----:B------:R-:W3:Y:S02]  /*354b0*/  LDL.LU R132, [R1+0xb28] ;  /* 0x000b280001847983 */ /* 0x000ee40000300800 */
[----:B------:R-:W-:Y:S02]  /*354c0*/  IMAD.X R140, R140, 0x1, R0, P1 ;  /* 0x000000018c8c7824 */ /* 0x000fe400008e0600 */
[----:B------:R1:W-:Y:S01]  /*354d0*/  LDGSTS.E [R3+0xb000], [R124.64], P2 ;  /* 0x0b0000007c037fae */ /* 0x0003e20009121848 */
[----:B------:R-:W-:-:S03]  /*354e0*/  IADD3 R137, P3, R137, R129, RZ ;  /* 0x0000008189897210 */ /* 0x000fc60007f7e0ff */
[----:B------:R-:W-:Y:S01]  /*354f0*/  STL [R1+0xaa0], R139 ;  /* 0x000aa08b01007387 */ /* 0x000fe20000100800 */
[----:B------:R-:W-:Y:S01]  /*35500*/  IADD3.X R138, R138, R0, RZ, P3, !PT ;  /* 0x000000008a8a7210 */ /* 0x000fe20001ffe4ff */
[----:B-1----:R-:W-:Y:S02]  /*35510*/  IMAD.MOV.U32 R124, RZ, RZ, R139 ;  /* 0x000000ffff7c7224 */ /* 0x002fe400078e008b */
[----:B------:R1:W-:Y:S01]  /*35520*/  STL [R1+0xa9c], R140 ;  /* 0x000a9c8c01007387 */ /* 0x0003e20000100800 */
[----:B------:R-:W-:-:S03]  /*35530*/  IMAD.MOV.U32 R125, RZ, RZ, R140 ;  /* 0x000000ffff7d7224 */ /* 0x000fc600078e008c */
[----:B------:R-:W-:Y:S04]  /*35540*/  STL [R1+0xaa8], R137 ;  /* 0x000aa88901007387 */ /* 0x000fe80000100800 */
[----:B------:R1:W-:Y:S04]  /*35550*/  STL [R1+0xaa4], R138 ;  /* 0x000aa48a01007387 */ /* 0x0003e80000100800 */
[----:B-1----:R-:W3:Y:S01]  /*35560*/  LDL.LU R140, [R1+0xb2c] ;  /* 0x000b2c00018c7983 */ /* 0x002ee20000300800 */
[----:B------:R-:W-:-:S03]  /*35570*/  ISETP.GT.AND P1, PT, R2, 0x1a, PT ;  /* 0x0000001a0200780c */ /* 0x000fc60003f24270 */
[----:B------:R1:W-:Y:S04]  /*35580*/  LDGSTS.E [R3+0xb200], [R124.64], P2 ;  /* 0x0b2000007c037fae */ /* 0x0003e80009121848 */
[----:B------:R-:W3:Y:S01]  /*35590*/  LDL.LU R139, [R1+0xb30] ;  /* 0x000b3000018b7983 */ /* 0x000ee20000300800 */
[----:B-1----:R-:W-:Y:S01]  /*355a0*/  MOV R124, R137 ;  /* 0x00000089007c7202 */ /* 0x002fe20000000f00 */
[----:B------:R-:W-:Y:S02]  /*355b0*/  IMAD.MOV.U32 R125, RZ, RZ, R138 ;  /* 0x000000ffff7d7224 */ /* 0x000fe400078e008a */
        /* <DEDUP_REMOVED lines=8> */
[----:B------:R-:W-:Y:S01]  /*35640*/  STL [R1+0xab0], R131 ;  /* 0x000ab08301007387 */ /* 0x000fe20000100800 */
[----:B------:R-:W-:Y:S01]  /*35650*/  IMAD.MOV.U32 R124, RZ, RZ, R131 ;  /* 0x000000ffff7c7224 */ /* 0x000fe200078e0083 */
        /* <DEDUP_REMOVED lines=17> */
[----:B------:R3:W-:Y:S01]  /*35770*/  STL [R1+0xb1c], R136 ;  /* 0x000b1c8801007387 */ /* 0x0007e20000100800 */
[----:B-1----:R-:W-:Y:S02]  /*35780*/  IMAD.MOV.U32 R124, RZ, RZ, R135 ;  /* 0x000000ffff7c7224 */ /* 0x002fe400078e0087 */
[----:B------:R-:W-:Y:S01]  /*35790*/  IMAD.MOV.U32 R125, RZ, RZ, R136 ;  /* 0x000000ffff7d7224 */ /* 0x000fe200078e0088 */
[----:B---3--:R-:W-:-:S04]  /*357a0*/  IADD3 R132, P3, R132, R129, RZ ;  /* 0x0000008184847210 */ /* 0x008fc80007f7e0ff */
[----:B------:R1:W-:Y:S01]  /*357b0*/  LDGSTS.E [R3+0xd200], [R124.64], P1 ;  /* 0x0d2000007c037fae */ /* 0x0003e20008921848 */
[----:B------:R-:W-:-:S03]  /*357c0*/  IADD3.X R133, R133, R0, RZ, P3, !PT ;  /* 0x0000000085857210 */ /* 0x000fc60001ffe4ff */
[----:B------:R-:W-:Y:S01]  /*357d0*/  STL [R1+0xb28], R132 ;  /* 0x000b288401007387 */ /* 0x000fe20000100800 */
[----:B------:R-:W-:-:S03]  /*357e0*/  ISETP.GT.AND P2, PT, R2, 0x1e, PT ;  /* 0x0000001e0200780c */ /* 0x000fc60003f44270 */
[----:B------:R3:W-:Y:S01]  /*357f0*/  STL [R1+0xb24], R133 ;  /* 0x000b248501007387 */ /* 0x0007e20000100800 */
[----:B-1----:R-:W-:Y:S01]  /*35800*/  MOV R124, R132 ;  /* 0x00000084007c7202 */ /* 0x002fe20000000f00 */
[----:B------:R-:W-:Y:S02]  /*35810*/  IMAD.MOV.U32 R125, RZ, RZ, R133 ;  /* 0x000000ffff7d7224 */ /* 0x000fe400078e0085 */
[----:B------:R-:W2:Y:S04]  /*35820*/  LDL.LU R136, [R1+0xbac] ;  /* 0x000bac0001887983 */ /* 0x000ea80000300800 */
[----:B------:R-:W2:Y:S04]  /*35830*/  LDL.LU R135, [R1+0xbb0] ;  /* 0x000bb00001877983 */ /* 0x000ea80000300800 */
[----:B---3--:R-:W3:Y:S04]  /*35840*/  LDL.LU R133, [R1+0xc14] ;  /* 0x000c140001857983 */ /* 0x008ee80000300800 */
[----:B------:R-:W3:Y:S04]  /*35850*/  LDL.LU R132, [R1+0xc18] ;  /* 0x000c180001847983 */ /* 0x000ee80000300800 */
[----:B------:R1:W-:Y:S01]  /*35860*/  LDGSTS.E [R3+0xd400], [R124.64], P1 ;  /* 0x0d4000007c037fae */ /* 0x0003e20008921848 */
[----:B------:R-:W-:-:S02]  /*35870*/  IADD3 R139, P3, R139, R129, RZ ;  /* 0x000000818b8b7210 */ /* 0x000fc40007f7e0ff */
[----:B-1----:R-:W-:-:S03]  /*35880*/  SEL R124, RZ, 0x4, !P2 ;  /* 0x00000004ff7c7807 */ /* 0x002fc60005000000 */
[----:B------:R-:W-:Y:S01]  /*35890*/  IMAD.X R140, R140, 0x1, R0, P3 ;  /* 0x000000018c8c7824 */ /* 0x000fe200018e0600 */
[----:B------:R-:W-:Y:S01]  /*358a0*/  STL [R1+0xb30], R139 ;  /* 0x000b308b01007387 */ /* 0x000fe20000100800 */
[----:B------:R-:W-:Y:S02]  /*358b0*/  SEL R124, R124, RZ, !P0 ;  /* 0x000000ff7c7c7207 */ /* 0x000fe40004000000 */
[----:B------:R-:W-:Y:S01]  /*358c0*/  IADD3 R137, P4, R137, R129, RZ ;  /* 0x0000008189897210 */ /* 0x000fe20007f9e0ff */
[----:B------:R1:W-:Y:S03]  /*358d0*/  STL [R1+0xb2c], R140 ;  /* 0x000b2c8c01007387 */ /* 0x0003e60000100800 */
[----:B------:R-:W-:Y:S01]  /*358e0*/  IADD3.X R138, R138, R0, RZ, P4, !PT ;  /* 0x000000008a8a7210 */ /* 0x000fe200027fe4ff */
[----:B------:R-:W-:Y:S01]  /*358f0*/  STL [R1+0xb98], R137 ;  /* 0x000b988901007387 */ /* 0x000fe20000100800 */
[----:B------:R-:W-:Y:S01]  /*35900*/  ISETP.NE.U32.AND P2, PT, R124, RZ, PT ;  /* 0x000000ff7c00720c */ /* 0x000fe20003f45070 */
[----:B------:R-:W-:-:S02]  /*35910*/  IMAD.MOV.U32 R124, RZ, RZ, R139 ;  /* 0x000000ffff7c7224 */ /* 0x000fc400078e008b */
[----:B------:R-:W-:Y:S01]  /*35920*/  IMAD.MOV.U32 R125, RZ, RZ, R140 ;  /* 0x000000ffff7d7224 */ /* 0x000fe200078e008c */
        /* <DEDUP_REMOVED lines=28> */
[----:B------:R-:W-:-:S05]  /*35af0*/  IADD3 R135, P3, R135, R129, RZ ;  /* 0x0000008187877210 */ /* 0x000fca0007f7e0ff */
[----:B------:R-:W-:Y:S01]  /*35b00*/  IMAD.X R136, R136, 0x1, R0, P3 ;  /* 0x0000000188887824 */ /* 0x000fe200018e0600 */
[----:B-1----:R-:W-:Y:S02]  /*35b10*/  SEL R124, RZ, 0x4, !P1 ;  /* 0x00000004ff7c7807 */ /* 0x002fe40004800000 */
[----:B---3--:R-:W-:Y:S02]  /*35b20*/  IADD3 R132, P4, R132, R129, RZ ;  /* 0x0000008184847210 */ /* 0x008fe40007f9e0ff */
        /* <DEDUP_REMOVED lines=13> */
[----:B------:R-:W-:Y:S01]  /*35c00*/  IADD3 R139, P2, R139, R129, RZ ;  /* 0x000000818b8b7210 */ /* 0x000fe20007f5e0ff */
[----:B---3--:R-:W3:Y:S01]  /*35c10*/  LDL.LU R133, [R1+0xca4] ;  /* 0x000ca40001857983 */ /* 0x008ee20000300800 */
[----:B------:R-:W-:-:S03]  /*35c20*/  MOV R124, R132 ;  /* 0x00000084007c7202 */ /* 0x000fc60000000f00 */
[----:B------:R-:W3:Y:S01]  /*35c30*/  LDL.LU R132, [R1+0xca8] ;  /* 0x000ca80001847983 */ /* 0x000ee20000300800 */
[----:B------:R-:W-:-:S03]  /*35c40*/  IMAD.X R140, R140, 0x1, R0, P2 ;  /* 0x000000018c8c7824 */ /* 0x000fc600010e0600 */
[----:B------:R1:W-:Y:S04]  /*35c50*/  LDGSTS.E [R3+0x11000], [R124.64], P1 ;  /* 0x110000007c037fae */ /* 0x0003e80008921848 */
[----:B------:R-:W-:Y:S01]  /*35c60*/  STL [R1+0xc20], R139 ;  /* 0x000c208b01007387 */ /* 0x000fe20000100800 */
[----:B------:R-:W-:Y:S01]  /*35c70*/  IADD3 R137, P3, R137, R129, RZ ;  /* 0x0000008189897210 */ /* 0x000fe20007f7e0ff */
[----:B-1----:R-:W-:Y:S02]  /*35c80*/  IMAD.MOV.U32 R124, RZ, RZ, R139 ;  /* 0x000000ffff7c7224 */ /* 0x002fe400078e008b */
[----:B------:R-:W-:Y:S01]  /*35c90*/  IMAD.MOV.U32 R125, RZ, RZ, R140 ;  /* 0x000000ffff7d7224 */ /* 0x000fe200078e008c */
[----:B------:R-:W-:Y:S01]  /*35ca0*/  IADD3.X R138, R138, R0, RZ, P3, !PT ;  /* 0x000000008a8a7210 */ /* 0x000fe20001ffe4ff */
[----:B------:R1:W-:Y:S01]  /*35cb0*/  STL [R1+0xc1c], R140 ;  /* 0x000c1c8c01007387 */ /* 0x0003e20000100800 */
[----:B------:R-:W-:-:S03]  /*35cc0*/  ISETP.GT.AND P2, PT, R2, 0x26, PT ;  /* 0x000000260200780c */ /* 0x000fc60003f44270 */
[----:B------:R-:W-:Y:S04]  /*35cd0*/  STL [R1+0xc28], R137 ;  /* 0x000c288901007387 */ /* 0x000fe80000100800 */
[----:B------:R1:W-:Y:S04]  /*35ce0*/  LDGSTS.E [R3+0x11200], [R124.64], P1 ;  /* 0x112000007c037fae */ /* 0x0003e80008921848 */
[----:B------:R1:W-:Y:S04]  /*35cf0*/  STL [R1+0xc24], R138 ;  /* 0x000c248a01007387 */ /* 0x0003e80000100800 */
[----:B-1----:R-:W3:Y:S01]  /*35d00*/  LDL.LU R140, [R1+0xcac] ;  /* 0x000cac00018c7983 */ /* 0x002ee20000300800 */
[----:B------:R-:W-:Y:S01]  /*35d10*/  MOV R124, R137 ;  /* 0x00000089007c7202 */ /* 0x000fe20000000f00 */
[----:B------:R-:W-:-:S02]  /*35d20*/  IMAD.MOV.U32 R125, RZ, RZ, R138 ;  /* 0x000000ffff7d7224 */ /* 0x000fc400078e008a */
        /* <DEDUP_REMOVED lines=34> */
[----:B------:R-:W-:Y:S04]  /*35f50*/  STL [R1+0xca8], R132 ;  /* 0x000ca88401007387 */ /* 0x000fe80000100800 */
[----:B------:R3:W-:Y:S01]  /*35f60*/  STL [R1+0xca4], R133 ;  /* 0x000ca48501007387 */ /* 0x0007e20000100800 */
[----:B------:R-:W-:-:S03]  /*35f70*/  ISETP.GT.AND P1, PT, R2, 0x2a, PT ;  /* 0x0000002a0200780c */ /* 0x000fc60003f24270 */
[----:B------:R-:W2:Y:S01]  /*35f80*/  LDL.LU R136, [R1+0xd2c] ;  /* 0x000d2c0001887983 */ /* 0x000ea20000300800 */
[----:B-1----:R-:W-:Y:S01]  /*35f90*/  MOV R124, R132 ;  /* 0x00000084007c7202 */ /* 0x002fe20000000f00 */
[----:B------:R-:W-:Y:S02]  /*35fa0*/  IMAD.MOV.U32 R125, RZ, RZ, R133 ;  /* 0x000000ffff7d7224 */ /* 0x000fe400078e0085 */
[----:B------:R-:W2:Y:S04]  /*35fb0*/  LDL.LU R135, [R1+0xd30] ;  /* 0x000d300001877983 */ /* 0x000ea80000300800 */
[----:B---3--:R-:W3:Y:S04]  /*35fc0*/  LDL.LU R133, [R1+0xd94] ;  /* 0x000d940001857983 */ /* 0x008ee80000300800 */
[----:B------:R-:W3:Y:S04]  /*35fd0*/  LDL.LU R132, [R1+0xd98] ;  /* 0x000d980001847983 */ /* 0x000ee80000300800 */
[----:B------:R1:W-:Y:S02]  /*35fe0*/  LDGSTS.E [R3+0x13400], [R124.64], P2 ;  /* 0x134000007c037fae */ /* 0x0003e40009121848 */
[----:B-1----:R-:W-:-:S02]  /*35ff0*/  SEL R124, RZ, 0x4, !P1 ;  /* 0x00000004ff7c7807 */ /* 0x002fc40004800000 */
[----:B------:R-:W-:Y:S02]  /*36000*/  IADD3 R139, P3, R139, R129, RZ ;  /* 0x000000818b8b7210 */ /* 0x000fe40007f7e0ff */
[----:B------:R-:W-:-:S03]  /*36010*/  SEL R124, R124, RZ, !P0 ;  /* 0x000000ff7c7c7207 */ /* 0x000fc60004000000 */
[----:B------:R-:W-:Y:S01]  /*36020*/  IMAD.X R140, R140, 0x1, R0, P3 ;  /* 0x000000018c8c7824 */ /* 0x000fe200018e0600 */
[----:B------:R-:W-:Y:S01]  /*36030*/  IADD3 R137, P4, R137, R129, RZ ;  /* 0x0000008189897210 */ /* 0x000fe20007f9e0ff */
[----:B------:R-:W-:Y:S03]  /*36040*/  STL [R1+0xcb0], R139 ;  /* 0x000cb08b01007387 */ /* 0x000fe60000100800 */
[----:B------:R-:W-:Y:S01]  /*36050*/  IADD3.X R138, R138, R0, RZ, P4, !PT ;  /* 0x000000008a8a7210 */ /* 0x000fe200027fe4ff */
[----:B------:R1:W-:Y:S01]  /*36060*/  STL [R1+0xcac], R140 ;  /* 0x000cac8c01007387 */ /* 0x0003e20000100800 */
[----:B------:R-:W-:Y:S01]  /*36070*/  ISETP.NE.U32.AND P1, PT, R124, RZ, PT ;  /* 0x000000ff7c00720c */ /* 0x000fe20003f25070 */
[----:B------:R-:W-:Y:S02]  /*36080*/  IMAD.MOV.U32 R124, RZ, RZ, R139 ;  /* 0x000000ffff7c7224 */ /* 0x000fe400078e008b */
        /* <DEDUP_REMOVED lines=28> */
[----:B------:R-:W-:Y:S02]  /*36250*/  ISETP.GT.AND P2, PT, R2, 0x2e, PT ;  /* 0x0000002e0200780c */ /* 0x000fe40003f44270 */
[-C--:B------:R-:W-:Y:S01]  /*36260*/  IADD3 R135, P3, R135, R129.reuse, RZ ;  /* 0x0000008187877210 */ /* 0x080fe20007f7e0ff */
[----:B------:R1:W-:Y:S04]  /*36270*/  LDGSTS.E [R3+0x15400], [R124.64], P1 ;  /* 0x154000007c037fae */ /* 0x0003e80008921848 */
[----:B------:R-:W-:Y:S01]  /*36280*/  IMAD.X R136, R136, 0x1, R0, P3 ;  /* 0x0000000188887824 */ /* 0x000fe200018e0600 */
[----:B---3--:R-:W-:-:S02]  /*36290*/  IADD3 R132, P4, R132, R129, RZ ;  /* 0x0000008184847210 */ /* 0x008fc40007f9e0ff */
        /* <DEDUP_REMOVED lines=26> */
[----:B------:R-:W-:Y:S01]  /*36440*/  STL [R1+0xda8], R137 ;  /* 0x000da88901007387 */ /* 0x000fe20000100800 */
[----:B------:R-:W-:-:S03]  /*36450*/  ISETP.GT.AND P1, PT, R2, 0x32, PT ;  /* 0x000000320200780c */ /* 0x000fc60003f24270 */
[----:B------:R1:W-:Y:S04]  /*36460*/  LDGSTS.E [R3+0x17200], [R124.64], P2 ;  /* 0x172000007c037fae */ /* 0x0003e80009121848 */
[----:B------:R1:W-:Y:S04]  /*36470*/  STL [R1+0xda4], R138 ;  /* 0x000da48a01007387 */ /* 0x0003e80000100800 */
[----:B------:R-:W3:Y:S01]  /*36480*/  LDL.LU R140, [R1+0xe2c] ;  /* 0x000e2c00018c7983 */ /* 0x000ee20000300800 */
[----:B-1----:R-:W-:Y:S01]  /*36490*/  MOV R124, R137 ;  /* 0x00000089007c7202 */ /* 0x002fe20000000f00 */
        /* <DEDUP_REMOVED lines=11> */
[----:B--2---:R-:W-:-:S03]  /*36550*/  IADD3 R126, P4, R126, R129, RZ ;  /* 0x000000817e7e7210 */ /* 0x004fc60007f9e0ff */
[----:B------:R1:W-:Y:S01]  /*36560*/  STL [R1+0xdac], R134 ;  /* 0x000dac8601007387 */ /* 0x0003e20000100800 */
[----:B------:R-:W-:-:S03]  /*36570*/  IADD3.X R127, R127, R0, RZ, P4, !PT ;  /* 0x000000007f7f7210 */ /* 0x000fc600027fe4ff */
[----:B------:R-:W-:Y:S01]  /*36580*/  STL [R1+0xe18], R126 ;  /* 0x000e187e01007387 */ /* 0x000fe20000100800 */
[----:B------:R-:W-:Y:S02]  /*36590*/  IMAD.MOV.U32 R124, RZ, RZ, R131 ;  /* 0x000000ffff7c7224 */ /* 0x000fe400078e0083 */
[----:B------:R-:W-:Y:S01]  /*365a0*/  IMAD.MOV.U32 R125, RZ, RZ, R134 ;  /* 0x000000ffff7d7224 */ /* 0x000fe200078e0086 */
[----:B------:R2:W-:Y:S04]  /*365b0*/  STL [R1+0xe14], R127 ;  /* 0x000e147f01007387 */ /* 0x0005e80000100800 */
[----:B-1----:R-:W4:Y:S04]  /*365c0*/  LDL.LU R134, [R1+0xe9c] ;  /* 0x000e9c0001867983 */ /* 0x002f280000300800 */
        /* <DEDUP_REMOVED lines=10> */
[----:B-1----:R-:W-:Y:S02]  /*36670*/  IMAD.MOV.U32 R124, RZ, RZ, R135 ;  /* 0x000000ffff7c7224 */ /* 0x002fe400078e0087 */
[----:B------:R-:W-:Y:S01]  /*36680*/  IMAD.MOV.U32 R125, RZ, RZ, R136 ;  /* 0x000000ffff7d7224 */ /* 0x000fe200078e0088 */
[----:B---3--:R-:W-:-:S04]  /*36690*/  IADD3 R132, P3, R132, R129, RZ ;  /* 0x0000008184847210 */ /* 0x008fc80007f7e0ff */
[----:B------:R1:W-:Y:S01]  /*366a0*/  LDGSTS.E [R3+0x19200], [R124.64], P1 ;  /* 0x192000007c037fae */ /* 0x0003e20008921848 */
[----:B------:R-:W-:-:S03]  /*366b0*/  IADD3.X R133, R133, R0, RZ, P3, !PT ;  /* 0x0000000085857210 */ /* 0x000fc60001ffe4ff */
[----:B------:R3:W-:Y:S01]  /*366c0*/  STL [R1+0xe1c], R136 ;  /* 0x000e1c8801007387 */ /* 0x0007e20000100800 */
[----:B------:R-:W-:-:S03]  /*366d0*/  ISETP.GT.AND P2, PT, R2, 0x36, PT ;  /* 0x000000360200780c */ /* 0x000fc60003f44270 */
[----:B------:R-:W-:Y:S01]  /*366e0*/  STL [R1+0xe28], R132 ;  /* 0x000e288401007387 */ /* 0x000fe20000100800 */
[----:B-1----:R-:W-:Y:S01]  /*366f0*/  MOV R124, R132 ;  /* 0x00000084007c7202 */ /* 0x002fe20000000f00 */
[----:B------:R-:W-:Y:S02]  /*36700*/  IMAD.MOV.U32 R125, RZ, RZ, R133 ;  /* 0x000000ffff7d7224 */ /* 0x000fe400078e0085 */
[----:B------:R1:W-:Y:S04]  /*36710*/  STL [R1+0xe24], R133 ;  /* 0x000e248501007387 */ /* 0x0003e80000100800 */
[----:B---3--:R-:W3:Y:S04]  /*36720*/  LDL.LU R136, [R1+0xeac] ;  /* 0x000eac0001887983 */ /* 0x008ee80000300800 */
[----:B------:R-:W3:Y:S04]  /*36730*/  LDL.LU R135, [R1+0xeb0] ;  /* 0x000eb00001877983 */ /* 0x000ee80000300800 */
[----:B------:R1:W-:Y:S04]  /*36740*/  LDGSTS.E [R3+0x19400], [R124.64], P1 ;  /* 0x194000007c037fae */ /* 0x0003e80008921848 */
[----:B-1----:R-:W3:Y:S04]  /*36750*/  LDL.LU R133, [R1+0xf14] ;  /* 0x000f140001857983 */ /* 0x002ee80000300800 */
[----:B------:R-:W3:Y:S01]  /*36760*/  LDL.LU R132, [R1+0xf18] ;  /* 0x000f180001847983 */ /* 0x000ee20000300800 */
[----:B------:R-:W-:-:S02]  /*36770*/  SEL R124, RZ, 0x4, !P2 ;  /* 0x00000004ff7c7807 */ /* 0x000fc40005000000 */
[----:B------:R-:W-:Y:S02]  /*36780*/  IADD3 R139, P3, R139, R129, RZ ;  /* 0x000000818b8b7210 */ /* 0x000fe40007f7e0ff */
[----:B------:R-:W-:-:S03]  /*36790*/  SEL R124, R124, RZ, !P0 ;  /* 0x000000ff7c7c7207 */ /* 0x000fc60004000000 */
[----:B------:R-:W-:Y:S01]  /*367a0*/  IMAD.X R140, R140, 0x1, R0, P3 ;  /* 0x000000018c8c7824 */ /* 0x000fe200018e0600 */
[----:B------:R-:W-:Y:S01]  /*367b0*/  IADD3 R137, P4, R137, R129, RZ ;  /* 0x0000008189897210 */ /* 0x000fe20007f9e0ff */
[----:B------:R-:W-:Y:S01]  /*367c0*/  STL [R1+0xe30], R139 ;  /* 0x000e308b01007387 */ /* 0x000fe20000100800 */
[----:B------:R-:W-:Y:S02]  /*367d0*/  ISETP.NE.U32.AND P2, PT, R124, RZ, PT ;  /* 0x000000ff7c00720c */ /* 0x000fe40003f45070 */
[----:B------:R-:W-:Y:S01]  /*367e0*/  IADD3.X R138, R138, R0, RZ, P4, !PT ;  /* 0x000000008a8a7210 */ /* 0x000fe200027fe4ff */
[----:B------:R1:W-:Y:S01]  /*367f0*/  STL [R1+0xe2c], R140 ;  /* 0x000e2c8c01007387 */ /* 0x0003e20000100800 */
[----:B------:R-:W-:Y:S02]  /*36800*/  IMAD.MOV.U32 R124, RZ, RZ, R139 ;  /* 0x000000ffff7c7224 */ /* 0x000fe400078e008b */
[----:B------:R-:W-:Y:S01]  /*36810*/  IMAD.MOV.U32 R125, RZ, RZ, R140 ;  /* 0x000000ffff7d7224 */ /* 0x000fe200078e008c */
[----:B------:R-:W-:Y:S04]  /*36820*/  STL [R1+0xe98], R137 ;  /* 0x000e988901007387 */ /* 0x000fe80000100800 */
[----:B------:R-:W-:Y:S04]  /*36830*/  STL [R1+0xe94], R138 ;  /* 0x000e948a01007387 */ /* 0x000fe80000100800 */
[----:B------:R-:W3:Y:S04]  /*36840*/  LDL.LU R142, [R1+0xf1c] ;  /* 0x000f1c00018e7983 */ /* 0x000ee80000300800 */
[----:B------:R-:W3:Y:S04]  /*36850*/  LDL.LU R141, [R1+0xf20] ;  /* 0x000f2000018d7983 */ /* 0x000ee80000300800 */
[----:B------:R1:W-:Y:S04]  /*36860*/  LDGSTS.E [R3+0x19600], [R124.64], P1 ;  /* 0x196000007c037fae */ /* 0x0003e80008921848 */
[----:B-1----:R-:W3:Y:S04]  /*36870*/  LDL.LU R140, [R1+0xf24] ;  /* 0x000f2400018c7983 */ /* 0x002ee80000300800 */
[----:B------:R-:W3:Y:S01]  /*36880*/  LDL.LU R139, [R1+0xf28] ;  /* 0x000f2800018b7983 */ /* 0x000ee20000300800 */
[----:B------:R-:W-:Y:S01]  /*36890*/  MOV R124, R137 ;  /* 0x00000089007c7202 */ /* 0x000fe20000000f00 */
        /* <DEDUP_REMOVED lines=12> */
[----:B-1----:R-:W-:-:S03]  /*36960*/  MOV R124, R126 ;  /* 0x0000007e007c7202 */ /* 0x002fc60000000f00 */
[----:B------:R1:W-:Y:S01]  /*36970*/  STL [R1+0xea4], R127 ;  /* 0x000ea47f01007387 */ /* 0x0003e20000100800 */
[----:B------:R-:W-:Y:S01]  /*36980*/  IMAD.MOV.U32 R125, RZ, RZ, R127 ;  /* 0x000000ffff7d7224 */ /* 0x000fe200078e007f */
[----:B------:R-:W-:-:S04]  /*36990*/  ISETP.GT.AND P1, PT, R2, 0x3a, PT ;  /* 0x0000003a0200780c */ /* 0x000fc80003f24270 */
        /* <DEDUP_REMOVED lines=12> */
[----:B------:R-:W-:Y:S02]  /*36a60*/  IMAD.MOV.U32 R124, RZ, RZ, R135 ;  /* 0x000000ffff7c7224 */ /* 0x000fe400078e0087 */
[----:B------:R-:W-:Y:S01]  /*36a70*/  IMAD.MOV.U32 R125, RZ, RZ, R136 ;  /* 0x000000ffff7d7224 */ /* 0x000fe200078e0088 */
[----:B------:R-:W-:-:S04]  /*36a80*/  IADD3 R132, P4, R132, R129, RZ ;  /* 0x0000008184847210 */ /* 0x000fc80007f9e0ff */
[----:B------:R1:W-:Y:S01]  /*36a90*/  LDGSTS.E [R3+0x1b600], [R124.64], P2 ;  /* 0x1b6000007c037fae */ /* 0x0003e20009121848 */
[----:B------:R-:W-:-:S03]  /*36aa0*/  IADD3.X R133, R133, R0, RZ, P4, !PT ;  /* 0x0000000085857210 */ /* 0x000fc600027fe4ff */
[----:B------:R-:W-:Y:S04]  /*36ab0*/  STL [R1+0xeb0], R135 ;  /* 0x000eb08701007387 */ /* 0x000fe80000100800 */
[----:B------:R3:W-:Y:S01]  /*36ac0*/  STL [R1+0xeac], R136 ;  /* 0x000eac8801007387 */ /* 0x0007e20000100800 */
[----:B-1----:R-:W-:Y:S01]  /*36ad0*/  MOV R124, R132 ;  /* 0x00000084007c7202 */ /* 0x002fe20000000f00 */
[----:B------:R-:W-:Y:S02]  /*36ae0*/  IMAD.MOV.U32 R125, RZ, RZ, R133 ;  /* 0x000000ffff7d7224 */ /* 0x000fe400078e0085 */
[----:B------:R-:W-:Y:S04]  /*36af0*/  STL [R1+0xf18], R132 ;  /* 0x000f188401007387 */ /* 0x000fe80000100800 */
[----:B------:R1:W-:Y:S04]  /*36b00*/  STL [R1+0xf14], R133 ;  /* 0x000f148501007387 */ /* 0x0003e80000100800 */
[----:B---3--:R-:W4:Y:S04]  /*36b10*/  LDL.LU R136, [R1+0xfa4] ;  /* 0x000fa40001887983 */ /* 0x008f280000300800 */
[----:B------:R-:W4:Y:S04]  /*36b20*/  LDL.LU R135, [R1+0xfa8] ;  /* 0x000fa80001877983 */ /* 0x000f280000300800 */
[----:B------:R1:W-:Y:S01]  /*36b30*/  LDGSTS.E [R3+0x1d000], [R124.64], P1 ;  /* 0x1d0000007c037fae */ /* 0x0003e20008921848 */
[----:B------:R-:W-:-:S03]  /*36b40*/  IADD3 R141, P2, R141, R129, RZ ;  /* 0x000000818d8d7210 */ /* 0x000fc60007f5e0ff */
[----:B-1----:R-:W4:Y:S02]  /*36b50*/  LDL.LU R133, [R1+0xfac] ;  /* 0x000fac0001857983 */ /* 0x002f240000300800 */
[----:B------:R-:W-:Y:S02]  /*36b60*/  IMAD.X R142, R142, 0x1, R0, P2 ;  /* 0x000000018e8e7824 */ /* 0x000fe400010e0600 */
[----:B------:R-:W4:Y:S01]  /*36b70*/  LDL.LU R132, [R1+0xfb0] ;  /* 0x000fb00001847983 */ /* 0x000f220000300800 */
[----:B------:R-:W-:Y:S01]  /*36b80*/  IMAD.MOV.U32 R124, RZ, RZ, R141 ;  /* 0x000000ffff7c7224 */ /* 0x000fe200078e008d */
[----:B------:R-:W-:Y:S01]  /*36b90*/  IADD3 R139, P3, R139, R129, RZ ;  /* 0x000000818b8b7210 */ /* 0x000fe20007f7e0ff */
[----:B------:R-:W-:-:S03]  /*36ba0*/  IMAD.MOV.U32 R125, RZ, RZ, R142 ;  /* 0x000000ffff7d7224 */ /* 0x000fc600078e008e */
[----:B------:R-:W-:Y:S02]  /*36bb0*/  IADD3.X R140, R140, R0, RZ, P3, !PT ;  /* 0x000000008c8c7210 */ /* 0x000fe40001ffe4ff */
[----:B------:R1:W-:Y:S01]  /*36bc0*/  LDGSTS.E [R3+0x1d200], [R124.64], P1 ;  /* 0x1d2000007c037fae */ /* 0x0003e20008921848 */
[----:B------:R-:W-:Y:S02]  /*36bd0*/  ISETP.GT.AND P2, PT, R2, 0x3e, PT ;  /* 0x0000003e0200780c */ /* 0x000fe40003f44270 */
[----:B-1----:R-:W-:Y:S01]  /*36be0*/  MOV R124, R139 ;  /* 0x0000008b007c7202 */ /* 0x002fe20000000f00 */
        /* <DEDUP_REMOVED lines=12> */
[----:B------:R-:W-:Y:S02]  /*36cb0*/  MOV R124, R126 ;  /* 0x0000007e007c7202 */ /* 0x000fe40000000f00 */
[----:B------:R-:W-:Y:S01]  /*36cc0*/  IMAD.MOV.U32 R125, RZ, RZ, R127 ;  /* 0x000000ffff7d7224 */ /* 0x000fe200078e007f */
[----:B------:R1:W-:Y:S04]  /*36cd0*/  STL [R1+0xf2c], R127 ;  /* 0x000f2c7f01007387 */ /* 0x0003e80000100800 */
[----:B------:R4:W-:Y:S04]  /*36ce0*/  LDGSTS.E [R3+0x1d600], [R124.64], P1 ;  /* 0x1d6000007c037fae */ /* 0x0009e80008921848 */
[----:B-1----:R-:W3:Y:S04]  /*36cf0*/  LDL.LU R127, [R1+0x12e4] ;  /* 0x0012e400017f7983 */ /* 0x002ee80000300800 */
[----:B------:R-:W3:Y:S01]  /*36d00*/  LDL.LU R126, [R1+0x12f0] ;  /* 0x0012f000017e7983 */ /* 0x000ee20000300800 */
[----:B--2---:R-:W-:-:S02]  /*36d10*/  IADD3 R131, P1, R131, R129, RZ ;  /* 0x0000008183837210 */ /* 0x004fc40007f3e0ff */
[----:B------:R-:W-:-:S03]  /*36d20*/  IADD3 R134, P3, R134, R129, RZ ;  /* 0x0000008186867210 */ /* 0x000fc60007f7e0ff */
[----:B------:R-:W-:Y:S01]  /*36d30*/  IMAD.X R138, R138, 0x1, R0, P1 ;  /* 0x000000018a8a7824 */ /* 0x000fe200008e0600 */
[----:B------:R-:W-:Y:S01]  /*36d40*/  IADD3.X R137, R137, R0, RZ, P3, !PT ;  /* 0x0000000089897210 */ /* 0x000fe20001ffe4ff */
[----:B------:R-:W-:Y:S02]  /*36d50*/  STL [R1+0xf98], R131 ;  /* 0x000f988301007387 */ /* 0x000fe40000100800 */
[----:B----4-:R-:W-:Y:S02]  /*36d60*/  IMAD.MOV.U32 R125, RZ, RZ, R138 ;  /* 0x000000ffff7d7224 */ /* 0x010fe400078e008a */
[----:B------:R1:W-:Y:S01]  /*36d70*/  STL [R1+0xf94], R138 ;  /* 0x000f948a01007387 */ /* 0x0003e20000100800 */
[----:B------:R-:W-:-:S03]  /*36d80*/  IMAD.MOV.U32 R124, RZ, RZ, R131 ;  /* 0x000000ffff7c7224 */ /* 0x000fc600078e0083 */
[----:B------:R2:W-:Y:S04]  /*36d90*/  STL [R1+0xfa0], R134 ;  /* 0x000fa08601007387 */ /* 0x0005e80000100800 */
[----:B------:R4:W-:Y:S04]  /*36da0*/  LDGSTS.E [R3+0x1f000], [R124.64], P2 ;  /* 0x1f0000007c037fae */ /* 0x0009e80009121848 */
[----:B-1----:R-:W3:Y:S04]  /*36db0*/  LDL.LU R138, [R1+0x12e8] ;  /* 0x0012e800018a7983 */ /* 0x002ee80000300800 */
[----:B------:R1:W-:Y:S04]  /*36dc0*/  STL [R1+0xf9c], R137 ;  /* 0x000f9c8901007387 */ /* 0x0003e80000100800 */
[----:B------:R-:W3:Y:S01]  /*36dd0*/  LDL.LU R131, [R1+0x12e0] ;  /* 0x0012e00001837983 */ /* 0x000ee20000300800 */
[----:B----4-:R-:W-:-:S03]  /*36de0*/  MOV R124, R134 ;  /* 0x00000086007c7202 */ /* 0x010fc60000000f00 */
[----:B------:R-:W4:Y:S01]  /*36df0*/  LDL.LU R139, [R1+0x12dc] ;  /* 0x0012dc00018b7983 */ /* 0x000f220000300800 */
[----:B------:R-:W-:-:S03]  /*36e00*/  IMAD.MOV.U32 R125, RZ, RZ, R137 ;  /* 0x000000ffff7d7224 */ /* 0x000fc600078e0089 */
[----:B--2---:R-:W2:Y:S01]  /*36e10*/  LDL.LU R134, [R1+0x12d4] ;  /* 0x0012d40001867983 */ /* 0x004ea20000300800 */
[----:B------:R-:W-:-:S03]  /*36e20*/  IADD3 R135, P1, R135, R129, RZ ;  /* 0x0000008187877210 */ /* 0x000fc60007f3e0ff */
[----:B------:R1:W-:Y:S02]  /*36e30*/  LDGSTS.E [R3+0x1f200], [R124.64], P2 ;  /* 0x1f2000007c037fae */ /* 0x0003e40009121848 */
[----:B------:R-:W-:Y:S02]  /*36e40*/  IMAD.X R136, R136, 0x1, R0, P1 ;  /* 0x0000000188887824 */ /* 0x000fe400008e0600 */
[----:B------:R-:W-:Y:S01]  /*36e50*/  STL [R1+0xfa8], R135 ;  /* 0x000fa88701007387 */ /* 0x000fe20000100800 */
[----:B------:R-:W-:Y:S01]  /*36e60*/  IADD3 R132, P3, R132, R129, RZ ;  /* 0x0000008184847210 */ /* 0x000fe20007f7e0ff */
[----:B-1----:R-:W-:Y:S02]  /*36e70*/  IMAD.MOV.U32 R124, RZ, RZ, R135 ;  /* 0x000000ffff7c7224 */ /* 0x002fe400078e0087 */
[----:B------:R-:W-:Y:S01]  /*36e80*/  IMAD.MOV.U32 R125, RZ, RZ, R136 ;  /* 0x000000ffff7d7224 */ /* 0x000fe200078e0088 */
[----:B------:R-:W-:Y:S01]  /*36e90*/  IADD3.X R133, R133, R0, RZ, P3, !PT ;  /* 0x0000000085857210 */ /* 0x000fe20001ffe4ff */
[----:B------:R1:W-:Y:S04]  /*36ea0*/  STL [R1+0xfa4], R136 ;  /* 0x000fa48801007387 */ /* 0x0003e80000100800 */
[----:B------:R1:W-:Y:S04]  /*36eb0*/  STL [R1+0xfb0], R132 ;  /* 0x000fb08401007387 */ /* 0x0003e80000100800 */
[----:B------:R1:W-:Y:S01]  /*36ec0*/  STL [R1+0xfac], R133 ;  /* 0x000fac8501007387 */ /* 0x0003e20000100800 */
[----:B------:R-:W-:-:S03]  /*36ed0*/  ISETP.GT.AND P1, PT, R2, 0x3, PT ;  /* 0x000000030200780c */ /* 0x000fc60003f24270 */
[----:B------:R1:W-:Y:S04]  /*36ee0*/  LDGSTS.E [R3+0x1f400], [R124.64], P2 ;  /* 0x1f4000007c037fae */ /* 0x0003e80009121848 */
[----:B------:R-:W2:Y:S04]  /*36ef0*/  LDL.LU R137, [R1+0x126c] ;  /* 0x00126c0001897983 */ /* 0x000ea80000300800 */
[----:B-1----:R-:W2:Y:S01]  /*36f00*/  LDL.LU R136, [R1+0x12d8] ;  /* 0x0012d80001887983 */ /* 0x002ea20000300800 */
[----:B------:R-:W-:Y:S01]  /*36f10*/  MOV R124, R132 ;  /* 0x00000084007c7202 */ /* 0x000fe20000000f00 */
[----:B------:R-:W-:-:S02]  /*36f20*/  IMAD.MOV.U32 R125, RZ, RZ, R133 ;  /* 0x000000ffff7d7224 */ /* 0x000fc400078e0085 */
[----:B------:R-:W2:Y:S04]  /*36f30*/  LDL.LU R135, [R1+0x1264] ;  /* 0x0012640001877983 */ /* 0x000ea80000300800 */
        /* <DEDUP_REMOVED lines=8> */
[----:B---3--:R-:W-:-:S04]  /*36fc0*/  IADD3 R126, P2, R126, R129, RZ ;  /* 0x000000817e7e7210 */ /* 0x008fc80007f5e0ff */
[----:B------:R-:W-:Y:S01]  /*36fd0*/  IADD3.X R127, R127, R0, RZ, P2, !PT ;  /* 0x000000007f7f7210 */ /* 0x000fe200017fe4ff */
[----:B------:R-:W-:Y:S04]  /*36fe0*/  STL [R1+0x12f0], R126 ;  /* 0x0012f07e01007387 */ /* 0x000fe80000100800 */
[----:B------:R1:W-:Y:S01]  /*36ff0*/  STL [R1+0x12e4], R127 ;  /* 0x0012e47f01007387 */ /* 0x0003e20000100800 */
[----:B------:R-:W-:-:S03]  /*37000*/  MOV R125, R127 ;  /* 0x0000007f007d7202 */ /* 0x000fc60000000f00 */
[----:B------:R-:W3:Y:S01]  /*37010*/  LDL.LU R133, [R1+0x125c] ;  /* 0x00125c0001857983 */ /* 0x000ee20000300800 */
[----:B------:R-:W-:-:S03]  /*37020*/  IMAD.MOV.U32 R124, RZ, RZ, R126 ;  /* 0x000000ffff7c7224 */ /* 0x000fc600078e007e */
[----:B------:R-:W3:Y:S04]  /*37030*/  LDL.LU R130, [R1+0x1268] ;  /* 0x0012680001827983 */ /* 0x000ee80000300800 */
[----:B-1----:R-:W3:Y:S04]  /*37040*/  LDL.LU R127, [R1+0x1254] ;  /* 0x00125400017f7983 */ /* 0x002ee80000300800 */
[----:B------:R-:W3:Y:S01]  /*37050*/  LDL.LU R126, [R1+0x1260] ;  /* 0x00126000017e7983 */ /* 0x000ee20000300800 */
[----:B------:R-:W-:-:S03]  /*37060*/  IADD3 R138, P2, R138, R129, RZ ;  /* 0x000000818a8a7210 */ /* 0x000fc60007f5e0ff */
[----:B------:R1:W-:Y:S01]  /*37070*/  LDGSTS.E [R3+0x1800], [R124.64], P1 ;  /* 0x018000007c037fae */ /* 0x0003e20008921848 */
[----:B------:R-:W-:Y:S01]  /*37080*/  IADD3 R131, P3, R131, R129, RZ ;  /* 0x0000008183837210 */ /* 0x000fe20007f7e0ff */
[--C-:B----4-:R-:W-:Y:S02]  /*37090*/  IMAD.X R139, R139, 0x1, R0.reuse, P2 ;  /* 0x000000018b8b7824 */ /* 0x110fe400010e0600 */
[----:B------:R-:W-:Y:S02]  /*370a0*/  STL [R1+0x12e8], R138 ;  /* 0x0012e88a01007387 */ /* 0x000fe40000100800 */
[----:B--2---:R-:W-:Y:S01]  /*370b0*/  IMAD.X R134, R134, 0x1, R0, P3 ;  /* 0x0000000186867824 */ /* 0x004fe200018e0600 */
[----:B-1----:R-:W-:Y:S01]  /*370c0*/  MOV R124, R138 ;  /* 0x0000008a007c7202 */ /* 0x002fe20000000f00 */
[----:B------:R-:W-:Y:S01]  /*370d0*/  IMAD.MOV.U32 R125, RZ, RZ, R139 ;  /* 0x000000ffff7d7224 */ /* 0x000fe200078e008b */
[----:B------:R1:W-:Y:S04]  /*370e0*/  STL [R1+0x12dc], R139 ;  /* 0x0012dc8b01007387 */ /* 0x0003e80000100800 */
[----:B------:R-:W-:Y:S04]  /*370f0*/  STL [R1+0x12e0], R131 ;  /* 0x0012e08301007387 */ /* 0x000fe80000100800 */
[----:B------:R2:W-:Y:S01]  /*37100*/  STL [R1+0x12d4], R134 ;  /* 0x0012d48601007387 */ /* 0x0005e20000100800 */
[----:B------:R-:W-:-:S03]  /*37110*/  ISETP.GT.AND P2, PT, R2, 0x7, PT ;  /* 0x000000070200780c */ /* 0x000fc60003f44270 */
[----:B------:R4:W-:Y:S04]  /*37120*/  LDGSTS.E [R3+0x1a00], [R124.64], P1 ;  /* 0x01a000007c037fae */ /* 0x0009e80008921848 */
[----:B-1----:R-:W3:Y:S04]  /*37130*/  LDL.LU R139, [R1+0x11ec] ;  /* 0x0011ec00018b7983 */ /* 0x002ee80000300800 */
[----:B------:R-:W3:Y:S01]  /*37140*/  LDL.LU R138, [R1+0x1258] ;  /* 0x00125800018a7983 */ /* 0x000ee20000300800 */
[----:B----4-:R-:W-:Y:S01]  /*37150*/  IMAD.MOV.U32 R124, RZ, RZ, R131 ;  /* 0x000000ffff7c7224 */ /* 0x010fe200078e0083 */
[----:B------:R-:W-:-:S02]  /*37160*/  MOV R125, R134 ;  /* 0x00000086007d7202 */ /* 0x000fc40000000f00 */
[----:B--2---:R-:W4:Y:S04]  /*37170*/  LDL.LU R134, [R1+0x11e4] ;  /* 0x0011e40001867983 */ /* 0x004f280000300800 */
[----:B------:R-:W4:Y:S04]  /*37180*/  LDL.LU R131, [R1+0x1250] ;  /* 0x0012500001837983 */ /* 0x000f280000300800 */
[----:B------:R1:W-:Y:S01]  /*37190*/  LDGSTS.E [R3+0x1c00], [R124.64], P1 ;  /* 0x01c000007c037fae */ /* 0x0003e20008921848 */
[----:B------:R-:W-:-:S05]  /*371a0*/  IADD3 R136, P3, R136, R129, RZ ;  /* 0x0000008188887210 */ /* 0x000fca0007f7e0ff */
[--C-:B------:R-:W-:Y:S01]  /*371b0*/  IMAD.X R137, R137, 0x1, R0.reuse, P3 ;  /* 0x0000000189897824 */ /* 0x100fe200018e0600 */
[----:B-1----:R-:W-:Y:S02]  /*371c0*/  SEL R124, RZ, 0x4, !P2 ;  /* 0x00000004ff7c7807 */ /* 0x002fe40005000000 */
[----:B------:R-:W-:Y:S02]  /*371d0*/  IADD3 R132, P4, R132, R129, RZ ;  /* 0x0000008184847210 */ /* 0x000fe40007f9e0ff */
[----:B------:R-:W-:Y:S01]  /*371e0*/  SEL R124, R124, RZ, !P0 ;  /* 0x000000ff7c7c7207 */ /* 0x000fe20004000000 */
[----:B------:R-:W-:Y:S02]  /*371f0*/  STL [R1+0x12d8], R136 ;  /* 0x0012d88801007387 */ /* 0x000fe40000100800 */
[----:B------:R-:W-:Y:S01]  /*37200*/  IMAD.X R135, R135, 0x1, R0, P4 ;  /* 0x0000000187877824 */ /* 0x000fe200020e0600 */
[----:B------:R-:W-:Y:S01]  /*37210*/  ISETP.NE.U32.AND P2, PT, R124, RZ, PT ;  /* 0x000000ff7c00720c */ /* 0x000fe20003f45070 */
[----:B------:R-:W-:Y:S01]  /*37220*/  IMAD.MOV.U32 R125, RZ, RZ, R137 ;  /* 0x000000ffff7d7224 */ /* 0x000fe200078e0089 */
[----:B------:R-:W-:Y:S01]  /*37230*/  MOV R124, R136 ;  /* 0x00000088007c7202 */ /* 0x000fe20000000f00 */
[----:B------:R1:W-:Y:S04]  /*37240*/  STL [R1+0x126c], R137 ;  /* 0x00126c8901007387 */ /* 0x0003e80000100800 */
[----:B------:R-:W-:Y:S04]  /*37250*/  STL [R1+0x12d0], R132 ;  /* 0x0012d08401007387 */ /* 0x000fe80000100800 */
[----:B------:R1:W-:Y:S04]  /*37260*/  STL [R1+0x1264], R135 ;  /* 0x0012648701007387 */ /* 0x0003e80000100800 */
[----:B-1----:R-:W4:Y:S04]  /*37270*/  LDL.LU R137, [R1+0x11dc] ;  /* 0x0011dc0001897983 */ /* 0x002f280000300800 */
[----:B------:R1:W-:Y:S04]  /*37280*/  LDGSTS.E [R3+0x1e00], [R124.64], P1 ;  /* 0x01e000007c037fae */ /* 0x0003e80008921848 */
[----:B------:R-:W4:Y:S01]  /*37290*/  LDL.LU R136, [R1+0x11e8] ;  /* 0x0011e80001887983 */ /* 0x000f220000300800 */
[----:B-1----:R-:W-:Y:S01]  /*372a0*/  MOV R125, R135 ;  /* 0x00000087007d7202 */ /* 0x002fe20000000f00 */
[----:B------:R-:W-:-:S02]  /*372b0*/  IMAD.MOV.U32 R124, RZ, RZ, R132 ;  /* 0x000000ffff7c7224 */ /* 0x000fc400078e0084 */
[----:B------:R-:W4:Y:S04]  /*372c0*/  LDL.LU R135, [R1+0x11d4] ;  /* 0x0011d40001877983 */ /* 0x000f280000300800 */
[----:B------:R-:W4:Y:S04]  /*372d0*/  LDL.LU R132, [R1+0x11e0] ;  /* 0x0011e00001847983 */ /* 0x000f280000300800 */
        /* <DEDUP_REMOVED lines=12> */
[----:B-1----:R-:W2:Y:S04]  /*373a0*/  LDL.LU R133, [R1+0x950] ;  /* 0x0009500001857983 */ /* 0x002ea80000300800 */
[----:B------:R-:W2:Y:S01]  /*373b0*/  LDL.LU R130, [R1+0x11d8] ;  /* 0x0011d80001827983 */ /* 0x000ea20000300800 */
[----:B---3--:R-:W-:Y:S01]  /*373c0*/  MOV R125, R127 ;  /* 0x0000007f007d7202 */ /* 0x008fe20000000f00 */
[----:B------:R-:W-:-:S02]  /*373d0*/  IMAD.MOV.U32 R124, RZ, RZ, R126 ;  /* 0x000000ffff7c7224 */ /* 0x000fc400078e007e */
[----:B------:R-:W3:Y:S04]  /*373e0*/  LDL.LU R127, [R1+0x9b4] ;  /* 0x0009b400017f7983 */ /* 0x000ee80000300800 */
[----:B------:R-:W3:Y:S01]  /*373f0*/  LDL.LU R126, [R1+0x9b8] ;  /* 0x0009b800017e7983 */ /* 0x000ee20000300800 */
[----:B------:R-:W-:Y:S02]  /*37400*/  ISETP.GT.AND P1, PT, R2, 0xb, PT ;  /* 0x0000000b0200780c */ /* 0x000fe40003f24270 */
[-C--:B------:R-:W-:Y:S01]  /*37410*/  IADD3 R138, P3, R138, R129.reuse, RZ ;  /* 0x000000818a8a7210 */ /* 0x080fe20007f7e0ff */
[----:B------:R1:W-:Y:S04]  /*37420*/  LDGSTS.E [R3+0x3c00], [R124.64], P2 ;  /* 0x03c000007c037fae */ /* 0x0003e80009121848 */
[----:B------:R-:W-:Y:S01]  /*37430*/  IMAD.X R139, R139, 0x1, R0, P3 ;  /* 0x000000018b8b7824 */ /* 0x000fe200018e0600 */
[----:B----4-:R-:W-:-:S02]  /*37440*/  IADD3 R131, P4, R131, R129, RZ ;  /* 0x0000008183837210 */ /* 0x010fc40007f9e0ff */
[----:B-1----:R-:W-:-:S03]  /*37450*/  SEL R124, RZ, 0x4, !P1 ;  /* 0x00000004ff7c7807 */ /* 0x002fc60004800000 */
[----:B------:R-:W-:Y:S01]  /*37460*/  IMAD.X R134, R134, 0x1, R0, P4 ;  /* 0x0000000186867824 */ /* 0x000fe200020e0600 */
[----:B------:R-:W-:Y:S01]  /*37470*/  SEL R124, R124, RZ, !P0 ;  /* 0x000000ff7c7c7207 */ /* 0x000fe20004000000 */
[----:B------:R-:W-:Y:S01]  /*37480*/  STL [R1+0x1258], R138 ;  /* 0x0012588a01007387 */ /* 0x000fe20000100800 */
[----:B------:R-:W-:Y:S02]  /*37490*/  IMAD.MOV.U32 R125, RZ, RZ, R139 ;  /* 0x000000ffff7d7224 */ /* 0x000fe400078e008b */
[----:B------:R-:W-:Y:S01]  /*374a0*/  ISETP.NE.U32.AND P1, PT, R124, RZ, PT ;  /* 0x000000ff7c00720c */ /* 0x000fe20003f25070 */
[----:B------:R1:W-:Y:S01]  /*374b0*/  STL [R1+0x11ec], R139 ;  /* 0x0011ec8b01007387 */ /* 0x0003e20000100800 */
[----:B------:R-:W-:-:S03]  /*374c0*/  MOV R124, R138 ;  /* 0x0000008a007c7202 */ /* 0x000fc60000000f00 */
[----:B------:R-:W-:Y:S04]  /*374d0*/  STL [R1+0x1250], R131 ;  /* 0x0012508301007387 */ /* 0x000fe80000100800 */
[----:B------:R4:W-:Y:S04]  /*374e0*/  STL [R1+0x11e4], R134 ;  /* 0x0011e48601007387 */ /* 0x0009e80000100800 */
[----:B-1----:R-:W3:Y:S04]  /*374f0*/  LDL.LU R139, [R1+0x9bc] ;  /* 0x0009bc00018b7983 */ /* 0x002ee80000300800 */
[----:B------:R1:W-:Y:S04]  /*37500*/  LDGSTS.E [R3+0x3e00], [R124.64], P2 ;  /* 0x03e000007c037fae */ /* 0x0003e80009121848 */
[----:B------:R-:W3:Y:S01]  /*37510*/  LDL.LU R138, [R1+0x9c0] ;  /* 0x0009c000018a7983 */ /* 0x000ee20000300800 */
[----:B-1----:R-:W-:Y:S01]  /*37520*/  MOV R125, R134 ;  /* 0x00000086007d7202 */ /* 0x002fe20000000f00 */
[----:B------:R-:W-:-:S02]  /*37530*/  IMAD.MOV.U32 R124, RZ, RZ, R131 ;  /* 0x000000ffff7c7224 */ /* 0x000fc400078e0083 */
[----:B----4-:R-:W4:Y:S04]  /*37540*/  LDL.LU R134, [R1+0x9c4] ;  /* 0x0009c40001867983 */ /* 0x010f280000300800 */
[----:B------:R-:W4:Y:S01]  /*37550*/  LDL.LU R131, [R1+0x9c8] ;  /* 0x0009c80001837983 */ /* 0x000f220000300800 */
[----:B------:R-:W-:-:S03]  /*37560*/  IADD3 R136, P2, R136, R129, RZ ;  /* 0x0000008188887210 */ /* 0x000fc60007f5e0ff */
[----:B------:R1:W-:Y:S02]  /*37570*/  LDGSTS.E [R3+0x5800], [R124.64], P1 ;  /* 0x058000007c037fae */ /* 0x0003e40008921848 */
[--C-:B------:R-:W-:Y:S01]  /*37580*/  IMAD.X R137, R137, 0x1, R0.reuse, P2 ;  /* 0x0000000189897824 */ /* 0x100fe200010e0600 */
[----:B------:R-:W-:Y:S01]  /*37590*/  IADD3 R132, P3, R132, R129, RZ ;  /* 0x0000008184847210 */ /* 0x000fe20007f7e0ff */
[----:B------:R-:W-:Y:S01]  /*375a0*/  STL [R1+0x11e8], R136 ;  /* 0x0011e88801007387 */ /* 0x000fe20000100800 */
[----:B-1----:R-:W-:Y:S01]  /*375b0*/  MOV R124, R136 ;  /* 0x00000088007c7202 */ /* 0x002fe20000000f00 */
[----:B------:R-:W-:Y:S02]  /*375c0*/  IMAD.MOV.U32 R125, RZ, RZ, R137 ;  /* 0x000000ffff7d7224 */ /* 0x000fe400078e0089 */
[----:B------:R-:W-:Y:S01]  /*375d0*/  IMAD.X R135, R135, 0x1, R0, P3 ;  /* 0x0000000187877824 */ /* 0x000fe200018e0600 */
[----:B------:R1:W-:Y:S04]  /*375e0*/  STL [R1+0x11dc], R137 ;  /* 0x0011dc8901007387 */ /* 0x0003e80000100800 */
[----:B------:R-:W-:Y:S04]  /*375f0*/  STL [R1+0x11e0], R132 ;  /* 0x0011e08401007387 */ /* 0x000fe80000100800 */
[----:B------:R1:W-:Y:S01]  /*37600*/  STL [R1+0x11d4], R135 ;  /* 0x0011d48701007387 */ /* 0x0003e20000100800 */
[----:B------:R-:W-:-:S03]  /*37610*/  ISETP.GT.AND P2, PT, R2, 0xf, PT ;  /* 0x0000000f0200780c */ /* 0x000fc60003f44270 */
[----:B------:R1:W-:Y:S04]  /*37620*/  LDGSTS.E [R3+0x5a00], [R124.64], P1 ;  /* 0x05a000007c037fae */ /* 0x0003e80008921848 */
[----:B-1----:R-:W4:Y:S04]  /*37630*/  LDL.LU R137, [R1+0x9cc] ;  /* 0x0009cc0001897983 */ /* 0x002f280000300800 */
[----:B------:R-:W4:Y:S01]  /*37640*/  LDL.LU R136, [R1+0x9d0] ;  /* 0x0009d00001887983 */ /* 0x000f220000300800 */
[----:B------:R-:W-:Y:S01]  /*37650*/  IMAD.MOV.U32 R124, RZ, RZ, R132 ;  /* 0x000000ffff7c7224 */ /* 0x000fe200078e0084 */
[----:B------:R-:W-:-:S02]  /*37660*/  MOV R125, R135 ;  /* 0x00000087007d7202 */ /* 0x000fc40000000f00 */
[----:B------:R-:W4:Y:S04]  /*37670*/  LDL.LU R135, [R1+0xa34] ;  /* 0x000a340001877983 */ /* 0x000f280000300800 */
[----:B------:R-:W4:Y:S04]  /*37680*/  LDL.LU R132, [R1+0xa38] ;  /* 0x000a380001847983 */ /* 0x000f280000300800 */
[----:B------:R1:W-:Y:S02]  /*37690*/  LDGSTS.E [R3+0x5c00], [R124.64], P1 ;  /* 0x05c000007c037fae */ /* 0x0003e40008921848 */
[----:B-1----:R-:W-:-:S04]  /*376a0*/  SEL R124, RZ, 0x4, !P2 ;  /* 0x00000004ff7c7807 */ /* 0x002fc80005000000 */
[----:B------:R-:W-:-:S04]  /*376b0*/  SEL R124, R124, RZ, !P0 ;  /* 0x000000ff7c7c7207 */ /* 0x000fc80004000000 */
[----:B------:R-:W-:Y:S02]  /*376c0*/  ISETP.NE.U32.AND P2, PT, R124, RZ, PT ;  /* 0x000000ff7c00720c */ /* 0x000fe40003f45070 */
[----:B--2---:R-:W-:-:S05]  /*376d0*/  IADD3 R130, P3, R130, R129, RZ ;  /* 0x0000008182827210 */ /* 0x004fca0007f7e0ff */
[--C-:B------:R-:W-:Y:S01]  /*376e0*/  IMAD.X R133, R133, 0x1, R0.reuse, P3 ;  /* 0x0000000185857824 */ /* 0x100fe200018e0600 */
[----:B---3--:R-:W-:Y:S01]  /*376f0*/  IADD3 R126, P4, R126, R129, RZ ;  /* 0x000000817e7e7210 */ /* 0x008fe20007f9e0ff */
[----:B------:R-:W-:Y:S01]  /*37700*/  STL [R1+0x11d8], R130 ;  /* 0x0011d88201007387 */ /* 0x000fe20000100800 */
[----:B------:R-:W-:Y:S01]  /*37710*/  MOV R124, R130 ;  /* 0x00000082007c7202 */ /* 0x000fe20000000f00 */
[----:B------:R-:W-:Y:S02]  /*37720*/  IMAD.MOV.U32 R125, RZ, RZ, R133 ;  /* 0x000000ffff7d7224 */ /* 0x000fe400078e0085 */
[----:B------:R-:W-:Y:S01]  /*37730*/  IMAD.X R127, R127, 0x1, R0, P4 ;  /* 0x000000017f7f7824 */ /* 0x000fe200020e0600 */
        /* <DEDUP_REMOVED lines=8> */
[----:B--2---:R-:W2:Y:S04]  /*377c0*/  LDL.LU R127, [R1+0xa44] ;  /* 0x000a4400017f7983 */ /* 0x004ea80000300800 */
[----:B------:R-:W2:Y:S04]  /*377d0*/  LDL.LU R126, [R1+0xa48] ;  /* 0x000a4800017e7983 */ /* 0x000ea80000300800 */
[----:B------:R1:W-:Y:S01]  /*377e0*/  LDGSTS.E [R3+0x7800], [R124.64], P2 ;  /* 0x078000007c037fae */ /* 0x0003e20009121848 */
[----:B------:R-:W-:-:S05]  /*377f0*/  IADD3 R138, P1, R138, R129, RZ ;  /* 0x000000818a8a7210 */ /* 0x000fca0007f3e0ff */
[--C-:B------:R-:W-:Y:S01]  /*37800*/  IMAD.X R139, R139, 0x1, R0.reuse, P1 ;  /* 0x000000018b8b7824 */ /* 0x100fe200008e0600 */
[----:B------:R-:W-:Y:S01]  /*37810*/  STL [R1+0x9c0], R138 ;  /* 0x0009c08a01007387 */ /* 0x000fe20000100800 */
[----:B----4-:R-:W-:Y:S02]  /*37820*/  IADD3 R131, P3, R131, R129, RZ ;  /* 0x0000008183837210 */ /* 0x010fe40007f7e0ff */
[----:B-1----:R-:W-:Y:S01]  /*37830*/  IMAD.MOV.U32 R125, RZ, RZ, R139 ;  /* 0x000000ffff7d7224 */ /* 0x002fe200078e008b */
[----:B------:R-:W-:Y:S02]  /*37840*/  MOV R124, R138 ;  /* 0x0000008a007c7202 */ /* 0x000fe40000000f00 */
[----:B------:R-:W-:Y:S01]  /*37850*/  IMAD.X R134, R134, 0x1, R0, P3 ;  /* 0x0000000186867824 */ /* 0x000fe200018e0600 */
[----:B------:R1:W-:Y:S04]  /*37860*/  STL [R1+0x9bc], R139 ;  /* 0x0009bc8b01007387 */ /* 0x0003e80000100800 */
[----:B------:R-:W-:Y:S04]  /*37870*/  STL [R1+0x9c8], R131 ;  /* 0x0009c88301007387 */ /* 0x000fe80000100800 */
[----:B------:R4:W-:Y:S01]  /*37880*/  STL [R1+0x9c4], R134 ;  /* 0x0009c48601007387 */ /* 0x0009e20000100800 */
[----:B------:R-:W-:-:S03]  /*37890*/  ISETP.GT.AND P1, PT, R2, 0x13, PT ;  /* 0x000000130200780c */ /* 0x000fc60003f24270 */
[----:B------:R4:W-:Y:S04]  /*378a0*/  LDGSTS.E [R3+0x7a00], [R124.64], P2 ;  /* 0x07a000007c037fae */ /* 0x0009e80009121848 */
[----:B-1----:R-:W2:Y:S04]  /*378b0*/  LDL.LU R139, [R1+0xa4c] ;  /* 0x000a4c00018b7983 */ /* 0x002ea80000300800 */
[----:B------:R-:W2:Y:S01]  /*378c0*/  LDL.LU R138, [R1+0xa50] ;  /* 0x000a5000018a7983 */ /* 0x000ea20000300800 */
[----:B----4-:R-:W-:Y:S01]  /*378d0*/  IMAD.MOV.U32 R124, RZ, RZ, R131 ;  /* 0x000000ffff7c7224 */ /* 0x010fe200078e0083 */
[----:B------:R-:W-:-:S02]  /*378e0*/  MOV R125, R134 ;  /* 0x00000086007d7202 */ /* 0x000fc40000000f00 */
[----:B------:R-:W2:Y:S04]  /*378f0*/  LDL.LU R134, [R1+0xab4] ;  /* 0x000ab40001867983 */ /* 0x000ea80000300800 */
[----:B------:R-:W2:Y:S01]  /*37900*/  LDL.LU R131, [R1+0xab8] ;  /* 0x000ab80001837983 */ /* 0x000ea20000300800 */
[----:B------:R-:W-:-:S03]  /*37910*/  IADD3 R136, P3, R136, R129, RZ ;  /* 0x0000008188887210 */ /* 0x000fc60007f7e0ff */
[----:B------:R1:W-:Y:S02]  /*37920*/  LDGSTS.E [R3+0x7c00], [R124.64], P2 ;  /* 0x07c000007c037fae */ /* 0x0003e40009121848 */
[----:B------:R-:W-:Y:S01]  /*37930*/  IMAD.X R137, R137, 0x1, R0, P3 ;  /* 0x0000000189897824 */ /* 0x000fe200018e0600 */
[----:B------:R-:W-:Y:S02]  /*37940*/  IADD3 R132, P4, R132, R129, RZ ;  /* 0x0000008184847210 */ /* 0x000fe40007f9e0ff */
[----:B-1----:R-:W-:-:S04]  /*37950*/  SEL R124, RZ, 0x4, !P1 ;  /* 0x00000004ff7c7807 */ /* 0x002fc80004800000 */
[----:B------:R-:W-:Y:S01]  /*37960*/  SEL R124, R124, RZ, !P0 ;  /* 0x000000ff7c7c7207 */ /* 0x000fe20004000000 */
[----:B------:R-:W-:Y:S01]  /*37970*/  IMAD.X R135, R135, 0x1, R0, P4 ;  /* 0x0000000187877824 */ /* 0x000fe200020e0600 */
[----:B------:R-:W-:Y:S01]  /*37980*/  STL [R1+0x9d0], R136 ;  /* 0x0009d08801007387 */ /* 0x000fe20000100800 */
[----:B------:R-:W-:Y:S01]  /*37990*/  IMAD.MOV.U32 R125, RZ, RZ, R137 ;  /* 0x000000ffff7d7224 */ /* 0x000fe200078e0089 */
[----:B------:R-:W-:Y:S02]  /*379a0*/  ISETP.NE.U32.AND P1, PT, R124, RZ, PT ;  /* 0x000000ff7c00720c */ /* 0x000fe40003f25070 */
[----:B------:R-:W-:Y:S01]  /*379b0*/  MOV R124, R136 ;  /* 0x00000088007c7202 */ /* 0x000fe20000000f00 */
[----:B------:R1:W-:Y:S04]  /*379c0*/  STL [R1+0x9cc], R137 ;  /* 0x0009cc8901007387 */ /* 0x0003e80000100800 */
[----:B------:R-:W-:Y:S04]  /*379d0*/  STL [R1+0xa38], R132 ;  /* 0x000a388401007387 */ /* 0x000fe80000100800 */
[----:B------:R1:W-:Y:S04]  /*379e0*/  STL [R1+0xa34], R135 ;  /* 0x000a348701007387 */ /* 0x0003e80000100800 */
[----:B-1----:R-:W2:Y:S04]  /*379f0*/  LDL.LU R137, [R1+0xabc] ;  /* 0x000abc0001897983 */ /* 0x002ea80000300800 */
[----:B------:R1:W-:Y:S04]  /*37a00*/  LDGSTS.E [R3+0x7e00], [R124.64], P2 ;  /* 0x07e000007c037fae */ /* 0x0003e80009121848 */
[----:B------:R-:W2:Y:S01]  /*37a10*/  LDL.LU R136, [R1+0xac0] ;  /* 0x000ac00001887983 */ /* 0x000ea20000300800 */
[----:B-1----:R-:W-:Y:S01]  /*37a20*/  MOV R125, R135 ;  /* 0x00000087007d7202 */ /* 0x002fe20000000f00 */
[----:B------:R-:W-:-:S02]  /*37a30*/  IMAD.MOV.U32 R124, RZ, RZ, R132 ;  /* 0x000000ffff7c7224 */ /* 0x000fc400078e0084 */
[----:B------:R-:W2:Y:S04]  /*37a40*/  LDL.LU R135, [R1+0xac4] ;  /* 0x000ac40001877983 */ /* 0x000ea80000300800 */
[----:B------:R-:W2:Y:S04]  /*37a50*/  LDL.LU R132, [R1+0xac8] ;  /* 0x000ac80001847983 */ /* 0x000ea80000300800 */
[----:B------:R1:W-:Y:S01]  /*37a60*/  LDGSTS.E [R3+0x9800], [R124.64], P1 ;  /* 0x098000007c037fae */ /* 0x0003e20008921848 */
[----:B---3--:R-:W-:-:S05]  /*37a70*/  IADD3 R130, P2, R130, R129, RZ ;  /* 0x0000008182827210 */ /* 0x008fca0007f5e0ff */
[--C-:B------:R-:W-:Y:S01]  /*37a80*/  IMAD.X R133, R133, 0x1, R0.reuse, P2 ;  /* 0x0000000185857824 */ /* 0x100fe200010e0600 */
        /* <DEDUP_REMOVED lines=11> */
[----:B---3--:R-:W-:Y:S01]  /*37b40*/  MOV R125, R127 ;  /* 0x0000007f007d7202 */ /* 0x008fe20000000f00 */
[----:B------:R-:W-:-:S02]  /*37b50*/  IMAD.MOV.U32 R124, RZ, RZ, R126 ;  /* 0x000000ffff7c7224 */ /* 0x000fc400078e007e */
[----:B--2---:R-:W2:Y:S04]  /*37b60*/  LDL.LU R127, [R1+0xb34] ;  /* 0x000b3400017f7983 */ /* 0x004ea80000300800 */
[----:B------:R-:W3:Y:S01]  /*37b70*/  LDL.LU R126, [R1+0xb38] ;  /* 0x000b3800017e7983 */ /* 0x000ee20000300800 */
[----:B------:R-:W-:-:S03]  /*37b80*/  ISETP.GT.AND P2, PT, R2, 0x17, PT ;  /* 0x000000170200780c */ /* 0x000fc60003f44270 */
[----:B------:R1:W-:Y:S01]  /*37b90*/  LDGSTS.E [R3+0x9c00], [R124.64], P1 ;  /* 0x09c000007c037fae */ /* 0x0003e20008921848 */
[----:B------:R-:W-:Y:S02]  /*37ba0*/  IADD3 R138, P3, R138, R129, RZ ;  /* 0x000000818a8a7210 */ /* 0x000fe40007f7e0ff */
[----:B-1----:R-:W-:-:S03]  /*37bb0*/  SEL R124, RZ, 0x4, !P2 ;  /* 0x00000004ff7c7807 */ /* 0x002fc60005000000 */
[--C-:B------:R-:W-:Y:S01]  /*37bc0*/  IMAD.X R139, R139, 0x1, R0.reuse, P3 ;  /* 0x000000018b8b7824 */ /* 0x100fe200018e0600 */
[----:B------:R-:W-:Y:S02]  /*37bd0*/  SEL R124, R124, RZ, !P0 ;  /* 0x000000ff7c7c7207 */ /* 0x000fe40004000000 */
[----:B------:R-:W-:Y:S01]  /*37be0*/  IADD3 R131, P4, R131, R129, RZ ;  /* 0x0000008183837210 */ /* 0x000fe20007f9e0ff */
[----:B------:R-:W-:Y:S01]  /*37bf0*/  STL [R1+0xa50], R138 ;  /* 0x000a508a01007387 */ /* 0x000fe20000100800 */
[----:B------:R-:W-:Y:S01]  /*37c00*/  ISETP.NE.U32.AND P2, PT, R124, RZ, PT ;  /* 0x000000ff7c00720c */ /* 0x000fe20003f45070 */
[----:B------:R-:W-:Y:S02]  /*37c10*/  IMAD.MOV.U32 R125, RZ, RZ, R139 ;  /* 0x000000ffff7d7224 */ /* 0x000fe400078e008b */
[----:B------:R-:W-:Y:S01]  /*37c20*/  IMAD.X R134, R134, 0x1, R0, P4 ;  /* 0x0000000186867824 */ /* 0x000fe200020e0600 */
        /* <DEDUP_REMOVED lines=12> */
[----:B------:R-:W-:-:S05]  /*37cf0*/  IADD3 R136, P1, R136, R129, RZ ;  /* 0x0000008188887210 */ /* 0x000fca0007f3e0ff */
[--C-:B------:R-:W-:Y:S01]  /*37d00*/  IMAD.X R137, R137, 0x1, R0.reuse, P1 ;  /* 0x0000000189897824 */ /* 0x100fe200008e0600 */
[----:B------:R-:W-:Y:S01]  /*37d10*/  STL [R1+0xac0], R136 ;  /* 0x000ac08801007387 */ /* 0x000fe20000100800 */
[----:B------:R-:W-:Y:S02]  /*37d20*/  IADD3 R132, P3, R132, R129, RZ ;  /* 0x0000008184847210 */ /* 0x000fe40007f7e0ff */
        /* <DEDUP_REMOVED lines=10> */
[----:B------:R-:W-:Y:S01]  /*37dd0*/  IMAD.MOV.U32 R124, RZ, RZ, R132 ;  /* 0x000000ffff7c7224 */ /* 0x000fe200078e0084 */
[----:B------:R-:W-:-:S02]  /*37de0*/  MOV R125, R135 ;  /* 0x00000087007d7202 */ /* 0x000fc40000000f00 */
[----:B------:R-:W2:Y:S04]  /*37df0*/  LDL.LU R135, [R1+0xbb4] ;  /* 0x000bb40001877983 */ /* 0x000ea80000300800 */
[----:B------:R-:W2:Y:S04]  /*37e00*/  LDL.LU R132, [R1+0xbb8] ;  /* 0x000bb80001847983 */ /* 0x000ea80000300800 */
[----:B------:R1:W-:Y:S02]  /*37e10*/  LDGSTS.E [R3+0xbc00], [R124.64], P2 ;  /* 0x0bc000007c037fae */ /* 0x0003e40009121848 */
[----:B-1----:R-:W-:-:S04]  /*37e20*/  SEL R124, RZ, 0x4, !P1 ;  /* 0x00000004ff7c7807 */ /* 0x002fc80004800000 */
[----:B------:R-:W-:-:S04]  /*37e30*/  SEL R124, R124, RZ, !P0 ;  /* 0x000000ff7c7c7207 */ /* 0x000fc80004000000 */
[----:B------:R-:W-:Y:S02]  /*37e40*/  ISETP.NE.U32.AND P1, PT, R124, RZ, PT ;  /* 0x000000ff7c00720c */ /* 0x000fe40003f25070 */
[----:B----4-:R-:W-:-:S05]  /*37e50*/  IADD3 R130, P3, R130, R129, RZ ;  /* 0x0000008182827210 */ /* 0x010fca0007f7e0ff */
[--C-:B------:R-:W-:Y:S01]  /*37e60*/  IMAD.X R133, R133, 0x1, R0.reuse, P3 ;  /* 0x0000000185857824 */ /* 0x100fe200018e0600 */
[----:B---3--:R-:W-:Y:S01]  /*37e70*/  IADD3 R126, P4, R126, R129, RZ ;  /* 0x000000817e7e7210 */ /* 0x008fe20007f9e0ff */
[----:B------:R-:W-:Y:S01]  /*37e80*/  STL [R1+0xad0], R130 ;  /* 0x000ad08201007387 */ /* 0x000fe20000100800 */
[----:B------:R-:W-:Y:S01]  /*37e90*/  MOV R124, R130 ;  /* 0x00000082007c7202 */ /* 0x000fe20000000f00 */
[----:B------:R-:W-:Y:S02]  /*37ea0*/  IMAD.MOV.U32 R125, RZ, RZ, R133 ;  /* 0x000000ffff7d7224 */ /* 0x000fe400078e0085 */
[----:B--2---:R-:W-:Y:S01]  /*37eb0*/  IMAD.X R127, R127, 0x1, R0, P4 ;  /* 0x000000017f7f7824 */ /* 0x004fe200020e0600 */
[----:B------:R1:W-:Y:S04]  /*37ec0*/  STL [R1+0xacc], R133 ;  /* 0x000acc8501007387 */ /* 0x0003e80000100800 */
[----:B------:R-:W-:Y:S04]  /*37ed0*/  STL [R1+0xb38], R126 ;  /* 0x000b387e01007387 */ /* 0x000fe80000100800 */
[----:B------:R2:W-:Y:S04]  /*37ee0*/  STL [R1+0xb34], R127 ;  /* 0x000b347f01007387 */ /* 0x0005e80000100800 */
[----:B-1----:R-:W3:Y:S04]  /*37ef0*/  LDL.LU R133, [R1+0xbbc] ;  /* 0x000bbc0001857983 */ /* 0x002ee80000300800 */
[----:B------:R1:W-:Y:S04]  /*37f00*/  LDGSTS.E [R3+0xbe00], [R124.64], P2 ;  /* 0x0be000007c037fae */ /* 0x0003e80009121848 */
[----:B------:R-:W4:Y:S01]  /*37f10*/  LDL.LU R130, [R1+0xbc0] ;  /* 0x000bc00001827983 */ /* 0x000f220000300800 */
[----:B-1----:R-:W-:Y:S01]  /*37f20*/  MOV R125, R127 ;  /* 0x0000007f007d7202 */ /* 0x002fe20000000f00 */
[----:B------:R-:W-:-:S02]  /*37f30*/  IMAD.MOV.U32 R124, RZ, RZ, R126 ;  /* 0x000000ffff7c7224 */ /* 0x000fc400078e007e */
[----:B--2---:R-:W2:Y:S04]  /*37f40*/  LDL.LU R127, [R1+0xbc4] ;  /* 0x000bc400017f7983 */ /* 0x004ea80000300800 */
[----:B------:R-:W2:Y:S04]  /*37f50*/  LDL.LU R126, [R1+0xbc8] ;  /* 0x000bc800017e7983 */ /* 0x000ea80000300800 */
[----:B------:R1:W-:Y:S01]  /*37f60*/  LDGSTS.E [R3+0xd800], [R124.64], P1 ;  /* 0x0d8000007c037fae */ /* 0x0003e20008921848 */
[----:B------:R-:W-:-:S05]  /*37f70*/  IADD3 R138, P2, R138, R129, RZ ;  /* 0x000000818a8a7210 */ /* 0x000fca0007f5e0ff */
[--C-:B------:R-:W-:Y:S01]  /*37f80*/  IMAD.X R139, R139, 0x1, R0.reuse, P2 ;  /* 0x000000018b8b7824 */ /* 0x100fe200010e0600 */
        /* <DEDUP_REMOVED lines=142> */
[----:B------:R-:W-:Y:S01]  /*38870*/  IMAD.MOV.U32 R125, RZ, RZ, R137 ;  /* 0x000000ffff7d7224 */ /* 0x000fe200078e0089 */
[----:B------:R-:W-:Y:S01]  /*38880*/  ISETP.NE.U32.AND P1, PT, R124, RZ, PT ;  /* 0x000000ff7c00720c */ /* 0x000fe20003f25070 */
[----:B------:R-:W-:Y:S01]  /*38890*/  STL [R1+0xcd0], R136 ;  /* 0x000cd08801007387 */ /* 0x000fe20000100800 */
[----:B------:R-:W-:Y:S01]  /*388a0*/  MOV R124, R136 ;  /* 0x00000088007c7202 */ /* 0x000fe20000000f00 */
[----:B------:R-:W-:Y:S02]  /*388b0*/  IMAD.X R135, R135, 0x1, R0, P4 ;  /* 0x0000000187877824 */ /* 0x000fe400020e0600 */
[----:B------:R1:W-:Y:S04]  /*388c0*/  STL [R1+0xccc], R137 ;  /* 0x000ccc8901007387 */ /* 0x0003e80000100800 */
[----:B------:R-:W-:Y:S04]  /*388d0*/  STL [R1+0xd38], R132 ;  /* 0x000d388401007387 */ /* 0x000fe80000100800 */
[----:B------:R1:W-:Y:S04]  /*388e0*/  STL [R1+0xd34], R135 ;  /* 0x000d348701007387 */ /* 0x0003e80000100800 */
[----:B------:R1:W-:Y:S04]  /*388f0*/  LDGSTS.E [R3+0x13e00], [R124.64], P2 ;  /* 0x13e000007c037fae */ /* 0x0003e80009121848 */
[----:B-1----:R-:W2:Y:S04]  /*38900*/  LDL.LU R137, [R1+0xdbc] ;  /* 0x000dbc0001897983 */ /* 0x002ea80000300800 */
[----:B------:R-:W2:Y:S01]  /*38910*/  LDL.LU R136, [R1+0xdc0] ;  /* 0x000dc00001887983 */ /* 0x000ea20000300800 */
[----:B------:R-:W-:Y:S01]  /*38920*/  MOV R125, R135 ;  /* 0x00000087007d7202 */ /* 0x000fe20000000f00 */
        /* <DEDUP_REMOVED lines=32> */
[----:B------:R-:W-:Y:S01]  /*38b30*/  MOV R124, R138 ;  /* 0x0000008a007c7202 */ /* 0x000fe20000000f00 */
[----:B------:R-:W-:Y:S02]  /*38b40*/  IMAD.MOV.U32 R125, RZ, RZ, R139 ;  /* 0x000000ffff7d7224 */ /* 0x000fe400078e008b */
[----:B------:R-:W-:Y:S04]  /*38b50*/  STL [R1+0xdb8], R131 ;  /* 0x000db88301007387 */ /* 0x000fe80000100800 */
[----:B------:R1:W-:Y:S04]  /*38b60*/  STL [R1+0xdb4], R134 ;  /* 0x000db48601007387 */ /* 0x0003e80000100800 */
[----:B-1----:R-:W2:Y:S04]  /*38b70*/  LDL.LU R139, [R1+0xe3c] ;  /* 0x000e3c00018b7983 */ /* 0x002ea80000300800 */
[----:B------:R-:W2:Y:S04]  /*38b80*/  LDL.LU R138, [R1+0xe40] ;  /* 0x000e4000018a7983 */ /* 0x000ea80000300800 */
[----:B------:R1:W-:Y:S02]  /*38b90*/  LDGSTS.E [R3+0x15e00], [R124.64], P1 ;  /* 0x15e000007c037fae */ /* 0x0003e40008921848 */
[----:B-1----:R-:W-:Y:S01]  /*38ba0*/  MOV R125, R134 ;  /* 0x00000086007d7202 */ /* 0x002fe20000000f00 */
[----:B------:R-:W-:Y:S01]  /*38bb0*/  IMAD.MOV.U32 R124, RZ, RZ, R131 ;  /* 0x000000ffff7c7224 */ /* 0x000fe200078e0083 */
[----:B------:R-:W2:Y:S04]  /*38bc0*/  LDL.LU R134, [R1+0xe44] ;  /* 0x000e440001867983 */ /* 0x000ea80000300800 */
[----:B------:R-:W2:Y:S04]  /*38bd0*/  LDL.LU R131, [R1+0xe48] ;  /* 0x000e480001837983 */ /* 0x000ea80000300800 */
[----:B------:R1:W-:Y:S01]  /*38be0*/  LDGSTS.E [R3+0x17800], [R124.64], P2 ;  /* 0x178000007c037fae */ /* 0x0003e20009121848 */
[----:B------:R-:W-:-:S05]  /*38bf0*/  IADD3 R136, P1, R136, R129, RZ ;  /* 0x0000008188887210 */ /* 0x000fca0007f3e0ff */
[----:B------:R-:W-:Y:S01]  /*38c00*/  IMAD.X R137, R137, 0x1, R0, P1 ;  /* 0x0000000189897824 */ /* 0x000fe200008e0600 */
[----:B------:R-:W-:Y:S01]  /*38c10*/  IADD3 R132, P3, R132, R129, RZ ;  /* 0x0000008184847210 */ /* 0x000fe20007f7e0ff */
[----:B------:R-:W-:Y:S01]  /*38c20*/  STL [R1+0xdc0], R136 ;  /* 0x000dc08801007387 */ /* 0x000fe20000100800 */
[----:B-1----:R-:W-:-:S03]  /*38c30*/  MOV R124, R136 ;  /* 0x00000088007c7202 */ /* 0x002fc60000000f00 */
[----:B------:R-:W-:Y:S01]  /*38c40*/  IMAD.X R135, R135, 0x1, R0, P3 ;  /* 0x0000000187877824 */ /* 0x000fe200018e0600 */
[----:B------:R1:W-:Y:S01]  /*38c50*/  STL [R1+0xdbc], R137 ;  /* 0x000dbc8901007387 */ /* 0x0003e20000100800 */
[----:B------:R-:W-:-:S03]  /*38c60*/  IMAD.MOV.U32 R125, RZ, RZ, R137 ;  /* 0x000000ffff7d7224 */ /* 0x000fc600078e0089 */
[----:B------:R-:W-:Y:S04]  /*38c70*/  STL [R1+0xdc8], R132 ;  /* 0x000dc88401007387 */ /* 0x000fe80000100800 */
[----:B------:R1:W-:Y:S04]  /*38c80*/  STL [R1+0xdc4], R135 ;  /* 0x000dc48701007387 */ /* 0x0003e80000100800 */
[----:B-1----:R-:W2:Y:S04]  /*38c90*/  LDL.LU R137, [R1+0xe4c] ;  /* 0x000e4c0001897983 */ /* 0x002ea80000300800 */
[----:B------:R-:W2:Y:S01]  /*38ca0*/  LDL.LU R136, [R1+0xe50] ;  /* 0x000e500001887983 */ /* 0x000ea20000300800 */
[----:B------:R-:W-:-:S03]  /*38cb0*/  ISETP.GT.AND P1, PT, R2, 0x33, PT ;  /* 0x000000330200780c */ /* 0x000fc60003f24270 */
[----:B------:R1:W-:Y:S02]  /*38cc0*/  LDGSTS.E [R3+0x17a00], [R124.64], P2 ;  /* 0x17a000007c037fae */ /* 0x0003e40009121848 */
[----:B-1----:R-:W-:Y:S01]  /*38cd0*/  IMAD.MOV.U32 R124, RZ, RZ, R132 ;  /* 0x000000ffff7c7224 */ /* 0x002fe200078e0084 */
[----:B------:R-:W-:Y:S02]  /*38ce0*/  MOV R125, R135 ;  /* 0x00000087007d7202 */ /* 0x000fe40000000f00 */
        /* <DEDUP_REMOVED lines=9> */
[----:B------:R-:W-:Y:S04]  /*38d80*/  STL [R1+0xdd0], R130 ;  /* 0x000dd08201007387 */ /* 0x000fe80000100800 */
[----:B--2---:R-:W-:Y:S01]  /*38d90*/  IMAD.X R127, R127, 0x1, R0, P4 ;  /* 0x000000017f7f7824 */ /* 0x004fe200020e0600 */
[----:B------:R1:W-:Y:S01]  /*38da0*/  STL [R1+0xdcc], R133 ;  /* 0x000dcc8501007387 */ /* 0x0003e20000100800 */
[----:B------:R-:W-:Y:S01]  /*38db0*/  MOV R124, R130 ;  /* 0x00000082007c7202 */ /* 0x000fe20000000f00 */
[----:B------:R-:W-:Y:S02]  /*38dc0*/  IMAD.MOV.U32 R125, RZ, RZ, R133 ;  /* 0x000000ffff7d7224 */ /* 0x000fe400078e0085 */
[----:B------:R-:W-:Y:S04]  /*38dd0*/  STL [R1+0xe38], R126 ;  /* 0x000e387e01007387 */ /* 0x000fe80000100800 */
[----:B------:R2:W-:Y:S04]  /*38de0*/  STL [R1+0xe34], R127 ;  /* 0x000e347f01007387 */ /* 0x0005e80000100800 */
[----:B-1----:R-:W3:Y:S04]  /*38df0*/  LDL.LU R133, [R1+0xebc] ;  /* 0x000ebc0001857983 */ /* 0x002ee80000300800 */
[----:B------:R-:W4:Y:S04]  /*38e00*/  LDL.LU R130, [R1+0xec0] ;  /* 0x000ec00001827983 */ /* 0x000f280000300800 */
[----:B------:R1:W-:Y:S02]  /*38e10*/  LDGSTS.E [R3+0x17e00], [R124.64], P2 ;  /* 0x17e000007c037fae */ /* 0x0003e40009121848 */
[----:B-1----:R-:W-:Y:S01]  /*38e20*/  MOV R125, R127 ;  /* 0x0000007f007d7202 */ /* 0x002fe20000000f00 */
[----:B------:R-:W-:Y:S01]  /*38e30*/  IMAD.MOV.U32 R124, RZ, RZ, R126 ;  /* 0x000000ffff7c7224 */ /* 0x000fe200078e007e */
[----:B--2---:R-:W2:Y:S04]  /*38e40*/  LDL.LU R127, [R1+0xec4] ;  /* 0x000ec400017f7983 */ /* 0x004ea80000300800 */
[----:B------:R-:W2:Y:S04]  /*38e50*/  LDL.LU R126, [R1+0xec8] ;  /* 0x000ec800017e7983 */ /* 0x000ea80000300800 */
[----:B------:R1:W-:Y:S01]  /*38e60*/  LDGSTS.E [R3+0x19800], [R124.64], P1 ;  /* 0x198000007c037fae */ /* 0x0003e20008921848 */
[----:B------:R-:W-:-:S05]  /*38e70*/  IADD3 R138, P2, R138, R129, RZ ;  /* 0x000000818a8a7210 */ /* 0x000fca0007f5e0ff */
[----:B------:R-:W-:Y:S01]  /*38e80*/  IMAD.X R139, R139, 0x1, R0, P2 ;  /* 0x000000018b8b7824 */ /* 0x000fe200010e0600 */
[----:B-1----:R-:W-:-:S03]  /*38e90*/  MOV R124, R138 ;  /* 0x0000008a007c7202 */ /* 0x002fc60000000f00 */
[----:B------:R-:W-:Y:S01]  /*38ea0*/  IMAD.MOV.U32 R125, RZ, RZ, R139 ;  /* 0x000000ffff7d7224 */ /* 0x000fe200078e008b */
[----:B------:R-:W-:-:S04]  /*38eb0*/  IADD3 R131, P3, R131, R129, RZ ;  /* 0x0000008183837210 */ /* 0x000fc80007f7e0ff */
[----:B------:R1:W-:Y:S01]  /*38ec0*/  LDGSTS.E [R3+0x19a00], [R124.64], P1 ;  /* 0x19a000007c037fae */ /* 0x0003e20008921848 */
[----:B------:R-:W-:Y:S01]  /*38ed0*/  IMAD.X R134, R134, 0x1, R0, P3 ;  /* 0x0000000186867824 */ /* 0x000fe200018e0600 */
[----:B------:R-:W-:Y:S02]  /*38ee0*/  ISETP.GT.AND P2, PT, R2, 0x37, PT ;  /* 0x000000370200780c */ /* 0x000fe40003f44270 */
[----:B------:R-:W-:Y:S01]  /*38ef0*/  STL [R1+0xe40], R138 ;  /* 0x000e408a01007387 */ /* 0x000fe20000100800 */
[----:B-1----:R-:W-:Y:S01]  /*38f00*/  IMAD.MOV.U32 R124, RZ, RZ, R131 ;  /* 0x000000ffff7c7224 */ /* 0x002fe200078e0083 */
[----:B------:R-:W-:Y:S02]  /*38f10*/  MOV R125, R134 ;  /* 0x00000086007d7202 */ /* 0x000fe40000000f00 */
[----:B------:R-:W-:Y:S04]  /*38f20*/  STL [R1+0xe3c], R139 ;  /* 0x000e3c8b01007387 */ /* 0x000fe80000100800 */
[----:B------:R-:W-:Y:S04]  /*38f30*/  STL [R1+0xe48], R131 ;  /* 0x000e488301007387 */ /* 0x000fe80000100800 */
[----:B------:R1:W-:Y:S04]  /*38f40*/  LDGSTS.E [R3+0x19c00], [R124.64], P1 ;  /* 0x19c000007c037fae */ /* 0x0003e80008921848 */
[----:B------:R1:W-:Y:S04]  /*38f50*/  STL [R1+0xe44], R134 ;  /* 0x000e448601007387 */ /* 0x0003e80000100800 */
[----:B------:R-:W2:Y:S01]  /*38f60*/  LDL.LU R141, [R1+0xecc] ;  /* 0x000ecc00018d7983 */ /* 0x000ea20000300800 */
[----:B-1----:R-:W-:-:S03]  /*38f70*/  SEL R124, RZ, 0x4, !P2 ;  /* 0x00000004ff7c7807 */ /* 0x002fc60005000000 */
[----:B------:R-:W2:Y:S01]  /*38f80*/  LDL.LU R140, [R1+0xed0] ;  /* 0x000ed000018c7983 */ /* 0x000ea20000300800 */
[----:B------:R-:W-:-:S03]  /*38f90*/  IADD3 R136, P3, R136, R129, RZ ;  /* 0x0000008188887210 */ /* 0x000fc60007f7e0ff */
[----:B------:R-:W2:Y:S01]  /*38fa0*/  LDL.LU R134, [R1+0xf34] ;  /* 0x000f340001867983 */ /* 0x000ea20000300800 */
[----:B------:R-:W-:Y:S01]  /*38fb0*/  SEL R124, R124, RZ, !P0 ;  /* 0x000000ff7c7c7207 */ /* 0x000fe20004000000 */
[----:B------:R-:W-:-:S03]  /*38fc0*/  IMAD.X R137, R137, 0x1, R0, P3 ;  /* 0x0000000189897824 */ /* 0x000fc600018e0600 */
[----:B------:R-:W-:Y:S01]  /*38fd0*/  ISETP.NE.U32.AND P2, PT, R124, RZ, PT ;  /* 0x000000ff7c00720c */ /* 0x000fe20003f45070 */
[----:B------:R-:W2:Y:S01]  /*38fe0*/  LDL.LU R131, [R1+0xf38] ;  /* 0x000f380001837983 */ /* 0x000ea20000300800 */
[----:B------:R-:W-:Y:S01]  /*38ff0*/  MOV R124, R136 ;  /* 0x00000088007c7202 */ /* 0x000fe20000000f00 */
[----:B------:R-:W-:Y:S02]  /*39000*/  IMAD.MOV.U32 R125, RZ, RZ, R137 ;  /* 0x000000ffff7d7224 */ /* 0x000fe400078e0089 */
[----:B------:R-:W-:Y:S04]  /*39010*/  STL [R1+0xe50], R136 ;  /* 0x000e508801007387 */ /* 0x000fe80000100800 */
[----:B------:R-:W-:Y:S04]  /*39020*/  STL [R1+0xe4c], R137 ;  /* 0x000e4c8901007387 */ /* 0x000fe80000100800 */
[----:B------:R1:W-:Y:S01]  /*39030*/  LDGSTS.E [R3+0x19e00], [R124.64], P1 ;  /* 0x19e000007c037fae */ /* 0x0003e20008921848 */
[----:B------:R-:W-:-:S05]  /*39040*/  IADD3 R132, P4, R132, R129, RZ ;  /* 0x0000008184847210 */ /* 0x000fca0007f9e0ff */
[----:B------:R-:W-:Y:S01]  /*39050*/  IMAD.X R135, R135, 0x1, R0, P4 ;  /* 0x0000000187877824 */ /* 0x000fe200020e0600 */
[----:B------:R-:W-:Y:S01]  /*39060*/  STL [R1+0xeb8], R132 ;  /* 0x000eb88401007387 */ /* 0x000fe20000100800 */
[----:B-1----:R-:W-:-:S03]  /*39070*/  IMAD.MOV.U32 R124, RZ, RZ, R132 ;  /* 0x000000ffff7c7224 */ /* 0x002fc600078e0084 */
[----:B------:R1:W-:Y:S01]  /*39080*/  STL [R1+0xeb4], R135 ;  /* 0x000eb48701007387 */ /* 0x0003e20000100800 */
[----:B------:R-:W-:-:S05]  /*39090*/  MOV R125, R135 ;  /* 0x00000087007d7202 */ /* 0x000fca0000000f00 */
[----:B------:R3:W-:Y:S04]  /*390a0*/  LDGSTS.E [R3+0x1b800], [R124.64], P2 ;  /* 0x1b8000007c037fae */ /* 0x0007e80009121848 */
[----:B-1----:R-:W2:Y:S04]  /*390b0*/  LDL.LU R135, [R1+0xf3c] ;  /* 0x000f3c0001877983 */ /* 0x002ea80000300800 */
[----:B------:R-:W2:Y:S04]  /*390c0*/  LDL.LU R132, [R1+0xf40] ;  /* 0x000f400001847983 */ /* 0x000ea80000300800 */
[----:B------:R-:W2:Y:S04]  /*390d0*/  LDL.LU R139, [R1+0xf44] ;  /* 0x000f4400018b7983 */ /* 0x000ea80000300800 */
[----:B------:R-:W2:Y:S01]  /*390e0*/  LDL.LU R138, [R1+0xf48] ;  /* 0x000f4800018a7983 */ /* 0x000ea20000300800 */
[----:B----4-:R-:W-:-:S05]  /*390f0*/  IADD3 R130, P1, R130, R129, RZ ;  /* 0x0000008182827210 */ /* 0x010fca0007f3e0ff */
[----:B---3--:R-:W-:Y:S01]  /*39100*/  IMAD.X R133, R133, 0x1, R0, P1 ;  /* 0x0000000185857824 */ /* 0x008fe200008e0600 */
[----:B------:R-:W-:-:S03]  /*39110*/  MOV R124, R130 ;  /* 0x00000082007c7202 */ /* 0x000fc60000000f00 */
        /* <DEDUP_REMOVED lines=9> */
[----:B------:R-:W-:Y:S02]  /*391b0*/  MOV R125, R127 ;  /* 0x0000007f007d7202 */ /* 0x000fe40000000f00 */
[----:B------:R-:W-:-:S03]  /*391c0*/  ISETP.GT.AND P1, PT, R2, 0x3b, PT ;  /* 0x0000003b0200780c */ /* 0x000fc60003f24270 */
[----:B------:R2:W-:Y:S04]  /*391d0*/  LDGSTS.E [R3+0x1bc00], [R124.64], P2 ;  /* 0x1bc000007c037fae */ /* 0x0005e80009121848 */
[----:B-1----:R-:W3:Y:S04]  /*391e0*/  LDL.LU R127, [R1+0xf4c] ;  /* 0x000f4c00017f7983 */ /* 0x002ee80000300800 */
[----:B------:R-:W4:Y:S04]  /*391f0*/  LDL.LU R126, [R1+0xf50] ;  /* 0x000f5000017e7983 */ /* 0x000f280000300800 */
[----:B------:R-:W3:Y:S04]  /*39200*/  LDL.LU R137, [R1+0xfb4] ;  /* 0x000fb40001897983 */ /* 0x000ee80000300800 */
[----:B------:R-:W3:Y:S04]  /*39210*/  LDL.LU R130, [R1+0xfb8] ;  /* 0x000fb80001827983 */ /* 0x000ee80000300800 */
[----:B------:R-:W3:Y:S04]  /*39220*/  LDL.LU R136, [R1+0xfbc] ;  /* 0x000fbc0001887983 */ /* 0x000ee80000300800 */
[----:B------:R-:W3:Y:S01]  /*39230*/  LDL.LU R133, [R1+0xfc0] ;  /* 0x000fc00001857983 */ /* 0x000ee20000300800 */
[----:B--2---:R-:W-:-:S04]  /*39240*/  SEL R124, RZ, 0x4, !P1 ;  /* 0x00000004ff7c7807 */ /* 0x004fc80004800000 */
[----:B------:R-:W-:-:S04]  /*39250*/  SEL R124, R124, RZ, !P0 ;  /* 0x000000ff7c7c7207 */ /* 0x000fc80004000000 */
[----:B------:R-:W-:Y:S02]  /*39260*/  ISETP.NE.U32.AND P1, PT, R124, RZ, PT ;  /* 0x000000ff7c00720c */ /* 0x000fe40003f25070 */
[----:B------:R-:W-:-:S05]  /*39270*/  IADD3 R140, P3, R140, R129, RZ ;  /* 0x000000818c8c7210 */ /* 0x000fca0007f7e0ff */
[----:B------:R-:W-:Y:S01]  /*39280*/  IMAD.X R141, R141, 0x1, R0, P3 ;  /* 0x000000018d8d7824 */ /* 0x000fe200018e0600 */
[----:B------:R-:W-:-:S03]  /*39290*/  MOV R124, R140 ;  /* 0x0000008c007c7202 */ /* 0x000fc60000000f00 */
[----:B------:R-:W-:Y:S01]  /*392a0*/  IMAD.MOV.U32 R125, RZ, RZ, R141 ;  /* 0x000000ffff7d7224 */ /* 0x000fe200078e008d */
[----:B------:R-:W-:-:S04]  /*392b0*/  IADD3 R131, P4, R131, R129, RZ ;  /* 0x0000008183837210 */ /* 0x000fc80007f9e0ff */
[----:B------:R1:W-:Y:S01]  /*392c0*/  LDGSTS.E [R3+0x1be00], [R124.64], P2 ;  /* 0x1be000007c037fae */ /* 0x0003e20009121848 */
[----:B------:R-:W-:Y:S02]  /*392d0*/  IMAD.X R134, R134, 0x1, R0, P4 ;  /* 0x0000000186867824 */ /* 0x000fe400020e0600 */
[----:B-1----:R-:W-:-:S03]  /*392e0*/  IMAD.MOV.U32 R124, RZ, RZ, R131 ;  /* 0x000000ffff7c7224 */ /* 0x002fc600078e0083 */
[----:B------:R-:W-:-:S05]  /*392f0*/  MOV R125, R134 ;  /* 0x00000086007d7202 */ /* 0x000fca0000000f00 */
[----:B------:R1:W-:Y:S04]  /*39300*/  LDGSTS.E [R3+0x1d800], [R124.64], P1 ;  /* 0x1d8000007c037fae */ /* 0x0003e80008921848 */
[----:B------:R-:W-:Y:S01]  /*39310*/  STL [R1+0xed0], R140 ;  /* 0x000ed08c01007387 */ /* 0x000fe20000100800 */
[----:B------:R-:W-:-:S05]  /*39320*/  IADD3 R132, P2, R132, R129, RZ ;  /* 0x0000008184847210 */ /* 0x000fca0007f5e0ff */
[----:B------:R-:W-:Y:S01]  /*39330*/  IMAD.X R135, R135, 0x1, R0, P2 ;  /* 0x0000000187877824 */ /* 0x000fe200010e0600 */
[----:B------:R-:W-:-:S03]  /*39340*/  IADD3 R138, P3, R138, R129, RZ ;  /* 0x000000818a8a7210 */ /* 0x000fc60007f7e0ff */
[----:B-1----:R-:W-:Y:S01]  /*39350*/  IMAD.MOV.U32 R125, RZ, RZ, R135 ;  /* 0x000000ffff7d7224 */ /* 0x002fe200078e0087 */
[----:B------:R-:W-:Y:S01]  /*39360*/  MOV R124, R132 ;  /* 0x00000084007c7202 */ /* 0x000fe20000000f00 */
[----:B------:R-:W-:Y:S01]  /*39370*/  IMAD.X R139, R139, 0x1, R0, P3 ;  /* 0x000000018b8b7824 */ /* 0x000fe200018e0600 */
[----:B------:R-:W-:Y:S01]  /*39380*/  STL [R1+0xecc], R141 ;  /* 0x000ecc8d01007387 */ /* 0x000fe20000100800 */
[----:B------:R-:W-:-:S03]  /*39390*/  ISETP.GT.AND P2, PT, R2, 0x3f, PT ;  /* 0x0000003f0200780c */ /* 0x000fc60003f44270 */
[----:B------:R1:W-:Y:S04]  /*393a0*/  LDGSTS.E [R3+0x1da00], [R124.64], P1 ;  /* 0x1da000007c037fae */ /* 0x0003e80008921848 */
[----:B------:R-:W-:Y:S04]  /*393b0*/  STL [R1+0xf38], R131 ;  /* 0x000f388301007387 */ /* 0x000fe80000100800 */
[----:B------:R2:W-:Y:S01]  /*393c0*/  STL [R1+0xf34], R134 ;  /* 0x000f348601007387 */ /* 0x0005e20000100800 */
[----:B-1----:R-:W-:Y:S01]  /*393d0*/  IMAD.MOV.U32 R124, RZ, RZ, R138 ;  /* 0x000000ffff7c7224 */ /* 0x002fe200078e008a */
[----:B------:R-:W-:-:S02]  /*393e0*/  MOV R125, R139 ;  /* 0x0000008b007d7202 */ /* 0x000fc40000000f00 */
[----:B--2---:R-:W2:Y:S04]  /*393f0*/  LDL.LU R134, [R1+0xfc8] ;  /* 0x000fc80001867983 */ /* 0x004ea80000300800 */
[----:B------:R-:W2:Y:S04]  /*39400*/  LDL.LU R131, [R1+0xfd0] ;  /* 0x000fd00001837983 */ /* 0x000ea80000300800 */
[----:B------:R-:W-:Y:S04]  /*39410*/  STL [R1+0xf40], R132 ;  /* 0x000f408401007387 */ /* 0x000fe80000100800 */
[----:B------:R1:W-:Y:S04]  /*39420*/  LDGSTS.E [R3+0x1dc00], [R124.64], P1 ;  /* 0x1dc000007c037fae */ /* 0x0003e80008921848 */
[----:B------:R1:W-:Y:S04]  /*39430*/  STL [R1+0xf3c], R135 ;  /* 0x000f3c8701007387 */ /* 0x0003e80000100800 */
[----:B------:R-:W-:Y:S01]  /*39440*/  STL [R1+0xf48], R138 ;  /* 0x000f488a01007387 */ /* 0x000fe20000100800 */
[----:B-1----:R-:W-:-:S03]  /*39450*/  SEL R124, RZ, 0x4, !P2 ;  /* 0x00000004ff7c7807 */ /* 0x002fc60005000000 */
[----:B------:R-:W2:Y:S01]  /*39460*/  LDL.LU R135, [R1+0xfc4] ;  /* 0x000fc40001877983 */ /* 0x000ea20000300800 */
[----:B------:R-:W-:-:S03]  /*39470*/  SEL R124, R124, RZ, !P0 ;  /* 0x000000ff7c7c7207 */ /* 0x000fc60004000000 */
[----:B------:R-:W-:Y:S01]  /*39480*/  STL [R1+0xf44], R139 ;  /* 0x000f448b01007387 */ /* 0x000fe20000100800 */
[----:B------:R-:W-:-:S03]  /*39490*/  ISETP.NE.U32.AND P2, PT, R124, RZ, PT ;  /* 0x000000ff7c00720c */ /* 0x000fc60003f45070 */
[----:B------:R-:W2:Y:S01]  /*394a0*/  LDL.LU R132, [R1+0xfcc] ;  /* 0x000fcc0001847983 */ /* 0x000ea20000300800 */
[----:B----4-:R-:W-:-:S05]  /*394b0*/  IADD3 R126, P3, R126, R129, RZ ;  /* 0x000000817e7e7210 */ /* 0x010fca0007f7e0ff */
[----:B---3--:R-:W-:Y:S02]  /*394c0*/  IMAD.X R127, R127, 0x1, R0, P3 ;  /* 0x000000017f7f7824 */ /* 0x008fe400018e0600 */
[----:B------:R-:W-:-:S03]  /*394d0*/  IMAD.MOV.U32 R124, RZ, RZ, R126 ;  /* 0x000000ffff7c7224 */ /* 0x000fc600078e007e */
[----:B------:R-:W-:-:S05]  /*394e0*/  MOV R125, R127 ;  /* 0x0000007f007d7202 */ /* 0x000fca0000000f00 */
[----:B------:R1:W-:Y:S01]  /*394f0*/  LDGSTS.E [R3+0x1de00], [R124.64], P1 ;  /* 0x1de000007c037fae */ /* 0x0003e20008921848 */
[-C--:B------:R-:W-:Y:S02]  /*39500*/  IADD3 R130, P1, R130, R129.reuse, RZ ;  /* 0x0000008182827210 */ /* 0x080fe40007f3e0ff */
[----:B------:R-:W-:Y:S01]  /*39510*/  IADD3 R133, P3, R133, R129, RZ ;  /* 0x0000008185857210 */ /* 0x000fe20007f7e0ff */
[----:B------:R3:W-:Y:S02]  /*39520*/  STL [R1+0xf50], R126 ;  /* 0x000f507e01007387 */ /* 0x0007e40000100800 */
[--C-:B------:R-:W-:Y:S02]  /*39530*/  IMAD.X R137, R137, 0x1, R0.reuse, P1 ;  /* 0x0000000189897824 */ /* 0x100fe400008e0600 */
[----:B------:R4:W-:Y:S01]  /*39540*/  STL [R1+0xf4c], R127 ;  /* 0x000f4c7f01007387 */ /* 0x0009e20000100800 */
[----:B------:R-:W-:-:S03]  /*39550*/  IMAD.X R136, R136, 0x1, R0, P3 ;  /* 0x0000000188887824 */ /* 0x000fc600018e0600 */
[----:B---3--:R-:W3:Y:S01]  /*39560*/  LDL.LU R126, [R1+0xfd8] ;  /* 0x000fd800017e7983 */ /* 0x008ee20000300800 */
[----:B-1----:R-:W-:-:S03]  /*39570*/  MOV R124, R130 ;  /* 0x00000082007c7202 */ /* 0x002fc60000000f00 */
[----:B----4-:R-:W4:Y:S04]  /*39580*/  LDL.LU R127, [R1+0xff8] ;  /* 0x000ff800017f7983 */ /* 0x010f280000300800 */
[----:B------:R1:W-:Y:S04]  /*39590*/  STL [R1+0xfb8], R130 ;  /* 0x000fb88201007387 */ /* 0x0003e80000100800 */
[----:B------:R1:W-:Y:S04]  /*395a0*/  STL [R1+0xfb4], R137 ;  /* 0x000fb48901007387 */ /* 0x0003e80000100800 */
[----:B------:R2:W-:Y:S04]  /*395b0*/  STL [R1+0xfc0], R133 ;  /* 0x000fc08501007387 */ /* 0x0005e80000100800 */
[----:B-1----:R-:W4:Y:S01]  /*395c0*/  LDL.LU R130, [R1+0xfd4] ;  /* 0x000fd40001827983 */ /* 0x002f220000300800 */
[----:B------:R-:W-:-:S03]  /*395d0*/  IMAD.MOV.U32 R125, RZ, RZ, R137 ;  /* 0x000000ffff7d7224 */ /* 0x000fc600078e0089 */
[----:B------:R-:W-:Y:S04]  /*395e0*/  STL [R1+0xfbc], R136 ;  /* 0x000fbc8801007387 */ /* 0x000fe80000100800 */
[----:B------:R-:W4:Y:S04]  /*395f0*/  LDL.LU R137, [R1+0xff4] ;  /* 0x000ff40001897983 */ /* 0x000f280000300800 */
[----:B------:R-:W1:Y:S04]  /*39600*/  S2R R141, SR_TID.X ;  /* 0x00000000008d7919 */ /* 0x000e680000002100 */
[----:B------:R-:W1:Y:S04]  /*39610*/  S2R R252, SR_TID.X ;  /* 0x0000000000fc7919 */ /* 0x000e680000002100 */
[----:B------:R-:W1:Y:S04]  /*39620*/  S2R R140, SR_TID.X ;  /* 0x00000000008c7919 */ /* 0x000e680000002100 */
[----:B------:R1:W-:Y:S02]  /*39630*/  LDGSTS.E [R3+0x1f800], [R124.64], P2 ;  /* 0x1f8000007c037fae */ /* 0x0003e40009121848 */
[----:B-1----:R-:W-:Y:S01]  /*39640*/  IMAD.MOV.U32 R124, RZ, RZ, R133 ;  /* 0x000000ffff7c7224 */ /* 0x002fe200078e0085 */
[----:B------:R-:W-:-:S02]  /*39650*/  MOV R125, R136 ;  /* 0x00000088007d7202 */ /* 0x000fc40000000f00 */
[----:B------:R-:W-:-:S03]  /*39660*/  LOP3.LUT R138, R141, 0x3f, RZ, 0xc0, !PT ;  /* 0x0000003f8d8a7812 */ /* 0x000fc600078ec0ff */
[----:B------:R1:W-:Y:S01]  /*39670*/  LDGSTS.E [R3+0x1fa00], [R124.64], P2 ;  /* 0x1fa000007c037fae */ /* 0x0003e20009121848 */
[----:B------:R-:W-:Y:S02]  /*39680*/  LOP3.LUT R252, R252, 0x3f, RZ, 0xc0, !PT ;  /* 0x0000003ffcfc7812 */ /* 0x000fe400078ec0ff */
[----:B------:R-:W-:-:S03]  /*39690*/  SHF.R.S32.HI R140, RZ, 0x6, R140 ;  /* 0x00000006ff8c7819 */ /* 0x000fc6000001148c */
[----:B------:R-:W-:Y:S01]  /*396a0*/  IMAD.SHL.U32 R252, R252, 0x4, RZ ;  /* 0x00000004fcfc7824 */ /* 0x000fe200078e00ff */
[----:B------:R-:W-:Y:S02]  /*396b0*/  SGXT R140, R140, 0x1 ;  /* 0x000000018c8c781a */ /* 0x000fe40000000200 */
[-C--:B--2---:R-:W-:Y:S02]  /*396c0*/  IADD3 R134, P1, R134, R129.reuse, RZ ;  /* 0x0000008186867210 */ /* 0x084fe40007f3e0ff */
[----:B------:R-:W-:Y:S02]  /*396d0*/  IADD3 R131, P3, R131, R129, RZ ;  /* 0x0000008183837210 */ /* 0x000fe40007f7e0ff */
[----:B------:R-:W2:Y:S01]  /*396e0*/  LDL.LU R129, [R1+0x1018] ;  /* 0x0010180001817983 */ /* 0x000ea20000300800 */
[----:B-1----:R-:W-:-:S03]  /*396f0*/  MOV R124, R134 ;  /* 0x00000086007c7202 */ /* 0x002fc60000000f00 */
[----:B------:R-:W2:Y:S04]  /*39700*/  LDL.LU R133, [R1+0x1038] ;  /* 0x0010380001857983 */ /* 0x000ea80000300800 */
[----:B------:R1:W-:Y:S04]  /*39710*/  STL [R1+0xfc8], R134 ;  /* 0x000fc88601007387 */ /* 0x0003e80000100800 */
[----:B------:R-:W-:Y:S01]  /*39720*/  STL [R1+0xfd0], R131 ;  /* 0x000fd08301007387 */ /* 0x000fe20000100800 */
[----:B------:R-:W-:-:S04]  /*39730*/  IMAD.X R135, R135, 0x1, R0, P1 ;  /* 0x0000000187877824 */ /* 0x000fc800008e0600 */
[----:B------:R-:W-:Y:S01]  /*39740*/  IMAD.MOV.U32 R125, RZ, RZ, R135 ;  /* 0x000000ffff7d7224 */ /* 0x000fe200078e0087 */
[----:B------:R1:W-:Y:S01]  /*39750*/  STL [R1+0xfc4], R135 ;  /* 0x000fc48701007387 */ /* 0x0003e20000100800 */
[----:B------:R-:W-:-:S03]  /*39760*/  IMAD.X R132, R132, 0x1, R0, P3 ;  /* 0x0000000184847824 */ /* 0x000fc600018e0600 */
[----:B-1----:R-:W2:Y:S01]  /*39770*/  LDL.LU R134, [R1+0x1014] ;  /* 0x0010140001867983 */ /* 0x002ea20000300800 */
[----:B------:R-:W-:-:S03]  /*39780*/  ISETP.GE.AND P1, PT, R138, R2, PT ;  /* 0x000000028a00720c */ /* 0x000fc60003f26270 */
[----:B------:R1:W-:Y:S04]  /*39790*/  LDGSTS.E [R3+0x1fc00], [R124.64], P2 ;  /* 0x1fc000007c037fae */ /* 0x0003e80009121848 */
[----:B------:R-:W2:Y:S01]  /*397a0*/  LDL.LU R135, [R1+0x1034] ;  /* 0x0010340001877983 */ /* 0x000ea20000300800 */
[----:B------:R-:W-:-:S03]  /*397b0*/  SEL R2, RZ, 0x4, P1 ;  /* 0x00000004ff027807 */ /* 0x000fc60000800000 */
[----:B------:R1:W-:Y:S02]  /*397c0*/  STL [R1+0xfcc], R132 ;  /* 0x000fcc8401007387 */ /* 0x0003e40000100800 */
[----:B-1----:R-:W-:Y:S02]  /*397d0*/  IMAD.MOV.U32 R124, RZ, RZ, R131 ;  /* 0x000000ffff7c7224 */ /* 0x002fe400078e0083 */
[----:B------:R-:W2:Y:S01]  /*397e0*/  LDL.LU R139, [R1+0x1054] ;  /* 0x00105400018b7983 */ /* 0x000ea20000300800 */
[----:B------:R-:W-:-:S03]  /*397f0*/  MOV R125, R132 ;  /* 0x00000084007d7202 */ /* 0x000fc60000000f00 */
[----:B------:R-:W2:Y:S01]  /*39800*/  LDL.LU R131, [R1+0x1058] ;  /* 0x0010580001837983 */ /* 0x000ea20000300800 */
[----:B------:R-:W-:-:S03]  /*39810*/  SEL R2, R2, RZ, !P0 ;  /* 0x000000ff02027207 */ /* 0x000fc60004000000 */
[----:B------:R-:W2:Y:S04]  /*39820*/  LDL.LU R136, [R1+0x1074] ;  /* 0x0010740001887983 */ /* 0x000ea80000300800 */
[----:B------:R-:W2:Y:S01]  /*39830*/  LDL.LU R132, [R1+0x1078] ;  /* 0x0010780001847983 */ /* 0x000ea20000300800 */
[----:B------:R-:W-:Y:S01]  /*39840*/  ISETP.NE.U32.AND P0, PT, R2, RZ, PT ;  /* 0x000000ff0200720c */ /* 0x000fe20003f05070 */
[----:B------:R-:W-:Y:S01]  /*39850*/  IMAD.U32 R2, RZ, RZ, UR5 ;  /* 0x00000005ff027e24 */ /* 0x000fe2000f8e00ff */
[----:B------:R-:W-:Y:S01]  /*39860*/  LOP3.LUT R140, R252, 0x110, R140, 0x78, !PT ;  /* 0x00000110fc8c7812 */ /* 0x000fe200078e788c */
[----:B------:R1:W-:Y:S03]  /*39870*/  LDGSTS.E [R3+0x1fe00], [R124.64], P2 ;  /* 0x1fe000007c037fae */ /* 0x0003e60009121848 */
[----:B------:R-:W-:Y:S01]  /*39880*/  LEA R2, R2, R140, 0xf ;  /* 0x0000008c02027211 */ /* 0x000fe200078e78ff */
[----:B------:R-:W0:Y:S01]  /*39890*/  LDGDEPBAR ;  /* 0x00000000000079af */ /* 0x000e220000000000 */
[----:B---3--:R-:W-:-:S02]  /*398a0*/  IADD3 R126, P1, R126, UR7, RZ ;  /* 0x000000077e7e7c10 */ /* 0x008fc4000ff3e0ff */
[----:B----4-:R-:W-:-:S03]  /*398b0*/  IADD3 R127, P2, R127, UR7, RZ ;  /* 0x000000077f7f7c10 */ /* 0x010fc6000ff5e0ff */
[----:B------:R-:W-:Y:S01]  /*398c0*/  STL [R1+0xfd8], R126 ;  /* 0x000fd87e01007387 */ /* 0x000fe20000100800 */
[----:B-1----:R-:W-:-:S03]  /*398d0*/  IMAD.MOV.U32 R124, RZ, RZ, R126 ;  /* 0x000000ffff7c7224 */ /* 0x002fc600078e007e */
[----:B------:R-:W-:Y:S01]  /*398e0*/  STL [R1+0xff8], R127 ;  /* 0x000ff87f01007387 */ /* 0x000fe20000100800 */
[----:B------:R-:W-:-:S05]  /*398f0*/  IADD3.X R130, R130, UR6, RZ, P1, !PT ;  /* 0x0000000682827c10 */ /* 0x000fca0008ffe4ff */
[----:B------:R-:W-:Y:S01]  /*39900*/  IMAD.MOV.U32 R125, RZ, RZ, R130 ;  /* 0x000000ffff7d7224 */ /* 0x000fe200078e0082 */
[----:B------:R1:W-:Y:S01]  /*39910*/  STL [R1+0xfd4], R130 ;  /* 0x000fd48201007387 */ /* 0x0003e20000100800 */
[----:B------:R-:W-:-:S03]  /*39920*/  IADD3.X R137, R137, UR6, RZ, P2, !PT ;  /* 0x0000000689897c10 */ /* 0x000fc600097fe4ff */
[----:B------:R3:W-:Y:S04]  /*39930*/  LDGSTS.E [R2+0x40000], [R124.64], P0 ;  /* 0x400000007c027fae */ /* 0x0007e80008121848 */
[----:B-1----:R-:W4:Y:S04]  /*39940*/  LDL.LU R130, [R1+0x1098] ;  /* 0x0010980001827983 */ /* 0x002f280000300800 */
[----:B------:R1:W-:Y:S01]  /*39950*/  STL [R1+0xff4], R137 ;  /* 0x000ff48901007387 */ /* 0x0003e20000100800 */
[----:B---3--:R-:W-:-:S03]  /*39960*/  IMAD.MOV.U32 R125, RZ, RZ, R137 ;  /* 0x000000ffff7d7224 */ /* 0x008fc600078e0089 */
[----:B------:R-:W3:Y:S01]  /*39970*/  LDL.LU R126, [R1+0x10b8] ;  /* 0x0010b800017e7983 */ /* 0x000ee20000300800 */
[----:B------:R-:W-:-:S03]  /*39980*/  MOV R124, R127 ;  /* 0x0000007f007c7202 */ /* 0x000fc60000000f00 */
[----:B-1----:R-:W3:Y:S04]  /*39990*/  LDL.LU R137, [R1+0x1094] ;  /* 0x0010940001897983 */ /* 0x002ee80000300800 */
[----:B------:R-:W3:Y:S04]  /*399a0*/  LDL.LU R127, [R1+0x10b4] ;  /* 0x0010b400017f7983 */ /* 0x000ee80000300800 */
[----:B------:R1:W-:Y:S01]  /*399b0*/  LDGSTS.E [R2+0x40800], [R124.64], P0 ;  /* 0x408000007c027fae */ /* 0x0003e20008121848 */
[----:B--2---:R-:W-:Y:S02]  /*399c0*/  IADD3 R129, P1, R129, UR7, RZ ;  /* 0x0000000781817c10 */ /* 0x004fe4000ff3e0ff */
[----:B------:R-:W-:-:S03]  /*399d0*/  IADD3 R133, P2, R133, UR7, RZ ;  /* 0x0000000785857c10 */ /* 0x000fc6000ff5e0ff */
[----:B------:R-:W-:Y:S01]  /*399e0*/  STL [R1+0x1018], R129 ;  /* 0x0010188101007387 */ /* 0x000fe20000100800 */
[----:B-1----:R-:W-:Y:S01]  /*399f0*/  IMAD.MOV.U32 R124, RZ, RZ, R129 ;  /* 0x000000ffff7c7224 */ /* 0x002fe200078e0081 */
[----:B------:R-:W-:-:S04]  /*39a00*/  IADD3.X R134, R134, UR6, RZ, P1, !PT ;  /* 0x0000000686867c10 */ /* 0x000fc80008ffe4ff */
[----:B------:R-:W-:Y:S01]  /*39a10*/  MOV R125, R134 ;  /* 0x00000086007d7202 */ /* 0x000fe20000000f00 */
[----:B------:R1:W-:Y:S01]  /*39a20*/  STL [R1+0x1014], R134 ;  /* 0x0010148601007387 */ /* 0x0003e20000100800 */
[----:B------:R-:W-:-:S03]  /*39a30*/  IADD3.X R135, R135, UR6, RZ, P2, !PT ;  /* 0x0000000687877c10 */ /* 0x000fc600097fe4ff */
[----:B------:R-:W-:Y:S04]  /*39a40*/  STL [R1+0x1038], R133 ;  /* 0x0010388501007387 */ /* 0x000fe80000100800 */
[----:B------:R2:W-:Y:S04]  /*39a50*/  LDGSTS.E [R2+0x41000], [R124.64], P0 ;  /* 0x410000007c027fae */ /* 0x0005e80008121848 */
[----:B-1----:R-:W3:Y:S01]  /*39a60*/  LDL.LU R134, [R1+0x10d8] ;  /* 0x0010d80001867983 */ /* 0x002ee20000300800 */
[----:B------:R-:W-:-:S03]  /*39a70*/  IADD3 R131, P1, R131, UR7, RZ ;  /* 0x0000000783837c10 */ /* 0x000fc6000ff3e0ff */
[----:B------:R1:W-:Y:S01]  /*39a80*/  STL [R1+0x1034], R135 ;  /* 0x0010348701007387 */ /* 0x0003e20000100800 */
[----:B--2---:R-:W-:-:S03]  /*39a90*/  IMAD.MOV.U32 R125, RZ, RZ, R135 ;  /* 0x000000ffff7d7224 */ /* 0x004fc600078e0087 */
[----:B------:R-:W2:Y:S01]  /*39aa0*/  LDL.LU R129, [R1+0x10f8] ;  /* 0x0010f80001817983 */ /* 0x000ea20000300800 */
[----:B------:R-:W-:Y:S01]  /*39ab0*/  IMAD.MOV.U32 R124, RZ, RZ, R133 ;  /* 0x000000ffff7c7224 */ /* 0x000fe200078e0085 */
[----:B------:R-:W-:Y:S02]  /*39ac0*/  IADD3.X R139, R139, UR6, RZ, P1, !PT ;  /* 0x000000068b8b7c10 */ /* 0x000fe40008ffe4ff */
[----:B------:R-:W-:Y:S01]  /*39ad0*/  IADD3 R132, P2, R132, UR7, RZ ;  /* 0x0000000784847c10 */ /* 0x000fe2000ff5e0ff */
[----:B-1----:R-:W2:Y:S03]  /*39ae0*/  LDL.LU R135, [R1+0x10d4] ;  /* 0x0010d40001877983 */ /* 0x002ea60000300800 */
[----:B------:R-:W-:Y:S01]  /*39af0*/  IADD3.X R136, R136, UR6, RZ, P2, !PT ;  /* 0x0000000688887c10 */ /* 0x000fe200097fe4ff */
[----:B------:R-:W2:Y:S04]  /*39b00*/  LDL.LU R133, [R1+0x10f4] ;  /* 0x0010f40001857983 */ /* 0x000ea80000300800 */
[----:B------:R-:W-:Y:S04]  /*39b10*/  STL [R1+0x1058], R131 ;  /* 0x0010588301007387 */ /* 0x000fe80000100800 */
[----:B------:R1:W-:Y:S04]  /*39b20*/  LDGSTS.E [R2+0x41800], [R124.64], P0 ;  /* 0x418000007c027fae */ /* 0x0003e80008121848 */
[----:B------:R1:W-:Y:S04]  /*39b30*/  STL [R1+0x1054], R139 ;  /* 0x0010548b01007387 */ /* 0x0003e80000100800 */
[----:B------:R-:W-:Y:S01]  /*39b40*/  STL [R1+0x1078], R132 ;  /* 0x0010788401007387 */ /* 0x000fe20000100800 */
[----:B-1----:R-:W-:-:S03]  /*39b50*/  IMAD.MOV.U32 R125, RZ, RZ, R139 ;  /* 0x000000ffff7d7224 */ /* 0x002fc600078e008b */
[----:B------:R-:W2:Y:S01]  /*39b60*/  LDL.LU R139, [R1+0x1118] ;  /* 0x00111800018b7983 */ /* 0x000ea20000300800 */
[----:B------:R-:W-:-:S03]  /*39b70*/  MOV R124, R131 ;  /* 0x00000083007c7202 */ /* 0x000fc60000000f00 */
[----:B------:R1:W-:Y:S04]  /*39b80*/  STL [R1+0x1074], R136 ;  /* 0x0010748801007387 */ /* 0x0003e80000100800 */
[----:B------:R-:W2:Y:S04]  /*39b90*/  LDL.LU R131, [R1+0x1138] ;  /* 0x0011380001837983 */ /* 0x000ea80000300800 */
[----:B------:R-:W2:Y:S04]  /*39ba0*/  LDL.LU R140, [R1+0x1114] ;  /* 0x00111400018c7983 */ /* 0x000ea80000300800 */
[----:B------:R1:W-:Y:S02]  /*39bb0*/  LDGSTS.E [R2+0x42000], [R124.64], P0 ;  /* 0x420000007c027fae */ /* 0x0003e40008121848 */
[----:B-1----:R-:W-:-:S02]  /*39bc0*/  MOV R125, R136 ;  /* 0x00000088007d7202 */ /* 0x002fc40000000f00 */
[----:B------:R-:W2:Y:S01]  /*39bd0*/  LDL.LU R136, [R1+0x1134] ;  /* 0x0011340001887983 */ /* 0x000ea20000300800 */
[----:B------:R-:W-:-:S03]  /*39be0*/  IMAD.MOV.U32 R124, RZ, RZ, R132 ;  /* 0x000000ffff7c7224 */ /* 0x000fc600078e0084 */
[----:B------:R-:W2:Y:S04]  /*39bf0*/  LDL.LU R3, [R1+0x1158] ;  /* 0x0011580001037983 */ /* 0x000ea80000300800 */
[----:B------:R-:W2:Y:S04]  /*39c00*/  LDL.LU R132, [R1+0x1178] ;  /* 0x0011780001847983 */ /* 0x000ea80000300800 */
[----:B------:R1:W-:Y:S01]  /*39c10*/  LDGSTS.E [R2+0x42800], [R124.64], P0 ;  /* 0x428000007c027fae */ /* 0x0003e20008121848 */
[----:B----4-:R-:W-:-:S05]  /*39c20*/  IADD3 R130, P1, R130, UR7, RZ ;  /* 0x0000000782827c10 */ /* 0x010fca000ff3e0ff */
[----:B------:R4:W-:Y:S01]  /*39c30*/  STL [R1+0x1098], R130 ;  /* 0x0010988201007387 */ /* 0x0009e20000100800 */
[----:B---3--:R-:W-:Y:S02]  /*39c40*/  IADD3 R126, P2, R126, UR7, RZ ;  /* 0x000000077e7e7c10 */ /* 0x008fe4000ff5e0ff */
[----:B------:R-:W-:Y:S01]  /*39c50*/  IADD3.X R137, R137, UR6, RZ, P1, !PT ;  /* 0x0000000689897c10 */ /* 0x000fe20008ffe4ff */
[----:B-1----:R-:W-:Y:S01]  /*39c60*/  IMAD.MOV.U32 R124, RZ, RZ, R130 ;  /* 0x000000ffff7c7224 */ /* 0x002fe200078e0082 */
[----:B------:R-:W-:-:S03]  /*39c70*/  IADD3.X R127, R127, UR6, RZ, P2, !PT ;  /* 0x000000067f7f7c10 */ /* 0x000fc600097fe4ff */
[----:B------:R1:W-:Y:S04]  /*39c80*/  STL [R1+0x1094], R137 ;  /* 0x0010948901007387 */ /* 0x0003e80000100800 */
[----:B------:R3:W-:Y:S04]  /*39c90*/  STL [R1+0x10b8], R126 ;  /* 0x0010b87e01007387 */ /* 0x0007e80000100800 */
[----:B----4-:R-:W4:Y:S01]  /*39ca0*/  LDL.LU R130, [R1+0x1154] ;  /* 0x0011540001827983 */ /* 0x010f220000300800 */
[----:B------:R-:W-:-:S03]  /*39cb0*/  IMAD.MOV.U32 R125, RZ, RZ, R137 ;  /* 0x000000ffff7d7224 */ /* 0x000fc600078e0089 */
[----:B------:R3:W-:Y:S04]  /*39cc0*/  STL [R1+0x10b4], R127 ;  /* 0x0010b47f01007387 */ /* 0x0007e80000100800 */
[----:B-1----:R-:W4:Y:S04]  /*39cd0*/  LDL.LU R137, [R1+0x1174] ;  /* 0x0011740001897983 */ /* 0x002f280000300800 */
[----:B------:R1:W-:Y:S02]  /*39ce0*/  LDGSTS.E [R2+0x43000], [R124.64], P0 ;  /* 0x430000007c027fae */ /* 0x0003e40008121848 */
[----:B-1----:R-:W-:Y:S01]  /*39cf0*/  MOV R124, R126 ;  /* 0x0000007e007c7202 */ /* 0x002fe20000000f00 */
[----:B------:R-:W-:Y:S01]  /*39d00*/  IMAD.MOV.U32 R125, RZ, RZ, R127 ;  /* 0x000000ffff7d7224 */ /* 0x000fe200078e007f */
[----:B---3--:R-:W3:Y:S04]  /*39d10*/  LDL.LU R126, [R1+0x1198] ;  /* 0x00119800017e7983 */ /* 0x008ee80000300800 */
[----:B------:R-:W3:Y:S04]  /*39d20*/  LDL.LU R127, [R1+0x11b8] ;  /* 0x0011b800017f7983 */ /* 0x000ee80000300800 */
[----:B------:R1:W-:Y:S01]  /*39d30*/  LDGSTS.E [R2+0x43800], [R124.64], P0 ;  /* 0x438000007c027fae */ /* 0x0003e20008121848 */
[----:B------:R-:W-:-:S05]  /*39d40*/  IADD3 R134, P1, R134, UR7, RZ ;  /* 0x0000000786867c10 */ /* 0x000fca000ff3e0ff */
[----:B------:R2:W-:Y:S01]  /*39d50*/  STL [R1+0x10d8], R134 ;  /* 0x0010d88601007387 */ /* 0x0005e20000100800 */
[----:B-1----:R-:W-:Y:S01]  /*39d60*/  IMAD.MOV.U32 R124, RZ, RZ, R134 ;  /* 0x000000ffff7c7224 */ /* 0x002fe200078e0086 */
[----:B--2---:R-:W-:Y:S02]  /*39d70*/  IADD3 R129, P2, R129, UR7, RZ ;  /* 0x0000000781817c10 */ /* 0x004fe4000ff5e0ff */
[----:B------:R-:W-:-:S04]  /*39d80*/  IADD3.X R135, R135, UR6, RZ, P1, !PT ;  /* 0x0000000687877c10 */ /* 0x000fc80008ffe4ff */
[----:B------:R-:W-:Y:S01]  /*39d90*/  MOV R125, R135 ;  /* 0x00000087007d7202 */ /* 0x000fe20000000f00 */
[----:B------:R1:W-:Y:S01]  /*39da0*/  STL [R1+0x10d4], R135 ;  /* 0x0010d48701007387 */ /* 0x0003e20000100800 */
[----:B------:R-:W-:-:S03]  /*39db0*/  IADD3.X R133, R133, UR6, RZ, P2, !PT ;  /* 0x0000000685857c10 */ /* 0x000fc600097fe4ff */
[----:B------:R2:W-:Y:S04]  /*39dc0*/  STL [R1+0x10f8], R129 ;  /* 0x0010f88101007387 */ /* 0x0005e80000100800 */
[----:B------:R-:W3:Y:S04]  /*39dd0*/  LDL.LU R134, [R1+0x1194] ;  /* 0x0011940001867983 */ /* 0x000ee80000300800 */
[----:B------:R2:W-:Y:S04]  /*39de0*/  LDGSTS.E [R2+0x44000], [R124.64], P0 ;  /* 0x440000007c027fae */ /* 0x0005e80008121848 */
[----:B------:R2:W-:Y:S04]  /*39df0*/  STL [R1+0x10f4], R133 ;  /* 0x0010f48501007387 */ /* 0x0005e80000100800 */
[----:B-1----:R-:W3:Y:S01]  /*39e00*/  LDL.LU R135, [R1+0x11b4] ;  /* 0x0011b40001877983 */ /* 0x002ee20000300800 */
[----:B------:R-:W-:Y:S01]  /*39e10*/  IADD3 R139, P1, R139, UR7, RZ ;  /* 0x000000078b8b7c10 */ /* 0x000fe2000ff3e0ff */
[----:B--2---:R-:W-:-:S02]  /*39e20*/  IMAD.MOV.U32 R124, RZ, RZ, R129 ;  /* 0x000000ffff7c7224 */ /* 0x004fc400078e0081 */
[----:B------:R-:W-:Y:S01]  /*39e30*/  IMAD.MOV.U32 R125, RZ, RZ, R133 ;  /* 0x000000ffff7d7224 */ /* 0x000fe200078e0085 */
[----:B------:R-:W3:Y:S01]  /*39e40*/  LDL.LU R129, [R1+0xfe0] ;  /* 0x000fe00001817983 */ /* 0x000ee20000300800 */
[----:B------:R-:W-:-:S03]  /*39e50*/  IADD3 R131, P2, R131, UR7, RZ ;  /* 0x0000000783837c10 */ /* 0x000fc6000ff5e0ff */
[----:B------:R1:W-:Y:S01]  /*39e60*/  LDGSTS.E [R2+0x44800], [R124.64], P0 ;  /* 0x448000007c027fae */ /* 0x0003e20008121848 */
[----:B------:R-:W-:-:S03]  /*39e70*/  IADD3.X R140, R140, UR6, RZ, P1, !PT ;  /* 0x000000068c8c7c10 */ /* 0x000fc60008ffe4ff */
[----:B------:R-:W3:Y:S04]  /*39e80*/  LDL.LU R133, [R1+0x1000] ;  /* 0x0010000001857983 */ /* 0x000ee80000300800 */
[----:B------:R-:W-:Y:S01]  /*39e90*/  STL [R1+0x1118], R139 ;  /* 0x0011188b01007387 */ /* 0x000fe20000100800 */
[----:B-1----:R-:W-:Y:S01]  /*39ea0*/  MOV R124, R139 ;  /* 0x0000008b007c7202 */ /* 0x002fe20000000f00 */
[----:B------:R-:W-:Y:S02]  /*39eb0*/  IMAD.MOV.U32 R125, RZ, RZ, R140 ;  /* 0x000000ffff7d7224 */ /* 0x000fe400078e008c */
[----:B------:R-:W-:Y:S01]  /*39ec0*/  STL [R1+0x1114], R140 ;  /* 0x0011148c01007387 */ /* 0x000fe20000100800 */
[----:B------:R-:W-:-:S03]  /*39ed0*/  IADD3.X R136, R136, UR6, RZ, P2, !PT ;  /* 0x0000000688887c10 */ /* 0x000fc600097fe4ff */
[----:B------:R1:W-:Y:S04]  /*39ee0*/  STL [R1+0x1138], R131 ;  /* 0x0011388301007387 */ /* 0x0003e80000100800 */
[----:B------:R1:W-:Y:S01]  /*39ef0*/  LDGSTS.E [R2+0x45000], [R124.64], P0 ;  /* 0x450000007c027fae */ /* 0x0003e20008121848 */
[----:B------:R-:W-:-:S03]  /*39f00*/  IADD3 R3, P1, R3, UR7, RZ ;  /* 0x0000000703037c10 */ /* 0x000fc6000ff3e0ff */
[----:B------:R1:W-:Y:S01]  /*39f10*/  STL [R1+0x1134], R136 ;  /* 0x0011348801007387 */ /* 0x0003e20000100800 */
[----:B------:R-:W-:Y:S01]  /*39f20*/  IADD3 R132, P2, R132, UR7, RZ ;  /* 0x0000000784847c10 */ /* 0x000fe2000ff5e0ff */
[----:B-1----:R-:W-:Y:S02]  /*39f30*/  IMAD.MOV.U32 R124, RZ, RZ, R131 ;  /* 0x000000ffff7c7224 */ /* 0x002fe400078e0083 */
[----:B------:R-:W3:Y:S01]  /*39f40*/  LDL.LU R131, [R1+0xfdc] ;  /* 0x000fdc0001837983 */ /* 0x000ee20000300800 */
[----:B------:R-:W-:-:S03]  /*39f50*/  MOV R125, R136 ;  /* 0x00000088007d7202 */ /* 0x000fc60000000f00 */
[----:B------:R-:W3:Y:S04]  /*39f60*/  LDL.LU R136, [R1+0xffc] ;  /* 0x000ffc0001887983 */ /* 0x000ee80000300800 */
[----:B------:R1:W-:Y:S04]  /*39f70*/  LDGSTS.E [R2+0x45800], [R124.64], P0 ;  /* 0x458000007c027fae */ /* 0x0003e80008121848 */
[----:B------:R4:W-:Y:S01]  /*39f80*/  STL [R1+0x1158], R3 ;  /* 0x0011580301007387 */ /* 0x0009e20000100800 */
[----:B-1----:R-:W-:Y:S01]  /*39f90*/  IMAD.MOV.U32 R124, RZ, RZ, R3 ;  /* 0x000000ffff7c7224 */ /* 0x002fe200078e0003 */
[----:B----4-:R-:W-:-:S05]  /*39fa0*/  IADD3.X R130, R130, UR6, RZ, P1, !PT ;  /* 0x0000000682827c10 */ /* 0x010fca0008ffe4ff */
[----:B------:R-:W-:Y:S01]  /*39fb0*/  IMAD.MOV.U32 R125, RZ, RZ, R130 ;  /* 0x000000ffff7d7224 */ /* 0x000fe200078e0082 */
[----:B------:R1:W-:Y:S01]  /*39fc0*/  STL [R1+0x1154], R130 ;  /* 0x0011548201007387 */ /* 0x0003e20000100800 */
[----:B------:R-:W-:-:S03]  /*39fd0*/  IADD3.X R137, R137, UR6, RZ, P2, !PT ;  /* 0x0000000689897c10 */ /* 0x000fc600097fe4ff */
[----:B------:R4:W-:Y:S04]  /*39fe0*/  STL [R1+0x1178], R132 ;  /* 0x0011788401007387 */ /* 0x0009e80000100800 */
[----:B------:R-:W2:Y:S04]  /*39ff0*/  LDL.LU R3, [R1+0x1020] ;  /* 0x0010200001037983 */ /* 0x000ea80000300800 */
[----:B------:R4:W-:Y:S04]  /*3a000*/  STL [R1+0x1174], R137 ;  /* 0x0011748901007387 */ /* 0x0009e80000100800 */
[----:B------:R4:W-:Y:S04]  /*3a010*/  LDGSTS.E [R2+0x46000], [R124.64], P0 ;  /* 0x460000007c027fae */ /* 0x0009e80008121848 */
[----:B-1----:R-:W2:Y:S01]  /*3a020*/  LDL.LU R130, [R1+0x1040] ;  /* 0x0010400001827983 */ /* 0x002ea20000300800 */
[----:B----4-:R-:W-:-:S03]  /*3a030*/  MOV R124, R132 ;  /* 0x00000084007c7202 */ /* 0x010fc60000000f00 */
[----:B------:R-:W4:Y:S01]  /*3a040*/  LDL.LU R132, [R1+0x101c] ;  /* 0x00101c0001847983 */ /* 0x000f220000300800 */
[----:B------:R-:W-:-:S03]  /*3a050*/  IMAD.MOV.U32 R125, RZ, RZ, R137 ;  /* 0x000000ffff7d7224 */ /* 0x000fc600078e0089 */
[----:B------:R-:W4:Y:S04]  /*3a060*/  LDL.LU R137, [R1+0x103c] ;  /* 0x00103c0001897983 */ /* 0x000f280000300800 */
[----:B------:R-:W1:Y:S04]  /*3a070*/  S2R R252, SR_TID.X ;  /* 0x0000000000fc7919 */ /* 0x000e680000002100 */
[----:B------:R-:W3:Y:S02]  /*3a080*/  S2R R140, SR_TID.X ;  /* 0x00000000008c7919 */ /* 0x000ee40000002100 */
[----:B---3--:R-:W-:-:S02]  /*3a090*/  IADD3 R126, P1, R126, UR7, RZ ;  /* 0x000000077e7e7c10 */ /* 0x008fc4000ff3e0ff */
[----:B------:R-:W-:Y:S01]  /*3a0a0*/  IADD3 R127, P2, R127, UR7, RZ ;  /* 0x000000077f7f7c10 */ /* 0x000fe2000ff5e0ff */
[----:B------:R3:W-:Y:S04]  /*3a0b0*/  LDGSTS.E [R2+0x46800], [R124.64], P0 ;  /* 0x468000007c027fae */ /* 0x0007e80008121848 */
[----:B------:R-:W-:Y:S01]  /*3a0c0*/  STL [R1+0x1198], R126 ;  /* 0x0011987e01007387 */ /* 0x000fe20000100800 */
[----:B---3--:R-:W-:Y:S01]  /*3a0d0*/  IMAD.MOV.U32 R124, RZ, RZ, R126 ;  /* 0x000000ffff7c7224 */ /* 0x008fe200078e007e */
[----:B-1----:R-:W-:Y:S02]  /*3a0e0*/  LOP3.LUT R252, R252, 0x3f, RZ, 0xc0, !PT ;  /* 0x0000003ffcfc7812 */ /* 0x002fe400078ec0ff */
[----:B------:R-:W-:Y:S02]  /*3a0f0*/  SHF.R.S32.HI R140, RZ, 0x6, R140 ;  /* 0x00000006ff8c7819 */ /* 0x000fe4000001148c */
[----:B------:R-:W-:-:S02]  /*3a100*/  SHF.L.U32 R252, R252, 0x2, RZ ;  /* 0x00000002fcfc7819 */ /* 0x000fc400000006ff */
[----:B------:R-:W-:-:S04]  /*3a110*/  SGXT R140, R140, 0x1 ;  /* 0x000000018c8c781a */ /* 0x000fc80000000200 */
[----:B------:R-:W-:-:S04]  /*3a120*/  LOP3.LUT R139, R252, 0x110, R140, 0x78, !PT ;  /* 0x00000110fc8b7812 */ /* 0x000fc800078e788c */
[----:B------:R-:W-:Y:S02]  /*3a130*/  LOP3.LUT R139, R139, 0x20, RZ, 0x3c, !PT ;  /* 0x000000208b8b7812 */ /* 0x000fe400078e3cff */
[----:B------:R-:W-:-:S04]  /*3a140*/  IADD3.X R134, R134, UR6, RZ, P1, !PT ;  /* 0x0000000686867c10 */ /* 0x000fc80008ffe4ff */
[----:B------:R-:W-:Y:S01]  /*3a150*/  MOV R125, R134 ;  /* 0x00000086007d7202 */ /* 0x000fe20000000f00 */
[----:B------:R1:W-:Y:S04]  /*3a160*/  STL [R1+0x1194], R134 ;  /* 0x0011948601007387 */ /* 0x0003e80000100800 */
[----:B------:R-:W-:Y:S01]  /*3a170*/  STL [R1+0x11b8], R127 ;  /* 0x0011b87f01007387 */ /* 0x000fe20000100800 */
[----:B------:R-:W-:-:S03]  /*3a180*/  IADD3.X R135, R135, UR6, RZ, P2, !PT ;  /* 0x0000000687877c10 */ /* 0x000fc600097fe4ff */
[----:B------:R3:W-:Y:S04]  /*3a190*/  LDGSTS.E [R2+0x47000], [R124.64], P0 ;  /* 0x470000007c027fae */ /* 0x0007e80008121848 */
[----:B-1----:R-:W4:Y:S04]  /*3a1a0*/  LDL.LU R134, [R1+0x1060] ;  /* 0x0010600001867983 */ /* 0x002f280000300800 */
[----:B------:R1:W-:Y:S01]  /*3a1b0*/  STL [R1+0x11b4], R135 ;  /* 0x0011b48701007387 */ /* 0x0003e20000100800 */
[----:B------:R-:W-:-:S03]  /*3a1c0*/  IADD3 R129, P1, R129, UR7, RZ ;  /* 0x0000000781817c10 */ /* 0x000fc6000ff3e0ff */
[----:B------:R-:W4:Y:S01]  /*3a1d0*/  LDL.LU R126, [R1+0x1080] ;  /* 0x00108000017e7983 */ /* 0x000f220000300800 */
[----:B---3--:R-:W-:Y:S02]  /*3a1e0*/  IMAD.MOV.U32 R125, RZ, RZ, R135 ;  /* 0x000000ffff7d7224 */ /* 0x008fe400078e0087 */
[----:B------:R-:W-:Y:S01]  /*3a1f0*/  IMAD.MOV.U32 R124, RZ, RZ, R127 ;  /* 0x000000ffff7c7224 */ /* 0x000fe200078e007f */
[----:B-1----:R-:W3:Y:S01]  /*3a200*/  LDL.LU R135, [R1+0x105c] ;  /* 0x00105c0001877983 */ /* 0x002ee20000300800 */
[----:B------:R-:W-:-:S03]  /*3a210*/  IADD3 R133, P2, R133, UR7, RZ ;  /* 0x0000000785857c10 */ /* 0x000fc6000ff5e0ff */
[----:B------:R-:W3:Y:S04]  /*3a220*/  LDL.LU R127, [R1+0x107c] ;  /* 0x00107c00017f7983 */ /* 0x000ee80000300800 */
[----:B------:R1:W-:Y:S04]  /*3a230*/  LDGSTS.E [R2+0x47800], [R124.64], P0 ;  /* 0x478000007c027fae */ /* 0x0003e80008121848 */
[----:B------:R-:W-:Y:S01]  /*3a240*/  STL [R1+0xfe0], R129 ;  /* 0x000fe08101007387 */ /* 0x000fe20000100800 */
[----:B-1----:R-:W-:Y:S01]  /*3a250*/  IMAD.U32 R2, RZ, RZ, UR5 ;  /* 0x00000005ff027e24 */ /* 0x002fe2000f8e00ff */
[----:B------:R-:W-:-:S02]  /*3a260*/  MOV R124, R129 ;  /* 0x00000081007c7202 */ /* 0x000fc40000000f00 */
[----:B------:R-:W-:Y:S01]  /*3a270*/  STL [R1+0x1000], R133 ;  /* 0x0010008501007387 */ /* 0x000fe20000100800 */
[----:B------:R-:W-:Y:S01]  /*3a280*/  IMAD R2, R2, 0x8000, R139 ;  /* 0x0000800002027824 */ /* 0x000fe200078e028b */
[----:B------:R-:W-:Y:S02]  /*3a290*/  IADD3.X R131, R131, UR6, RZ, P1, !PT ;  /* 0x0000000683837c10 */ /* 0x000fe40008ffe4ff */
[----:B------:R-:W-:-:S03]  /*3a2a0*/  IADD3.X R136, R136, UR6, RZ, P2, !PT ;  /* 0x0000000688887c10 */ /* 0x000fc600097fe4ff */
[----:B------:R-:W-:Y:S01]  /*3a2b0*/  IMAD.MOV.U32 R125, RZ, RZ, R131 ;  /* 0x000000ffff7d7224 */ /* 0x000fe200078e0083 */
[----:B------:R1:W-:Y:S04]  /*3a2c0*/  STL [R1+0xfdc], R131 ;  /* 0x000fdc8301007387 */ /* 0x0003e80000100800 */
[----:B------:R1:W-:Y:S04]  /*3a2d0*/  LDGSTS.E [R2+0x40200], [R124.64], P0 ;  /* 0x402000007c027fae */ /* 0x0003e80008121848 */
[----:B-1----:R-:W3:Y:S04]  /*3a2e0*/  LDL.LU R131, [R1+0x10a0] ;  /* 0x0010a00001837983 */ /* 0x002ee80000300800 */
[----:B------:R-:W3:Y:S01]  /*3a2f0*/  LDL.LU R129, [R1+0x10c0] ;  /* 0x0010c00001817983 */ /* 0x000ee20000300800 */
[----:B------:R-:W-:-:S03]  /*3a300*/  MOV R125, R136 ;  /* 0x00000088007d7202 */ /* 0x000fc60000000f00 */
[----:B------:R1:W-:Y:S01]  /*3a310*/  STL [R1+0xffc], R136 ;  /* 0x000ffc8801007387 */ /* 0x0003e20000100800 */
[----:B------:R-:W-:-:S05]  /*3a320*/  IMAD.MOV.U32 R124, RZ, RZ, R133 ;  /* 0x000000ffff7c7224 */ /* 0x000fca00078e0085 */
[----:B------:R2:W-:Y:S04]  /*3a330*/  LDGSTS.E [R2+0x40a00], [R124.64], P0 ;  /* 0x40a000007c027fae */ /* 0x0005e80008121848 */
[----:B-1----:R-:W3:Y:S04]  /*3a340*/  LDL.LU R136, [R1+0x109c] ;  /* 0x00109c0001887983 */ /* 0x002ee80000300800 */
[----:B------:R-:W3:Y:S01]  /*3a350*/  LDL.LU R133, [R1+0x10bc] ;  /* 0x0010bc0001857983 */ /* 0x000ee20000300800 */
[----:B--2---:R-:W-:-:S05]  /*3a360*/  IADD3 R3, P1, R3, UR7, RZ ;  /* 0x0000000703037c10 */ /* 0x004fca000ff3e0ff */
[----:B------:R-:W-:Y:S01]  /*3a370*/  STL [R1+0x1020], R3 ;  /* 0x0010200301007387 */ /* 0x000fe20000100800 */
[----:B------:R-:W-:Y:S01]  /*3a380*/  IMAD.MOV.U32 R124, RZ, RZ, R3 ;  /* 0x000000ffff7c7224 */ /* 0x000fe200078e0003 */
[----:B------:R-:W-:Y:S02]  /*3a390*/  IADD3 R130, P2, R130, UR7, RZ ;  /* 0x0000000782827c10 */ /* 0x000fe4000ff5e0ff */
[----:B----4-:R-:W-:Y:S02]  /*3a3a0*/  IADD3.X R132, R132, UR6, RZ, P1, !PT ;  /* 0x0000000684847c10 */ /* 0x010fe40008ffe4ff */
[----:B------:R-:W-:-:S03]  /*3a3b0*/  IADD3.X R137, R137, UR6, RZ, P2, !PT ;  /* 0x0000000689897c10 */ /* 0x000fc600097fe4ff */
[----:B------:R-:W-:Y:S01]  /*3a3c0*/  IMAD.MOV.U32 R125, RZ, RZ, R132 ;  /* 0x000000ffff7d7224 */ /* 0x000fe200078e0084 */
[----:B------:R1:W-:Y:S04]  /*3a3d0*/  STL [R1+0x101c], R132 ;  /* 0x00101c8401007387 */ /* 0x0003e80000100800 */
[----:B------:R-:W-:Y:S04]  /*3a3e0*/  STL [R1+0x1040], R130 ;  /* 0x0010408201007387 */ /* 0x000fe80000100800 */
[----:B------:R2:W-:Y:S04]  /*3a3f0*/  LDGSTS.E [R2+0x41200], [R124.64], P0 ;  /* 0x412000007c027fae */ /* 0x0005e80008121848 */
[----:B-1----:R-:W4:Y:S04]  /*3a400*/  LDL.LU R132, [R1+0x10e0] ;  /* 0x0010e00001847983 */ /* 0x002f280000300800 */
[----:B------:R1:W-:Y:S04]  /*3a410*/  STL [R1+0x103c], R137 ;  /* 0x00103c8901007387 */ /* 0x0003e80000100800 */
[----:B------:R-:W4:Y:S01]  /*3a420*/  LDL.LU R3, [R1+0x1100] ;  /* 0x0011000001037983 */ /* 0x000f220000300800 */
[----:B--2---:R-:W-:-:S03]  /*3a430*/  IMAD.MOV.U32 R125, RZ, RZ, R137 ;  /* 0x000000ffff7d7224 */ /* 0x004fc600078e0089 */
[----:B-1----:R-:W2:Y:S01]  /*3a440*/  LDL.LU R137, [R1+0x10dc] ;  /* 0x0010dc0001897983 */ /* 0x002ea20000300800 */
[----:B------:R-:W-:-:S03]  /*3a450*/  MOV R124, R130 ;  /* 0x00000082007c7202 */ /* 0x000fc60000000f00 */
[----:B------:R-:W2:Y:S04]  /*3a460*/  LDL.LU R130, [R1+0x10fc] ;  /* 0x0010fc0001827983 */ /* 0x000ea80000300800 */
[----:B------:R1:W-:Y:S01]  /*3a470*/  LDGSTS.E [R2+0x41a00], [R124.64], P0 ;  /* 0x41a000007c027fae */ /* 0x0003e20008121848 */
[----:B------:R-:W-:Y:S02]  /*3a480*/  IADD3 R134, P1, R134, UR7, RZ ;  /* 0x0000000786867c10 */ /* 0x000fe4000ff3e0ff */
[----:B------:R-:W-:-:S03]  /*3a490*/  IADD3 R126, P2, R126, UR7, RZ ;  /* 0x000000077e7e7c10 */ /* 0x000fc6000ff5e0ff */
[----:B------:R1:W-:Y:S01]  /*3a4a0*/  STL [R1+0x1060], R134 ;  /* 0x0010608601007387 */ /* 0x0003e20000100800 */
[----:B---3--:R-:W-:Y:S02]  /*3a4b0*/  IADD3.X R135, R135, UR6, RZ, P1, !PT ;  /* 0x0000000687877c10 */ /* 0x008fe40008ffe4ff */
[----:B------:R-:W-:-:S03]  /*3a4c0*/  IADD3.X R127, R127, UR6, RZ, P2, !PT ;  /* 0x000000067f7f7c10 */ /* 0x000fc600097fe4ff */
[----:B------:R3:W-:Y:S01]  /*3a4d0*/  STL [R1+0x105c], R135 ;  /* 0x00105c8701007387 */ /* 0x0007e20000100800 */
[----:B-1----:R-:W-:-:S03]  /*3a4e0*/  IMAD.MOV.U32 R124, RZ, RZ, R134 ;  /* 0x000000ffff7c7224 */ /* 0x002fc600078e0086 */
[----:B------:R1:W-:Y:S04]  /*3a4f0*/  STL [R1+0x1080], R126 ;  /* 0x0010807e01007387 */ /* 0x0003e80000100800 */
[----:B------:R-:W2:Y:S01]  /*3a500*/  LDL.LU R139, [R1+0x1120] ;  /* 0x00112000018b7983 */ /* 0x000ea20000300800 */
[----:B------:R-:W-:-:S03]  /*3a510*/  MOV R125, R135 ;  /* 0x00000087007d7202 */ /* 0x000fc60000000f00 */
[----:B------:R1:W-:Y:S04]  /*3a520*/  STL [R1+0x107c], R127 ;  /* 0x00107c7f01007387 */ /* 0x0003e80000100800 */
[----:B------:R-:W2:Y:S04]  /*3a530*/  LDL.LU R134, [R1+0x1140] ;  /* 0x0011400001867983 */ /* 0x000ea80000300800 */
[----:B------:R-:W2:Y:S04]  /*3a540*/  LDL.LU R140, [R1+0x111c] ;  /* 0x00111c00018c7983 */ /* 0x000ea80000300800 */
[----:B------:R1:W-:Y:S04]  /*3a550*/  LDGSTS.E [R2+0x42200], [R124.64], P0 ;  /* 0x422000007c027fae */ /* 0x0003e80008121848 */
[----:B---3--:R-:W3:Y:S01]  /*3a560*/  LDL.LU R135, [R1+0x113c] ;  /* 0x00113c0001877983 */ /* 0x008ee20000300800 */
[----:B-1----:R-:W-:-:S02]  /*3a570*/  IMAD.MOV.U32 R124, RZ, RZ, R126 ;  /* 0x000000ffff7c7224 */ /* 0x002fc400078e007e */
[----:B------:R-:W-:Y:S01]  /*3a580*/  IMAD.MOV.U32 R125, RZ, RZ, R127 ;  /* 0x000000ffff7d7224 */ /* 0x000fe200078e007f */
[----:B------:R-:W3:Y:S01]  /*3a590*/  LDL.LU R126, [R1+0x1160] ;  /* 0x00116000017e7983 */ /* 0x000ee20000300800 */
[----:B------:R-:W-:-:S03]  /*3a5a0*/  IADD3 R131, P1, R131, UR7, RZ ;  /* 0x0000000783837c10 */ /* 0x000fc6000ff3e0ff */
[----:B------:R-:W3:Y:S01]  /*3a5b0*/  LDL.LU R127, [R1+0x1180] ;  /* 0x00118000017f7983 */ /* 0x000ee20000300800 */
[----:B------:R-:W-:-:S03]  /*3a5c0*/  IADD3 R129, P2, R129, UR7, RZ ;  /* 0x0000000781817c10 */ /* 0x000fc6000ff5e0ff */
[----:B------:R1:W-:Y:S04]  /*3a5d0*/  STL [R1+0x10a0], R131 ;  /* 0x0010a08301007387 */ /* 0x0003e80000100800 */
[----:B------:R1:W-:Y:S01]  /*3a5e0*/  LDGSTS.E [R2+0x42a00], [R124.64], P0 ;  /* 0x42a000007c027fae */ /* 0x0003e20008121848 */
[----:B------:R-:W-:Y:S02]  /*3a5f0*/  IADD3.X R136, R136, UR6, RZ, P1, !PT ;  /* 0x0000000688887c10 */ /* 0x000fe40008ffe4ff */
[----:B-1----:R-:W-:-:S03]  /*3a600*/  MOV R124, R131 ;  /* 0x00000083007c7202 */ /* 0x002fc60000000f00 */
[----:B------:R1:W-:Y:S01]  /*3a610*/  STL [R1+0x109c], R136 ;  /* 0x00109c8801007387 */ /* 0x0003e20000100800 */
[----:B------:R-:W-:-:S03]  /*3a620*/  IADD3.X R133, R133, UR6, RZ, P2, !PT ;  /* 0x0000000685857c10 */ /* 0x000fc600097fe4ff */
[----:B------:R1:W-:Y:S01]  /*3a630*/  STL [R1+0x10c0], R129 ;  /* 0x0010c08101007387 */ /* 0x0003e20000100800 */
[----:B------:R-:W-:-:S03]  /*3a640*/  IMAD.MOV.U32 R125, RZ, RZ, R136 ;  /* 0x000000ffff7d7224 */ /* 0x000fc600078e0088 */
[----:B------:R-:W3:Y:S04]  /*3a650*/  LDL.LU R131, [R1+0x115c] ;  /* 0x00115c0001837983 */ /* 0x000ee80000300800 */
[----:B------:R1:W-:Y:S04]  /*3a660*/  STL [R1+0x10bc], R133 ;  /* 0x0010bc8501007387 */ /* 0x0003e80000100800 */
[----:B-1----:R-:W3:Y:S04]  /*3a670*/  LDL.LU R136, [R1+0x117c] ;  /* 0x00117c0001887983 */ /* 0x002ee80000300800 */
[----:B------:R1:W-:Y:S02]  /*3a680*/  LDGSTS.E [R2+0x43200], [R124.64], P0 ;  /* 0x432000007c027fae */ /* 0x0003e40008121848 */
[----:B-1----:R-:W-:Y:S01]  /*3a690*/  IMAD.MOV.U32 R124, RZ, RZ, R129 ;  /* 0x000000ffff7c7224 */ /* 0x002fe200078e0081 */
[----:B------:R-:W-:Y:S01]  /*3a6a0*/  MOV R125, R133 ;  /* 0x00000085007d7202 */ /* 0x000fe20000000f00 */
[----:B------:R-:W3:Y:S04]  /*3a6b0*/  LDL.LU R129, [R1+0x11a0] ;  /* 0x0011a00001817983 */ /* 0x000ee80000300800 */
[----:B------:R-:W3:Y:S04]  /*3a6c0*/  LDL.LU R133, [R1+0x11c0] ;  /* 0x0011c00001857983 */ /* 0x000ee80000300800 */
[----:B------:R1:W-:Y:S01]  /*3a6d0*/  LDGSTS.E [R2+0x43a00], [R124.64], P0 ;  /* 0x43a000007c027fae */ /* 0x0003e20008121848 */
[----:B----4-:R-:W-:-:S05]  /*3a6e0*/  IADD3 R132, P1, R132, UR7, RZ ;  /* 0x0000000784847c10 */ /* 0x010fca000ff3e0ff */
[----:B------:R4:W-:Y:S01]  /*3a6f0*/  STL [R1+0x10e0], R132 ;  /* 0x0010e08401007387 */ /* 0x0009e20000100800 */
[----:B------:R-:W-:Y:S02]  /*3a700*/  IADD3 R3, P2, R3, UR7, RZ ;  /* 0x0000000703037c10 */ /* 0x000fe4000ff5e0ff */
[----:B--2---:R-:W-:Y:S01]  /*3a710*/  IADD3.X R137, R137, UR6, RZ, P1, !PT ;  /* 0x0000000689897c10 */ /* 0x004fe20008ffe4ff */
        /* <DEDUP_REMOVED lines=11> */
[----:B--2---:R-:W2:Y:S04]  /*3a7d0*/  LDL.LU R3, [R1+0xfe8] ;  /* 0x000fe80001037983 */ /* 0x004ea80000300800 */
[----:B------:R1:W-:Y:S04]  /*3a7e0*/  LDGSTS.E [R2+0x44a00], [R124.64], P0 ;  /* 0x44a000007c027fae */ /* 0x0003e80008121848 */
[----:B------:R-:W2:Y:S01]  /*3a7f0*/  LDL.LU R130, [R1+0x1008] ;  /* 0x0010080001827983 */ /* 0x000ea20000300800 */
[----:B------:R-:W-:-:S05]  /*3a800*/  IADD3 R139, P1, R139, UR7, RZ ;  /* 0x000000078b8b7c10 */ /* 0x000fca000ff3e0ff */
[----:B-1----:R-:W-:Y:S01]  /*3a810*/  IMAD.MOV.U32 R124, RZ, RZ, R139 ;  /* 0x000000ffff7c7224 */ /* 0x002fe200078e008b */
[----:B------:R-:W-:Y:S02]  /*3a820*/  IADD3 R134, P2, R134, UR7, RZ ;  /* 0x0000000786867c10 */ /* 0x000fe4000ff5e0ff */
[----:B------:R-:W-:Y:S01]  /*3a830*/  IADD3.X R140, R140, UR6, RZ, P1, !PT ;  /* 0x000000068c8c7c10 */ /* 0x000fe20008ffe4ff */
[----:B------:R-:W-:Y:S03]  /*3a840*/  STL [R1+0x1120], R139 ;  /* 0x0011208b01007387 */ /* 0x000fe60000100800 */
[----:B------:R-:W-:Y:S01]  /*3a850*/  MOV R125, R140 ;  /* 0x0000008c007d7202 */ /* 0x000fe20000000f00 */
[----:B------:R-:W-:Y:S01]  /*3a860*/  STL [R1+0x111c], R140 ;  /* 0x00111c8c01007387 */ /* 0x000fe20000100800 */
[----:B---3--:R-:W-:-:S03]  /*3a870*/  IADD3.X R135, R135, UR6, RZ, P2, !PT ;  /* 0x0000000687877c10 */ /* 0x008fc600097fe4ff */
[----:B------:R1:W-:Y:S04]  /*3a880*/  STL [R1+0x1140], R134 ;  /* 0x0011408601007387 */ /* 0x0003e80000100800 */
[----:B------:R3:W-:Y:S04]  /*3a890*/  LDGSTS.E [R2+0x45200], [R124.64], P0 ;  /* 0x452000007c027fae */ /* 0x0007e80008121848 */
[----:B------:R1:W-:Y:S01]  /*3a8a0*/  STL [R1+0x113c], R135 ;  /* 0x00113c8701007387 */ /* 0x0003e20000100800 */
[----:B------:R-:W-:Y:S01]  /*3a8b0*/  IADD3 R126, P1, R126, UR7, RZ ;  /* 0x000000077e7e7c10 */ /* 0x000fe2000ff3e0ff */
[----:B---3--:R-:W-:-:S02]  /*3a8c0*/  IMAD.MOV.U32 R124, RZ, RZ, R134 ;  /* 0x000000ffff7c7224 */ /* 0x008fc400078e0086 */
[----:B-1----:R-:W3:Y:S01]  /*3a8d0*/  LDL.LU R134, [R1+0xfe4] ;  /* 0x000fe40001867983 */ /* 0x002ee20000300800 */
[----:B------:R-:W-:Y:S01]  /*3a8e0*/  IMAD.MOV.U32 R125, RZ, RZ, R135 ;  /* 0x000000ffff7d7224 */ /* 0x000fe200078e0087 */
[----:B------:R-:W-:Y:S02]  /*3a8f0*/  IADD3 R127, P2, R127, UR7, RZ ;  /* 0x000000077f7f7c10 */ /* 0x000fe4000ff5e0ff */
[----:B------:R-:W3:Y:S04]  /*3a900*/  LDL.LU R135, [R1+0x1004] ;  /* 0x0010040001877983 */ /* 0x000ee80000300800 */
[----:B------:R1:W-:Y:S04]  /*3a910*/  LDGSTS.E [R2+0x45a00], [R124.64], P0 ;  /* 0x45a000007c027fae */ /* 0x0003e80008121848 */
[----:B------:R1:W-:Y:S02]  /*3a920*/  STL [R1+0x1160], R126 ;  /* 0x0011607e01007387 */ /* 0x0003e40000100800 */
[----:B-1----:R-:W-:-:S02]  /*3a930*/  MOV R124, R126 ;  /* 0x0000007e007c7202 */ /* 0x002fc40000000f00 */
[----:B------:R-:W-:-:S05]  /*3a940*/  IADD3.X R131, R131, UR6, RZ, P1, !PT ;  /* 0x0000000683837c10 */ /* 0x000fca0008ffe4ff */
[----:B------:R-:W-:Y:S01]  /*3a950*/  IMAD.MOV.U32 R125, RZ, RZ, R131 ;  /* 0x000000ffff7d7224 */ /* 0x000fe200078e0083 */
[----:B------:R1:W-:Y:S01]  /*3a960*/  STL [R1+0x115c], R131 ;  /* 0x00115c8301007387 */ /* 0x0003e20000100800 */
[----:B------:R-:W-:-:S03]  /*3a970*/  IADD3.X R136, R136, UR6, RZ, P2, !PT ;  /* 0x0000000688887c10 */ /* 0x000fc600097fe4ff */
[----:B------:R1:W-:Y:S04]  /*3a980*/  STL [R1+0x1180], R127 ;  /* 0x0011807f01007387 */ /* 0x0003e80000100800 */
[----:B------:R-:W3:Y:S04]  /*3a990*/  LDL.LU R126, [R1+0x1028] ;  /* 0x00102800017e7983 */ /* 0x000ee80000300800 */
[----:B------:R1:W-:Y:S04]  /*3a9a0*/  STL [R1+0x117c], R136 ;  /* 0x00117c8801007387 */ /* 0x0003e80000100800 */
[----:B------:R1:W-:Y:S04]  /*3a9b0*/  LDGSTS.E [R2+0x46200], [R124.64], P0 ;  /* 0x462000007c027fae */ /* 0x0003e80008121848 */
[----:B-1----:R-:W3:Y:S01]  /*3a9c0*/  LDL.LU R131, [R1+0x1048] ;  /* 0x0010480001837983 */ /* 0x002ee20000300800 */
[----:B------:R-:W-:Y:S01]  /*3a9d0*/  IADD3 R129, P1, R129, UR7, RZ ;  /* 0x0000000781817c10 */ /* 0x000fe2000ff3e0ff */
[----:B------:R-:W-:-:S02]  /*3a9e0*/  IMAD.MOV.U32 R124, RZ, RZ, R127 ;  /* 0x000000ffff7c7224 */ /* 0x000fc400078e007f */
[----:B------:R-:W3:Y:S01]  /*3a9f0*/  LDL.LU R127, [R1+0x1024] ;  /* 0x00102400017f7983 */ /* 0x000ee20000300800 */
[----:B------:R-:W-:Y:S02]  /*3aa00*/  MOV R125, R136 ;  /* 0x00000088007d7202 */ /* 0x000fe40000000f00 */
[----:B------:R-:W-:Y:S01]  /*3aa10*/  IADD3 R133, P2, R133, UR7, RZ ;  /* 0x0000000785857c10 */ /* 0x000fe2000ff5e0ff */
        /* <DEDUP_REMOVED lines=8> */
[----:B------:R-:W-:Y:S04]  /*3aaa0*/  STL [R1+0x11c0], R133 ;  /* 0x0011c08501007387 */ /* 0x000fe80000100800 */
[----:B------:R-:W4:Y:S04]  /*3aab0*/  LDL.LU R129, [R1+0x1068] ;  /* 0x0010680001817983 */ /* 0x000f280000300800 */
[----:B------:R2:W-:Y:S04]  /*3aac0*/  STL [R1+0x11bc], R137 ;  /* 0x0011bc8901007387 */ /* 0x0005e80000100800 */
[----:B------:R2:W-:Y:S04]  /*3aad0*/  LDGSTS.E [R2+0x47200], [R124.64], P0 ;  /* 0x472000007c027fae */ /* 0x0005e80008121848 */
[----:B-1----:R-:W4:Y:S01]  /*3aae0*/  LDL.LU R132, [R1+0x1088] ;  /* 0x0010880001847983 */ /* 0x002f220000300800 */
[----:B--2---:R-:W-:-:S03]  /*3aaf0*/  IMAD.MOV.U32 R125, RZ, RZ, R137 ;  /* 0x000000ffff7d7224 */ /* 0x004fc600078e0089 */
[----:B------:R-:W2:Y:S01]  /*3ab00*/  LDL.LU R137, [R1+0x1064] ;  /* 0x0010640001897983 */ /* 0x000ea20000300800 */
[----:B------:R-:W-:-:S03]  /*3ab10*/  MOV R124, R133 ;  /* 0x00000085007c7202 */ /* 0x000fc60000000f00 */
[----:B------:R-:W2:Y:S04]  /*3ab20*/  LDL.LU R133, [R1+0x1084] ;  /* 0x0010840001857983 */ /* 0x000ea80000300800 */
[----:B------:R-:W1:Y:S01]  /*3ab30*/  S2R R252, SR_TID.X ;  /* 0x0000000000fc7919 */ /* 0x000e620000002100 */
[----:B------:R-:W-:Y:S02]  /*3ab40*/  SHF.R.S32.HI R141, RZ, 0x6, R141 ;  /* 0x00000006ff8d7819 */ /* 0x000fe4000001148d */
[----:B------:R-:W-:Y:S01]  /*3ab50*/  IADD3 R3, P1, R3, UR7, RZ ;  /* 0x0000000703037c10 */ /* 0x000fe2000ff3e0ff */
[----:B------:R1:W-:Y:S01]  /*3ab60*/  LDGSTS.E [R2+0x47a00], [R124.64], P0 ;  /* 0x47a000007c027fae */ /* 0x0003e20008121848 */
[----:B------:R-:W-:Y:S02]  /*3ab70*/  SGXT R141, R141, 0x1 ;  /* 0x000000018d8d781a */ /* 0x000fe40000000200 */
[----:B------:R-:W-:-:S02]  /*3ab80*/  IADD3 R130, P2, R130, UR7, RZ ;  /* 0x0000000782827c10 */ /* 0x000fc4000ff5e0ff */
[----:B-1----:R-:W-:-:S05]  /*3ab90*/  LOP3.LUT R252, R252, 0x3f, RZ, 0xc0, !PT ;  /* 0x0000003ffcfc7812 */ /* 0x002fca00078ec0ff */
[----:B------:R-:W-:Y:S01]  /*3aba0*/  IMAD.SHL.U32 R252, R252, 0x4, RZ ;  /* 0x00000004fcfc7824 */ /* 0x000fe200078e00ff */
[----:B------:R-:W-:-:S04]  /*3abb0*/  MOV R2, UR5 ;  /* 0x0000000500027c02 */ /* 0x000fc80008000f00 */
[----:B------:R-:W-:-:S04]  /*3abc0*/  LOP3.LUT R139, R252, 0x110, R141, 0x78, !PT ;  /* 0x00000110fc8b7812 */ /* 0x000fc800078e788d */
[----:B------:R-:W-:Y:S01]  /*3abd0*/  LOP3.LUT R139, R139, 0x40, RZ, 0x3c, !PT ;  /* 0x000000408b8b7812 */ /* 0x000fe200078e3cff */
[----:B------:R-:W-:Y:S01]  /*3abe0*/  STL [R1+0xfe8], R3 ;  /* 0x000fe80301007387 */ /* 0x000fe20000100800 */
[----:B------:R-:W-:-:S03]  /*3abf0*/  IMAD.MOV.U32 R124, RZ, RZ, R3 ;  /* 0x000000ffff7c7224 */ /* 0x000fc600078e0003 */
[----:B------:R-:W-:Y:S01]  /*3ac00*/  IMAD R2, R2, 0x8000, R139 ;  /* 0x0000800002027824 */ /* 0x000fe200078e028b */
[----:B------:R-:W-:Y:S01]  /*3ac10*/  STL [R1+0x1008], R130 ;  /* 0x0010088201007387 */ /* 0x000fe20000100800 */
[----:B---3--:R-:W-:-:S04]  /*3ac20*/  IADD3.X R134, R134, UR6, RZ, P1, !PT ;  /* 0x0000000686867c10 */ /* 0x008fc80008ffe4ff */
[----:B------:R-:W-:Y:S01]  /*3ac30*/  MOV R125, R134 ;  /* 0x00000086007d7202 */ /* 0x000fe20000000f00 */
[----:B------:R1:W-:Y:S01]  /*3ac40*/  STL [R1+0xfe4], R134 ;  /* 0x000fe48601007387 */ /* 0x0003e20000100800 */
[----:B------:R-:W-:-:S03]  /*3ac50*/  IADD3.X R135, R135, UR6, RZ, P2, !PT ;  /* 0x0000000687877c10 */ /* 0x000fc600097fe4ff */
[----:B------:R3:W-:Y:S04]  /*3ac60*/  LDGSTS.E [R2+0x40400], [R124.64], P0 ;  /* 0x404000007c027fae */ /* 0x0007e80008121848 */
[----:B-1----:R-:W2:Y:S04]  /*3ac70*/  LDL.LU R134, [R1+0x10a8] ;  /* 0x0010a80001867983 */ /* 0x002ea80000300800 */
[----:B------:R-:W2:Y:S01]  /*3ac80*/  LDL.LU R3, [R1+0x10c8] ;  /* 0x0010c80001037983 */ /* 0x000ea20000300800 */
[----:B---3--:R-:W-:-:S03]  /*3ac90*/  IMAD.MOV.U32 R125, RZ, RZ, R135 ;  /* 0x000000ffff7d7224 */ /* 0x008fc600078e0087 */
[----:B------:R1:W-:Y:S01]  /*3aca0*/  STL [R1+0x1004], R135 ;  /* 0x0010048701007387 */ /* 0x0003e20000100800 */
[----:B------:R-:W-:-:S05]  /*3acb0*/  IMAD.MOV.U32 R124, RZ, RZ, R130 ;  /* 0x000000ffff7c7224 */ /* 0x000fca00078e0082 */
[----:B------:R3:W-:Y:S04]  /*3acc0*/  LDGSTS.E [R2+0x40c00], [R124.64], P0 ;  /* 0x40c000007c027fae */ /* 0x0007e80008121848 */
[----:B-1----:R-:W2:Y:S04]  /*3acd0*/  LDL.LU R135, [R1+0x10a4] ;  /* 0x0010a40001877983 */ /* 0x002ea80000300800 */
[----:B------:R-:W2:Y:S01]  /*3ace0*/  LDL.LU R130, [R1+0x10c4] ;  /* 0x0010c40001827983 */ /* 0x000ea20000300800 */
[----:B------:R-:W-:-:S04]  /*3acf0*/  IADD3 R126, P1, R126, UR7, RZ ;  /* 0x000000077e7e7c10 */ /* 0x000fc8000ff3e0ff */
[----:B---3--:R-:W-:Y:S01]  /*3ad00*/  MOV R124, R126 ;  /* 0x0000007e007c7202 */ /* 0x008fe20000000f00 */
[----:B------:R-:W-:Y:S01]  /*3ad10*/  STL [R1+0x1028], R126 ;  /* 0x0010287e01007387 */ /* 0x000fe20000100800 */
[----:B------:R-:W-:Y:S02]  /*3ad20*/  IADD3 R131, P2, R131, UR7, RZ ;  /* 0x0000000783837c10 */ /* 0x000fe4000ff5e0ff */
[----:B------:R-:W-:Y:S02]  /*3ad30*/  IADD3.X R127, R127, UR6, RZ, P1, !PT ;  /* 0x000000067f7f7c10 */ /* 0x000fe40008ffe4ff */
[----:B------:R-:W-:-:S03]  /*3ad40*/  IADD3.X R136, R136, UR6, RZ, P2, !PT ;  /* 0x0000000688887c10 */ /* 0x000fc600097fe4ff */
[----:B------:R-:W-:Y:S01]  /*3ad50*/  IMAD.MOV.U32 R125, RZ, RZ, R127 ;  /* 0x000000ffff7d7224 */ /* 0x000fe200078e007f */
[----:B------:R1:W-:Y:S04]  /*3ad60*/  STL [R1+0x1024], R127 ;  /* 0x0010247f01007387 */ /* 0x0003e80000100800 */
[----:B------:R3:W-:Y:S04]  /*3ad70*/  STL [R1+0x1048], R131 ;  /* 0x0010488301007387 */ /* 0x0007e80000100800 */
[----:B------:R3:W-:Y:S04]  /*3ad80*/  LDGSTS.E [R2+0x41400], [R124.64], P0 ;  /* 0x414000007c027fae */ /* 0x0007e80008121848 */
[----:B-1----:R-:W2:Y:S04]  /*3ad90*/  LDL.LU R127, [R1+0x10e8] ;  /* 0x0010e800017f7983 */ /* 0x002ea80000300800 */
[----:B------:R1:W-:Y:S04]  /*3ada0*/  STL [R1+0x1044], R136 ;  /* 0x0010448801007387 */ /* 0x0003e80000100800 */
[----:B------:R-:W2:Y:S01]  /*3adb0*/  LDL.LU R126, [R1+0x1108] ;  /* 0x00110800017e7983 */ /* 0x000ea20000300800 */
[----:B---3--:R-:W-:Y:S01]  /*3adc0*/  IMAD.MOV.U32 R124, RZ, RZ, R131 ;  /* 0x000000ffff7c7224 */ /* 0x008fe200078e0083 */
[----:B------:R-:W-:-:S02]  /*3add0*/  MOV R125, R136 ;  /* 0x00000088007d7202 */ /* 0x000fc40000000f00 */
[----:B------:R-:W2:Y:S04]  /*3ade0*/  LDL.LU R131, [R1+0x10e4] ;  /* 0x0010e40001837983 */ /* 0x000ea80000300800 */
[----:B-1----:R-:W2:Y:S04]  /*3adf0*/  LDL.LU R136, [R1+0x1104] ;  /* 0x0011040001887983 */ /* 0x002ea80000300800 */
[----:B------:R1:W-:Y:S01]  /*3ae00*/  LDGSTS.E [R2+0x41c00], [R124.64], P0 ;  /* 0x41c000007c027fae */ /* 0x0003e20008121848 */
[----:B----4-:R-:W-:-:S05]  /*3ae10*/  IADD3 R129, P1, R129, UR7, RZ ;  /* 0x0000000781817c10 */ /* 0x010fca000ff3e0ff */
[----:B------:R4:W-:Y:S01]  /*3ae20*/  STL [R1+0x1068], R129 ;  /* 0x0010688101007387 */ /* 0x0009e20000100800 */
[----:B------:R-:W-:Y:S01]  /*3ae30*/  IADD3 R132, P2, R132, UR7, RZ ;  /* 0x0000000784847c10 */ /* 0x000fe2000ff5e0ff */
[----:B-1----:R-:W-:Y:S01]  /*3ae40*/  IMAD.MOV.U32 R124, RZ, RZ, R129 ;  /* 0x000000ffff7c7224 */ /* 0x002fe200078e0081 */
[----:B--2---:R-:W-:Y:S02]  /*3ae50*/  IADD3.X R137, R137, UR6, RZ, P1, !PT ;  /* 0x0000000689897c10 */ /* 0x004fe40008ffe4ff */
[----:B------:R-:W-:-:S03]  /*3ae60*/  IADD3.X R133, R133, UR6, RZ, P2, !PT ;  /* 0x0000000685857c10 */ /* 0x000fc600097fe4ff */
[----:B------:R1:W-:Y:S04]  /*3ae70*/  STL [R1+0x1064], R137 ;  /* 0x0010648901007387 */ /* 0x0003e80000100800 */
[----:B------:R2:W-:Y:S04]  /*3ae80*/  STL [R1+0x1088], R132 ;  /* 0x0010888401007387 */ /* 0x0005e80000100800 */
[----:B------:R-:W3:Y:S04]  /*3ae90*/  LDL.LU R139, [R1+0x1128] ;  /* 0x00112800018b7983 */ /* 0x000ee80000300800 */
[----:B------:R1:W-:Y:S04]  /*3aea0*/  STL [R1+0x1084], R133 ;  /* 0x0010848501007387 */ /* 0x0003e80000100800 */
[----:B----4-:R-:W4:Y:S04]  /*3aeb0*/  LDL.LU R129, [R1+0x1148] ;  /* 0x0011480001817983 */ /* 0x010f280000300800 */
[----:B------:R-:W4:Y:S01]  /*3aec0*/  LDL.LU R140, [R1+0x1124] ;  /* 0x00112400018c7983 */ /* 0x000f220000300800 */
[----:B------:R-:W-:-:S03]  /*3aed0*/  IMAD.MOV.U32 R125, RZ, RZ, R137 ;  /* 0x000000ffff7d7224 */ /* 0x000fc600078e0089 */
[----:B-1----:R-:W4:Y:S04]  /*3aee0*/  LDL.LU R137, [R1+0x1144] ;  /* 0x0011440001897983 */ /* 0x002f280000300800 */
[----:B------:R1:W-:Y:S02]  /*3aef0*/  LDGSTS.E [R2+0x42400], [R124.64], P0 ;  /* 0x424000007c027fae */ /* 0x0003e40008121848 */
[----:B-1----:R-:W-:Y:S01]  /*3af00*/  MOV R124, R132 ;  /* 0x00000084007c7202 */ /* 0x002fe20000000f00 */
[----:B------:R-:W-:Y:S01]  /*3af10*/  IMAD.MOV.U32 R125, RZ, RZ, R133 ;  /* 0x000000ffff7d7224 */ /* 0x000fe200078e0085 */
[----:B--2---:R-:W2:Y:S04]  /*3af20*/  LDL.LU R132, [R1+0x1168] ;  /* 0x0011680001847983 */ /* 0x004ea80000300800 */
[----:B------:R-:W2:Y:S04]  /*3af30*/  LDL.LU R133, [R1+0x1188] ;  /* 0x0011880001857983 */ /* 0x000ea80000300800 */
[----:B------:R1:W-:Y:S01]  /*3af40*/  LDGSTS.E [R2+0x42c00], [R124.64], P0 ;  /* 0x42c000007c027fae */ /* 0x0003e20008121848 */
[----:B------:R-:W-:-:S02]  /*3af50*/  IADD3 R134, P1, R134, UR7, RZ ;  /* 0x0000000786867c10 */ /* 0x000fc4000ff3e0ff */
[----:B------:R-:W-:-:S03]  /*3af60*/  IADD3 R3, P2, R3, UR7, RZ ;  /* 0x0000000703037c10 */ /* 0x000fc6000ff5e0ff */
[----:B------:R1:W-:Y:S02]  /*3af70*/  STL [R1+0x10a8], R134 ;  /* 0x0010a88601007387 */ /* 0x0003e40000100800 */
[----:B-1----:R-:W-:Y:S01]  /*3af80*/  IMAD.MOV.U32 R124, RZ, RZ, R134 ;  /* 0x000000ffff7c7224 */ /* 0x002fe200078e0086 */
[----:B------:R-:W-:Y:S02]  /*3af90*/  IADD3.X R135, R135, UR6, RZ, P1, !PT ;  /* 0x0000000687877c10 */ /* 0x000fe40008ffe4ff */
[----:B------:R-:W-:-:S03]  /*3afa0*/  IADD3.X R130, R130, UR6, RZ, P2, !PT ;  /* 0x0000000682827c10 */ /* 0x000fc600097fe4ff */
[----:B------:R1:W-:Y:S01]  /*3afb0*/  STL [R1+0x10a4], R135 ;  /* 0x0010a48701007387 */ /* 0x0003e20000100800 */
[----:B------:R-:W-:-:S03]  /*3afc0*/  MOV R125, R135 ;  /* 0x00000087007d7202 */ /* 0x000fc60000000f00 */
[----:B------:R-:W-:Y:S04]  /*3afd0*/  STL [R1+0x10c8], R3 ;  /* 0x0010c80301007387 */ /* 0x000fe80000100800 */
[----:B------:R-:W2:Y:S04]  /*3afe0*/  LDL.LU R134, [R1+0x1164] ;  /* 0x0011640001867983 */ /* 0x000ea80000300800 */
[----:B------:R1:W-:Y:S04]  /*3aff0*/  STL [R1+0x10c4], R130 ;  /* 0x0010c48201007387 */ /* 0x0003e80000100800 */
[----:B-1----:R-:W2:Y:S04]  /*3b000*/  LDL.LU R135, [R1+0x1184] ;  /* 0x0011840001877983 */ /* 0x002ea80000300800 */
[----:B------:R1:W-:Y:S02]  /*3b010*/  LDGSTS.E [R2+0x43400], [R124.64], P0 ;  /* 0x434000007c027fae */ /* 0x0003e40008121848 */
[----:B-1----:R-:W-:-:S02]  /*3b020*/  IMAD.MOV.U32 R124, RZ, RZ, R3 ;  /* 0x000000ffff7c7224 */ /* 0x002fc400078e0003 */
[----:B------:R-:W-:Y:S02]  /*3b030*/  IMAD.MOV.U32 R125, RZ, RZ, R130 ;  /* 0x000000ffff7d7224 */ /* 0x000fe400078e0082 */
[----:B------:R-:W2:Y:S04]  /*3b040*/  LDL.LU R130, [R1+0x11a8] ;  /* 0x0011a80001827983 */ /* 0x000ea80000300800 */
[----:B------:R-:W2:Y:S01]  /*3b050*/  LDL.LU R3, [R1+0x11c8] ;  /* 0x0011c80001037983 */ /* 0x000ea20000300800 */
[----:B------:R-:W-:-:S03]  /*3b060*/  IADD3 R127, P1, R127, UR7, RZ ;  /* 0x000000077f7f7c10 */ /* 0x000fc6000ff3e0ff */
[----:B------:R1:W-:Y:S01]  /*3b070*/  LDGSTS.E [R2+0x43c00], [R124.64], P0 ;  /* 0x43c000007c027fae */ /* 0x0003e20008121848 */
[----:B------:R-:W-:Y:S02]  /*3b080*/  IADD3 R126, P2, R126, UR7, RZ ;  /* 0x000000077e7e7c10 */ /* 0x000fe4000ff5e0ff */
[----:B------:R-:W-:Y:S01]  /*3b090*/  IADD3.X R131, R131, UR6, RZ, P1, !PT ;  /* 0x0000000683837c10 */ /* 0x000fe20008ffe4ff */
[----:B------:R-:W-:Y:S01]  /*3b0a0*/  STL [R1+0x10e8], R127 ;  /* 0x0010e87f01007387 */ /* 0x000fe20000100800 */
[----:B------:R-:W-:-:S03]  /*3b0b0*/  IADD3.X R136, R136, UR6, RZ, P2, !PT ;  /* 0x0000000688887c10 */ /* 0x000fc600097fe4ff */
[----:B------:R1:W-:Y:S02]  /*3b0c0*/  STL [R1+0x10e4], R131 ;  /* 0x0010e48301007387 */ /* 0x0003e40000100800 */
[----:B-1----:R-:W-:Y:S01]  /*3b0d0*/  IMAD.MOV.U32 R125, RZ, RZ, R131 ;  /* 0x000000ffff7d7224 */ /* 0x002fe200078e0083 */
[----:B------:R-:W-:Y:S01]  /*3b0e0*/  MOV R124, R127 ;  /* 0x0000007f007c7202 */ /* 0x000fe20000000f00 */
[----:B------:R-:W-:Y:S04]  /*3b0f0*/  STL [R1+0x1108], R126 ;  /* 0x0011087e01007387 */ /* 0x000fe80000100800 */
[----:B------:R1:W-:Y:S04]  /*3b100*/  LDGSTS.E [R2+0x44400], [R124.64], P0 ;  /* 0x444000007c027fae */ /* 0x0003e80008121848 */
[----:B------:R-:W2:Y:S04]  /*3b110*/  LDL.LU R131, [R1+0x11a4] ;  /* 0x0011a40001837983 */ /* 0x000ea80000300800 */
[----:B------:R1:W-:Y:S04]  /*3b120*/  STL [R1+0x1104], R136 ;  /* 0x0011048801007387 */ /* 0x0003e80000100800 */
[----:B------:R-:W2:Y:S01]  /*3b130*/  LDL.LU R127, [R1+0x11c4] ;  /* 0x0011c400017f7983 */ /* 0x000ea20000300800 */
[----:B-1----:R-:W-:Y:S01]  /*3b140*/  IMAD.MOV.U32 R124, RZ, RZ, R126 ;  /* 0x000000ffff7c7224 */ /* 0x002fe200078e007e */
[----:B------:R-:W-:-:S02]  /*3b150*/  MOV R125, R136 ;  /* 0x00000088007d7202 */ /* 0x000fc40000000f00 */
[----:B------:R-:W2:Y:S04]  /*3b160*/  LDL.LU R136, [R1+0xff0] ;  /* 0x000ff00001887983 */ /* 0x000ea80000300800 */
[----:B------:R1:W-:Y:S04]  /*3b170*/  LDGSTS.E [R2+0x44c00], [R124.64], P0 ;  /* 0x44c000007c027fae */ /* 0x0003e80008121848 */
[----:B------:R-:W2:Y:S01]  /*3b180*/  LDL.LU R126, [R1+0x1010] ;  /* 0x00101000017e7983 */ /* 0x000ea20000300800 */
[----:B---3--:R-:W-:-:S05]  /*3b190*/  IADD3 R139, P1, R139, UR7, RZ ;  /* 0x000000078b8b7c10 */ /* 0x008fca000ff3e0ff */
[----:B-1----:R-:W-:Y:S01]  /*3b1a0*/  IMAD.MOV.U32 R124, RZ, RZ, R139 ;  /* 0x000000ffff7c7224 */ /* 0x002fe200078e008b */
[----:B----4-:R-:W-:Y:S02]  /*3b1b0*/  IADD3 R129, P2, R129, UR7, RZ ;  /* 0x0000000781817c10 */ /* 0x010fe4000ff5e0ff */
[----:B------:R-:W-:Y:S01]  /*3b1c0*/  IADD3.X R140, R140, UR6, RZ, P1, !PT ;  /* 0x000000068c8c7c10 */ /* 0x000fe20008ffe4ff */
[----:B------:R-:W-:Y:S01]  /*3b1d0*/  STL [R1+0x1128], R139 ;  /* 0x0011288b01007387 */ /* 0x000fe20000100800 */
[----:B------:R-:W-:-:S03]  /*3b1e0*/  IADD3.X R137, R137, UR6, RZ, P2, !PT ;  /* 0x0000000689897c10 */ /* 0x000fc600097fe4ff */
[----:B------:R-:W-:Y:S01]  /*3b1f0*/  IMAD.MOV.U32 R125, RZ, RZ, R140 ;  /* 0x000000ffff7d7224 */ /* 0x000fe200078e008c */
[----:B------:R-:W-:Y:S04]  /*3b200*/  STL [R1+0x1124], R140 ;  /* 0x0011248c01007387 */ /* 0x000fe80000100800 */
[----:B------:R-:W-:Y:S04]  /*3b210*/  STL [R1+0x1148], R129 ;  /* 0x0011488101007387 */ /* 0x000fe80000100800 */
[----:B------:R1:W-:Y:S04]  /*3b220*/  LDGSTS.E [R2+0x45400], [R124.64], P0 ;  /* 0x454000007c027fae */ /* 0x0003e80008121848 */
[----:B------:R3:W-:Y:S01]  /*3b230*/  STL [R1+0x1144], R137 ;  /* 0x0011448901007387 */ /* 0x0007e20000100800 */
[----:B-1----:R-:W-:-:S03]  /*3b240*/  IMAD.MOV.U32 R125, RZ, RZ, R137 ;  /* 0x000000ffff7d7224 */ /* 0x002fc600078e0089 */
[----:B---3--:R-:W3:Y:S01]  /*3b250*/  LDL.LU R137, [R1+0xfec] ;  /* 0x000fec0001897983 */ /* 0x008ee20000300800 */
[----:B------:R-:W-:-:S03]  /*3b260*/  MOV R124, R129 ;  /* 0x00000081007c7202 */ /* 0x000fc60000000f00 */
[----:B------:R-:W4:Y:S01]  /*3b270*/  LDL.LU R129, [R1+0x100c] ;  /* 0x00100c0001817983 */ /* 0x000f220000300800 */
[----:B--2---:R-:W-:Y:S02]  /*3b280*/  IADD3 R132, P1, R132, UR7, RZ ;  /* 0x0000000784847c10 */ /* 0x004fe4000ff3e0ff */
[----:B------:R-:W-:Y:S01]  /*3b290*/  IADD3 R133, P2, R133, UR7, RZ ;  /* 0x0000000785857c10 */ /* 0x000fe2000ff5e0ff */
[----:B------:R-:W1:Y:S04]  /*3b2a0*/  S2R R141, SR_TID.X ;  /* 0x00000000008d7919 */ /* 0x000e680000002100 */
[----:B------:R2:W-:Y:S04]  /*3b2b0*/  LDGSTS.E [R2+0x45c00], [R124.64], P0 ;  /* 0x45c000007c027fae */ /* 0x0005e80008121848 */
[----:B------:R-:W-:Y:S01]  /*3b2c0*/  STL [R1+0x1168], R132 ;  /* 0x0011688401007387 */ /* 0x000fe20000100800 */
[----:B--2---:R-:W-:-:S02]  /*3b2d0*/  IMAD.MOV.U32 R124, RZ, RZ, R132 ;  /* 0x000000ffff7c7224 */ /* 0x004fc400078e0084 */
[----:B------:R-:W-:Y:S01]  /*3b2e0*/  IMAD.SHL.U32 R252, R138, 0x4, RZ ;  /* 0x000000048afc7824 */ /* 0x000fe200078e00ff */
[----:B-1----:R-:W-:-:S04]  /*3b2f0*/  SHF.R.S32.HI R141, RZ, 0x6, R141 ;  /* 0x00000006ff8d7819 */ /* 0x002fc8000001148d */
[----:B------:R-:W-:-:S04]  /*3b300*/  SGXT R141, R141, 0x1 ;  /* 0x000000018d8d781a */ /* 0x000fc80000000200 */
[----:B------:R-:W-:Y:S02]  /*3b310*/  LOP3.LUT R138, R252, 0x110, R141, 0x78, !PT ;  /* 0x00000110fc8a7812 */ /* 0x000fe400078e788d */
[----:B------:R-:W-:-:S04]  /*3b320*/  IADD3.X R134, R134, UR6, RZ, P1, !PT ;  /* 0x0000000686867c10 */ /* 0x000fc80008ffe4ff */
[----:B------:R-:W-:Y:S01]  /*3b330*/  MOV R125, R134 ;  /* 0x00000086007d7202 */ /* 0x000fe20000000f00 */
[----:B------:R1:W-:Y:S01]  /*3b340*/  STL [R1+0x1164], R134 ;  /* 0x0011648601007387 */ /* 0x0003e20000100800 */
[----:B------:R-:W-:-:S03]  /*3b350*/  IADD3.X R135, R135, UR6, RZ, P2, !PT ;  /* 0x0000000687877c10 */ /* 0x000fc600097fe4ff */
[----:B------:R-:W-:Y:S04]  /*3b360*/  STL [R1+0x1188], R133 ;  /* 0x0011888501007387 */ /* 0x000fe80000100800 */
[----:B------:R2:W-:Y:S04]  /*3b370*/  LDGSTS.E [R2+0x46400], [R124.64], P0 ;  /* 0x464000007c027fae */ /* 0x0005e80008121848 */
[----:B-1----:R-:W4:Y:S04]  /*3b380*/  LDL.LU R134, [R1+0x1030] ;  /* 0x0010300001867983 */ /* 0x002f280000300800 */
[----:B------:R1:W-:Y:S04]  /*3b390*/  STL [R1+0x1184], R135 ;  /* 0x0011848701007387 */ /* 0x0003e80000100800 */
[----:B------:R-:W4:Y:S01]  /*3b3a0*/  LDL.LU R132, [R1+0x1050] ;  /* 0x0010500001847983 */ /* 0x000f220000300800 */
[----:B--2---:R-:W-:Y:S01]  /*3b3b0*/  IMAD.MOV.U32 R125, RZ, RZ, R135 ;  /* 0x000000ffff7d7224 */ /* 0x004fe200078e0087 */
[----:B------:R-:W-:Y:S01]  /*3b3c0*/  IADD3 R130, P1, R130, UR7, RZ ;  /* 0x0000000782827c10 */ /* 0x000fe2000ff3e0ff */
[----:B------:R-:W-:Y:S01]  /*3b3d0*/  IMAD.MOV.U32 R124, RZ, RZ, R133 ;  /* 0x000000ffff7c7224 */ /* 0x000fe200078e0085 */
[----:B-1----:R-:W2:Y:S01]  /*3b3e0*/  LDL.LU R135, [R1+0x102c] ;  /* 0x00102c0001877983 */ /* 0x002ea20000300800 */
[----:B------:R-:W-:-:S03]  /*3b3f0*/  IADD3 R3, P2, R3, UR7, RZ ;  /* 0x0000000703037c10 */ /* 0x000fc6000ff5e0ff */
[----:B------:R-:W2:Y:S04]  /*3b400*/  LDL.LU R133, [R1+0x104c] ;  /* 0x00104c0001857983 */ /* 0x000ea80000300800 */
[----:B------:R-:W-:Y:S04]  /*3b410*/  STL [R1+0x11a8], R130 ;  /* 0x0011a88201007387 */ /* 0x000fe80000100800 */
[----:B------:R1:W-:Y:S02]  /*3b420*/  LDGSTS.E [R2+0x46c00], [R124.64], P0 ;  /* 0x46c000007c027fae */ /* 0x0003e40008121848 */
[----:B-1----:R-:W-:-:S02]  /*3b430*/  MOV R124, R130 ;  /* 0x00000082007c7202 */ /* 0x002fc40000000f00 */
[----:B------:R-:W-:-:S05]  /*3b440*/  IADD3.X R131, R131, UR6, RZ, P1, !PT ;  /* 0x0000000683837c10 */ /* 0x000fca0008ffe4ff */
[----:B------:R1:W-:Y:S01]  /*3b450*/  STL [R1+0x11a4], R131 ;  /* 0x0011a48301007387 */ /* 0x0003e20000100800 */
[----:B------:R-:W-:Y:S01]  /*3b460*/  IADD3.X R127, R127, UR6, RZ, P2, !PT ;  /* 0x000000067f7f7c10 */ /* 0x000fe200097fe4ff */
[----:B------:R-:W-:Y:S02]  /*3b470*/  IMAD.MOV.U32 R125, RZ, RZ, R131 ;  /* 0x000000ffff7d7224 */ /* 0x000fe400078e0083 */
[----:B------:R-:W-:Y:S04]  /*3b480*/  STL [R1+0x11c8], R3 ;  /* 0x0011c80301007387 */ /* 0x000fe80000100800 */
[----:B------:R1:W-:Y:S04]  /*3b490*/  STL [R1+0x11c4], R127 ;  /* 0x0011c47f01007387 */ /* 0x0003e80000100800 */
[----:B-1----:R-:W2:Y:S04]  /*3b4a0*/  LDL.LU R131, [R1+0x106c] ;  /* 0x00106c0001837983 */ /* 0x002ea80000300800 */
[----:B------:R-:W2:Y:S04]  /*3b4b0*/  LDL.LU R130, [R1+0x1070] ;  /* 0x0010700001827983 */ /* 0x000ea80000300800 */
[----:B------:R1:W-:Y:S01]  /*3b4c0*/  LDGSTS.E [R2+0x47400], [R124.64], P0 ;  /* 0x474000007c027fae */ /* 0x0003e20008121848 */
[----:B------:R-:W-:-:S02]  /*3b4d0*/  IADD3 R136, P1, R136, UR7, RZ ;  /* 0x0000000788887c10 */ /* 0x000fc4000ff3e0ff */
[----:B------:R-:W-:Y:S02]  /*3b4e0*/  LOP3.LUT R138, R138, 0x60, RZ, 0x3c, !PT ;  /* 0x000000608a8a7812 */ /* 0x000fe400078e3cff */
[----:B-1----:R-:W-:Y:S01]  /*3b4f0*/  MOV R125, R127 ;  /* 0x0000007f007d7202 */ /* 0x002fe20000000f00 */
[----:B------:R-:W-:Y:S01]  /*3b500*/  IMAD.MOV.U32 R124, RZ, RZ, R3 ;  /* 0x000000ffff7c7224 */ /* 0x000fe200078e0003 */
[----:B------:R-:W2:Y:S04]  /*3b510*/  LDL.LU R127, [R1+0x108c] ;  /* 0x00108c00017f7983 */ /* 0x000ea80000300800 */
[----:B------:R-:W2:Y:S01]  /*3b520*/  LDL.LU R3, [R1+0x1090] ;  /* 0x0010900001037983 */ /* 0x000ea20000300800 */
[----:B------:R-:W-:-:S03]  /*3b530*/  IADD3 R126, P2, R126, UR7, RZ ;  /* 0x000000077e7e7c10 */ /* 0x000fc6000ff5e0ff */
[----:B------:R1:W-:Y:S04]  /*3b540*/  LDGSTS.E [R2+0x47c00], [R124.64], P0 ;  /* 0x47c000007c027fae */ /* 0x0003e80008121848 */
[----:B------:R-:W-:Y:S01]  /*3b550*/  STL [R1+0xff0], R136 ;  /* 0x000ff08801007387 */ /* 0x000fe20000100800 */
[----:B-1----:R-:W-:Y:S02]  /*3b560*/  IMAD.U32 R2, RZ, RZ, UR5 ;  /* 0x00000005ff027e24 */ /* 0x002fe4000f8e00ff */
[----:B------:R-:W-:-:S03]  /*3b570*/  IMAD.MOV.U32 R124, RZ, RZ, R136 ;  /* 0x000000ffff7c7224 */ /* 0x000fc600078e0088 */
[----:B------:R-:W-:Y:S01]  /*3b580*/  LEA R2, R2, R138, 0xf ;  /* 0x0000008a02027211 */ /* 0x000fe200078e78ff */
[----:B------:R-:W-:Y:S01]  /*3b590*/  STL [R1+0x1010], R126 ;  /* 0x0010107e01007387 */ /* 0x000fe20000100800 */
[----:B---3--:R-:W-:Y:S02]  /*3b5a0*/  IADD3.X R137, R137, UR6, RZ, P1, !PT ;  /* 0x0000000689897c10 */ /* 0x008fe40008ffe4ff */
[----:B----4-:R-:W-:-:S03]  /*3b5b0*/  IADD3.X R129, R129, UR6, RZ, P2, !PT ;  /* 0x0000000681817c10 */ /* 0x010fc600097fe4ff */
[----:B------:R-:W-:Y:S01]  /*3b5c0*/  IMAD.MOV.U32 R125, RZ, RZ, R137 ;  /* 0x000000ffff7d7224 */ /* 0x000fe200078e0089 */
[----:B------:R-:W-:Y:S04]  /*3b5d0*/  STL [R1+0xfec], R137 ;  /* 0x000fec8901007387 */ /* 0x000fe80000100800 */
[----:B------:R1:W-:Y:S04]  /*3b5e0*/  LDGSTS.E [R2+0x40600], [R124.64], P0 ;  /* 0x406000007c027fae */ /* 0x0003e80008121848 */
[----:B------:R3:W-:Y:S01]  /*3b5f0*/  STL [R1+0x100c], R129 ;  /* 0x00100c8101007387 */ /* 0x0007e20000100800 */
[----:B-1----:R-:W-:Y:S01]  /*3b600*/  IMAD.MOV.U32 R125, RZ, RZ, R129 ;  /* 0x000000ffff7d7224 */ /* 0x002fe200078e0081 */
[----:B------:R-:W-:-:S02]  /*3b610*/  MOV R124, R126 ;  /* 0x0000007e007c7202 */ /* 0x000fc40000000f00 */
[----:B---3--:R-:W3:Y:S04]  /*3b620*/  LDL.LU R129, [R1+0x10ac] ;  /* 0x0010ac0001817983 */ /* 0x008ee80000300800 */
[----:B------:R-:W4:Y:S04]  /*3b630*/  LDL.LU R126, [R1+0x10b0] ;  /* 0x0010b000017e7983 */ /* 0x000f280000300800 */
[----:B------:R-:W3:Y:S04]  /*3b640*/  LDL.LU R143, [R1+0x10cc] ;  /* 0x0010cc00018f7983 */ /* 0x000ee80000300800 */
[----:B------:R-:W3:Y:S04]  /*3b650*/  LDL.LU R142, [R1+0x10d0] ;  /* 0x0010d000018e7983 */ /* 0x000ee80000300800 */
[----:B------:R1:W-:Y:S01]  /*3b660*/  LDGSTS.E [R2+0x40e00], [R124.64], P0 ;  /* 0x40e000007c027fae */ /* 0x0003e20008121848 */
[----:B------:R-:W-:-:S02]  /*3b670*/  IADD3 R134, P1, R134, UR7, RZ ;  /* 0x0000000786867c10 */ /* 0x000fc4000ff3e0ff */
[----:B------:R-:W-:-:S03]  /*3b680*/  IADD3 R132, P2, R132, UR7, RZ ;  /* 0x0000000784847c10 */ /* 0x000fc6000ff5e0ff */
[----:B------:R1:W-:Y:S01]  /*3b690*/  STL [R1+0x1030], R134 ;  /* 0x0010308601007387 */ /* 0x0003e20000100800 */
[----:B--2---:R-:W-:Y:S02]  /*3b6a0*/  IADD3.X R135, R135, UR6, RZ, P1, !PT ;  /* 0x0000000687877c10 */ /* 0x004fe40008ffe4ff */
[----:B------:R-:W-:-:S03]  /*3b6b0*/  IADD3.X R133, R133, UR6, RZ, P2, !PT ;  /* 0x0000000685857c10 */ /* 0x000fc600097fe4ff */
[----:B------:R2:W-:Y:S04]  /*3b6c0*/  STL [R1+0x102c], R135 ;  /* 0x00102c8701007387 */ /* 0x0005e80000100800 */
[----:B------:R-:W-:Y:S04]  /*3b6d0*/  STL [R1+0x1050], R132 ;  /* 0x0010508401007387 */ /* 0x000fe80000100800 */
[----:B------:R1:W-:Y:S04]  /*3b6e0*/  STL [R1+0x104c], R133 ;  /* 0x00104c8501007387 */ /* 0x0003e80000100800 */
[----:B------:R-:W3:Y:S04]  /*3b6f0*/  LDL.LU R141, [R1+0x10ec] ;  /* 0x0010ec00018d7983 */ /* 0x000ee80000300800 */
[----:B------:R-:W3:Y:S04]  /*3b700*/  LDL.LU R140, [R1+0x10f0] ;  /* 0x0010f000018c7983 */ /* 0x000ee80000300800 */
[----:B------:R-:W3:Y:S04]  /*3b710*/  LDL.LU R139, [R1+0x110c] ;  /* 0x00110c00018b7983 */ /* 0x000ee80000300800 */
[----:B------:R-:W3:Y:S01]  /*3b720*/  LDL.LU R138, [R1+0x1110] ;  /* 0x00111000018a7983 */ /* 0x000ee20000300800 */
[----:B-1----:R-:W-:-:S03]  /*3b730*/  IMAD.MOV.U32 R124, RZ, RZ, R134 ;  /* 0x000000ffff7c7224 */ /* 0x002fc600078e0086 */
[----:B------:R-:W3:Y:S01]  /*3b740*/  LDL.LU R136, [R1+0x1130] ;  /* 0x0011300001887983 */ /* 0x000ee20000300800 */
[----:B------:R-:W-:-:S03]  /*3b750*/  MOV R125, R135 ;  /* 0x00000087007d7202 */ /* 0x000fc60000000f00 */
[----:B------:R-:W3:Y:S04]  /*3b760*/  LDL.LU R134, [R1+0x1150] ;  /* 0x0011500001867983 */ /* 0x000ee80000300800 */
[----:B------:R1:W-:Y:S01]  /*3b770*/  LDGSTS.E [R2+0x41600], [R124.64], P0 ;  /* 0x416000007c027fae */ /* 0x0003e20008121848 */
[----:B------:R-:W-:-:S04]  /*3b780*/  IADD3 R130, P1, R130, UR7, RZ ;  /* 0x0000000782827c10 */ /* 0x000fc8000ff3e0ff */
[----:B------:R-:W-:Y:S01]  /*3b790*/  IADD3.X R131, R131, UR6, RZ, P1, !PT ;  /* 0x0000000683837c10 */ /* 0x000fe20008ffe4ff */
[----:B------:R-:W-:Y:S04]  /*3b7a0*/  STL [R1+0x1070], R130 ;  /* 0x0010708201007387 */ /* 0x000fe80000100800 */
[----:B------:R2:W-:Y:S01]  /*3b7b0*/  STL [R1+0x106c], R131 ;  /* 0x00106c8301007387 */ /* 0x0005e20000100800 */
[----:B-1----:R-:W-:Y:S01]  /*3b7c0*/  IMAD.MOV.U32 R124, RZ, RZ, R132 ;  /* 0x000000ffff7c7224 */ /* 0x002fe200078e0084 */
[----:B------:R-:W-:-:S04]  /*3b7d0*/  IADD3 R3, P2, R3, UR7, RZ ;  /* 0x0000000703037c10 */ /* 0x000fc8000ff5e0ff */
[----:B------:R-:W-:Y:S01]  /*3b7e0*/  IADD3.X R127, R127, UR6, RZ, P2, !PT ;  /* 0x000000067f7f7c10 */ /* 0x000fe200097fe4ff */
[----:B------:R-:W-:Y:S04]  /*3b7f0*/  STL [R1+0x1090], R3 ;  /* 0x0010900301007387 */ /* 0x000fe80000100800 */
[----:B------:R-:W3:Y:S01]  /*3b800*/  LDL.LU R137, [R1+0x112c] ;  /* 0x00112c0001897983 */ /* 0x000ee20000300800 */
[----:B------:R-:W-:-:S03]  /*3b810*/  IMAD.MOV.U32 R125, RZ, RZ, R133 ;  /* 0x000000ffff7d7224 */ /* 0x000fc600078e0085 */
[----:B------:R1:W-:Y:S04]  /*3b820*/  STL [R1+0x108c], R127 ;  /* 0x00108c7f01007387 */ /* 0x0003e80000100800 */
[----:B--2---:R-:W2:Y:S04]  /*3b830*/  LDL.LU R135, [R1+0x114c] ;  /* 0x00114c0001877983 */ /* 0x004ea80000300800 */
[----:B------:R-:W2:Y:S04]  /*3b840*/  LDL.LU R133, [R1+0x116c] ;  /* 0x00116c0001857983 */ /* 0x000ea80000300800 */
[----:B------:R-:W2:Y:S04]  /*3b850*/  LDL.LU R132, [R1+0x1170] ;  /* 0x0011700001847983 */ /* 0x000ea80000300800 */
[----:B------:R1:W-:Y:S02]  /*3b860*/  LDGSTS.E [R2+0x41e00], [R124.64], P0 ;  /* 0x41e000007c027fae */ /* 0x0003e40008121848 */
[----:B-1----:R-:W-:Y:S01]  /*3b870*/  MOV R124, R130 ;  /* 0x00000082007c7202 */ /* 0x002fe20000000f00 */
[----:B------:R-:W-:-:S02]  /*3b880*/  IMAD.MOV.U32 R125, RZ, RZ, R131 ;  /* 0x000000ffff7d7224 */ /* 0x000fc400078e0083 */
[----:B------:R-:W2:Y:S04]  /*3b890*/  LDL.LU R131, [R1+0x118c] ;  /* 0x00118c0001837983 */ /* 0x000ea80000300800 */
[----:B------:R-:W2:Y:S04]  /*3b8a0*/  LDL.LU R130, [R1+0x1190] ;  /* 0x0011900001827983 */ /* 0x000ea80000300800 */
[----:B------:R1:W-:Y:S02]  /*3b8b0*/  LDGSTS.E [R2+0x42600], [R124.64], P0 ;  /* 0x426000007c027fae */ /* 0x0003e40008121848 */
[----:B-1----:R-:W-:Y:S01]  /*3b8c0*/  IMAD.MOV.U32 R124, RZ, RZ, R3 ;  /* 0x000000ffff7c7224 */ /* 0x002fe200078e0003 */
[----:B------:R-:W-:-:S02]  /*3b8d0*/  MOV R125, R127 ;  /* 0x0000007f007d7202 */ /* 0x000fc40000000f00 */
[----:B------:R-:W2:Y:S04]  /*3b8e0*/  LDL.LU R127, [R1+0x11b0] ;  /* 0x0011b000017f7983 */ /* 0x000ea80000300800 */
[----:B------:R-:W2:Y:S04]  /*3b8f0*/  LDL.LU R3, [R1+0x11d0] ;  /* 0x0011d00001037983 */ /* 0x000ea80000300800 */
[----:B------:R1:W-:Y:S01]  /*3b900*/  LDGSTS.E [R2+0x42e00], [R124.64], P0 ;  /* 0x42e000007c027fae */ /* 0x0003e20008121848 */
[----:B----4-:R-:W-:-:S04]  /*3b910*/  IADD3 R126, P1, R126, UR7, RZ ;  /* 0x000000077e7e7c10 */ /* 0x010fc8000ff3e0ff */
[----:B---3--:R-:W-:Y:S01]  /*3b920*/  IADD3.X R129, R129, UR6, RZ, P1, !PT ;  /* 0x0000000681817c10 */ /* 0x008fe20008ffe4ff */
[----:B------:R-:W-:Y:S01]  /*3b930*/  STL [R1+0x10b0], R126 ;  /* 0x0010b07e01007387 */ /* 0x000fe20000100800 */
[----:B------:R-:W-:-:S03]  /*3b940*/  IADD3 R142, P2, R142, UR7, RZ ;  /* 0x000000078e8e7c10 */ /* 0x000fc6000ff5e0ff */
[----:B------:R3:W-:Y:S01]  /*3b950*/  STL [R1+0x10ac], R129 ;  /* 0x0010ac8101007387 */ /* 0x0007e20000100800 */
[----:B-1----:R-:W-:-:S03]  /*3b960*/  IMAD.MOV.U32 R125, RZ, RZ, R129 ;  /* 0x000000ffff7d7224 */ /* 0x002fc600078e0081 */
[----:B------:R-:W-:Y:S04]  /*3b970*/  STL [R1+0x10d0], R142 ;  /* 0x0010d08e01007387 */ /* 0x000fe80000100800 */
[----:B---3--:R-:W3:Y:S01]  /*3b980*/  LDL.LU R129, [R1+0x11ac] ;  /* 0x0011ac0001817983 */ /* 0x008ee20000300800 */
[----:B------:R-:W-:Y:S01]  /*3b990*/  IADD3.X R143, R143, UR6, RZ, P2, !PT ;  /* 0x000000068f8f7c10 */ /* 0x000fe200097fe4ff */
[----:B------:R-:W-:-:S04]  /*3b9a0*/  IMAD.MOV.U32 R124, RZ, RZ, R126 ;  /* 0x000000ffff7c7224 */ /* 0x000fc800078e007e */
[----:B------:R-:W-:Y:S04]  /*3b9b0*/  STL [R1+0x10cc], R143 ;  /* 0x0010cc8f01007387 */ /* 0x000fe80000100800 */
[----:B------:R-:W4:Y:S04]  /*3b9c0*/  LDL.LU R126, [R1+0x11cc] ;  /* 0x0011cc00017e7983 */ /* 0x000f280000300800 */
[----:B------:R1:W-:Y:S02]  /*3b9d0*/  LDGSTS.E [R2+0x43600], [R124.64], P0 ;  /* 0x436000007c027fae */ /* 0x0003e40008121848 */
[----:B-1----:R-:W-:Y:S01]  /*3b9e0*/  MOV R124, R142 ;  /* 0x0000008e007c7202 */ /* 0x002fe20000000f00 */
[----:B------:R-:W-:-:S05]  /*3b9f0*/  IMAD.MOV.U32 R125, RZ, RZ, R143 ;  /* 0x000000ffff7d7224 */ /* 0x000fca00078e008f */
[----:B------:R1:W-:Y:S01]  /*3ba00*/  LDGSTS.E [R2+0x43e00], [R124.64], P0 ;  /* 0x43e000007c027fae */ /* 0x0003e20008121848 */
[----:B------:R-:W-:Y:S01]  /*3ba10*/  IMAD.MOV.U32 R252, RZ, RZ, 0x3f ;  /* 0x0000003ffffc7424 */ /* 0x000fe200078e00ff */
[----:B------:R-:W-:-:S04]  /*3ba20*/  IADD3 R140, P1, R140, UR7, RZ ;  /* 0x000000078c8c7c10 */ /* 0x000fc8000ff3e0ff */
[----:B------:R-:W-:Y:S01]  /*3ba30*/  IADD3.X R141, R141, UR6, RZ, P1, !PT ;  /* 0x000000068d8d7c10 */ /* 0x000fe20008ffe4ff */
[----:B-1----:R-:W-:Y:S01]  /*3ba40*/  IMAD.MOV.U32 R124, RZ, RZ, R140 ;  /* 0x000000ffff7c7224 */ /* 0x002fe200078e008c */
[----:B------:R-:W-:Y:S02]  /*3ba50*/  IADD3 R138, P2, R138, UR7, RZ ;  /* 0x000000078a8a7c10 */ /* 0x000fe4000ff5e0ff */
[----:B------:R-:W-:Y:S02]  /*3ba60*/  MOV R125, R141 ;  /* 0x0000008d007d7202 */ /* 0x000fe40000000f00 */
[----:B------:R-:W-:Y:S02]  /*3ba70*/  IADD3.X R139, R139, UR6, RZ, P2, !PT ;  /* 0x000000068b8b7c10 */ /* 0x000fe400097fe4ff */
[----:B------:R-:W-:Y:S01]  /*3ba80*/  IADD3 R136, P1, R136, UR7, RZ ;  /* 0x0000000788887c10 */ /* 0x000fe2000ff3e0ff */
[----:B------:R1:W-:Y:S01]  /*3ba90*/  LDGSTS.E [R2+0x44600], [R124.64], P0 ;  /* 0x446000007c027fae */ /* 0x0003e20008121848 */
[----:B------:R-:W-:Y:S01]  /*3baa0*/  IADD3 R134, P2, R134, UR7, RZ ;  /* 0x0000000786867c10 */ /* 0x000fe2000ff5e0ff */
[----:B-1----:R-:W-:-:S02]  /*3bab0*/  IMAD.MOV.U32 R124, RZ, RZ, R138 ;  /* 0x000000ffff7c7224 */ /* 0x002fc400078e008a */
[----:B------:R-:W-:-:S05]  /*3bac0*/  IMAD.MOV.U32 R125, RZ, RZ, R139 ;  /* 0x000000ffff7d7224 */ /* 0x000fca00078e008b */
[----:B------:R1:W-:Y:S02]  /*3bad0*/  LDGSTS.E [R2+0x44e00], [R124.64], P0 ;  /* 0x44e000007c027fae */ /* 0x0003e40008121848 */
[----:B-1----:R-:W-:Y:S02]  /*3bae0*/  MOV R124, R136 ;  /* 0x00000088007c7202 */ /* 0x002fe40000000f00 */
[----:B------:R-:W-:-:S05]  /*3baf0*/  IADD3.X R137, R137, UR6, RZ, P1, !PT ;  /* 0x0000000689897c10 */ /* 0x000fca0008ffe4ff */
[----:B------:R-:W-:Y:S01]  /*3bb00*/  IMAD.MOV.U32 R125, RZ, RZ, R137 ;  /* 0x000000ffff7d7224 */ /* 0x000fe200078e0089 */
[----:B--2---:R-:W-:-:S04]  /*3bb10*/  IADD3.X R135, R135, UR6, RZ, P2, !PT ;  /* 0x0000000687877c10 */ /* 0x004fc800097fe4ff */
[----:B------:R1:W-:Y:S01]  /*3bb20*/  LDGSTS.E [R2+0x45600], [R124.64], P0 ;  /* 0x456000007c027fae */ /* 0x0003e20008121848 */
[----:B------:R-:W-:-:S04]  /*3bb30*/  IADD3 R132, P1, R132, UR7, RZ ;  /* 0x0000000784847c10 */ /* 0x000fc8000ff3e0ff */
[----:B------:R-:W-:Y:S01]  /*3bb40*/  IADD3.X R133, R133, UR6, RZ, P1, !PT ;  /* 0x0000000685857c10 */ /* 0x000fe20008ffe4ff */
[----:B-1----:R-:W-:Y:S01]  /*3bb50*/  IMAD.MOV.U32 R124, RZ, RZ, R134 ;  /* 0x000000ffff7c7224 */ /* 0x002fe200078e0086 */
[----:B------:R-:W-:-:S05]  /*3bb60*/  MOV R125, R135 ;  /* 0x00000087007d7202 */ /* 0x000fca0000000f00 */
[----:B------:R1:W-:Y:S04]  /*3bb70*/  LDGSTS.E [R2+0x45e00], [R124.64], P0 ;  /* 0x45e000007c027fae */ /* 0x0003e80008121848 */
[----:B------:R-:W-:Y:S01]  /*3bb80*/  STL [R1+0x10f0], R140 ;  /* 0x0010f08c01007387 */ /* 0x000fe20000100800 */
[----:B------:R-:W-:Y:S01]  /*3bb90*/  IADD3 R130, P2, R130, UR7, RZ ;  /* 0x0000000782827c10 */ /* 0x000fe2000ff5e0ff */
[----:B-1----:R-:W-:Y:S02]  /*3bba0*/  IMAD.MOV.U32 R124, RZ, RZ, R132 ;  /* 0x000000ffff7c7224 */ /* 0x002fe400078e0084 */
[----:B------:R-:W-:Y:S01]  /*3bbb0*/  IMAD.MOV.U32 R125, RZ, RZ, R133 ;  /* 0x000000ffff7d7224 */ /* 0x000fe200078e0085 */
[----:B------:R-:W-:Y:S01]  /*3bbc0*/  IADD3.X R131, R131, UR6, RZ, P2, !PT ;  /* 0x0000000683837c10 */ /* 0x000fe200097fe4ff */
[----:B------:R-:W-:Y:S04]  /*3bbd0*/  STL [R1+0x10ec], R141 ;  /* 0x0010ec8d01007387 */ /* 0x000fe80000100800 */
[----:B------:R1:W-:Y:S04]  /*3bbe0*/  LDGSTS.E [R2+0x46600], [R124.64], P0 ;  /* 0x466000007c027fae */ /* 0x0003e80008121848 */
[----:B------:R-:W-:Y:S01]  /*3bbf0*/  STL [R1+0x1110], R138 ;  /* 0x0011108a01007387 */ /* 0x000fe20000100800 */
[----:B------:R-:W-:-:S03]  /*3bc00*/  IADD3 R127, P1, R127, UR7, RZ ;  /* 0x000000077f7f7c10 */ /* 0x000fc6000ff3e0ff */
[----:B------:R-:W-:Y:S01]  /*3bc10*/  STL [R1+0x110c], R139 ;  /* 0x00110c8b01007387 */ /* 0x000fe20000100800 */
[----:B-1----:R-:W-:Y:S01]  /*3bc20*/  MOV R124, R130 ;  /* 0x00000082007c7202 */ /* 0x002fe20000000f00 */
[----:B------:R-:W-:Y:S02]  /*3bc30*/  IMAD.MOV.U32 R125, RZ, RZ, R131 ;  /* 0x000000ffff7d7224 */ /* 0x000fe400078e0083 */
[----:B------:R-:W-:Y:S04]  /*3bc40*/  STL [R1+0x1130], R136 ;  /* 0x0011308801007387 */ /* 0x000fe80000100800 */
[----:B------:R-:W-:Y:S01]  /*3bc50*/  STL [R1+0x112c], R137 ;  /* 0x00112c8901007387 */ /* 0x000fe20000100800 */
[----:B------:R-:W-:-:S03]  /*3bc60*/  IADD3 R3, P2, R3, UR7, RZ ;  /* 0x0000000703037c10 */ /* 0x000fc6000ff5e0ff */
[----:B------:R-:W-:Y:S04]  /*3bc70*/  STL [R1+0x1150], R134 ;  /* 0x0011508601007387 */ /* 0x000fe80000100800 */
[----:B------:R-:W-:Y:S04]  /*3bc80*/  STL [R1+0x114c], R135 ;  /* 0x00114c8701007387 */ /* 0x000fe80000100800 */
[----:B------:R1:W-:Y:S01]  /*3bc90*/  LDGSTS.E [R2+0x46e00], [R124.64], P0 ;  /* 0x46e000007c027fae */ /* 0x0003e20008121848 */
[----:B------:R-:W-:-:S03]  /*3bca0*/  IADD3 R252, R252, c[0x0][0x180], RZ ;  /* 0x00006000fcfc7a10 */ /* 0x000fc60007ffe0ff */
[----:B------:R-:W-:Y:S04]  /*3bcb0*/  STL [R1+0x1170], R132 ;  /* 0x0011708401007387 */ /* 0x000fe80000100800 */
[----:B------:R-:W-:Y:S01]  /*3bcc0*/  STL [R1+0x116c], R133 ;  /* 0x00116c8501007387 */ /* 0x000fe20000100800 */
[----:B-1----:R-:W-:-:S03]  /*3bcd0*/  MOV R124, R127 ;  /* 0x0000007f007c7202 */ /* 0x002fc60000000f00 */
[----:B------:R-:W-:Y:S04]  /*3bce0*/  STL [R1+0x1190], R130 ;  /* 0x0011908201007387 */ /* 0x000fe80000100800 */
[----:B------:R-:W-:Y:S04]  /*3bcf0*/  STL [R1+0x118c], R131 ;  /* 0x00118c8301007387 */ /* 0x000fe80000100800 */
[----:B------:R-:W-:Y:S01]  /*3bd00*/  STL [R1+0x11b0], R127 ;  /* 0x0011b07f01007387 */ /* 0x000fe20000100800 */
[----:B------:R-:W-:Y:S01]  /*3bd10*/  IADD3 R128, R128, 0x1, RZ ;  /* 0x0000000180807810 */ /* 0x000fe20007ffe0ff */
[C---:B------:R-:W-:Y:S08]  /*3bd20*/  HMMA.1688.F32.TF32 R60, R176.reuse, R62, R236 ;  /* 0x0000003eb03c723c */ /* 0x040ff000000810ec */
[----:B------:R-:W-:Y:S01]  /*3bd30*/  HMMA.1688.F32.TF32 R64, R176, R66, R232 ;  /* 0x00000042b040723c */ /* 0x000fe200000810e8 */
[----:B---3--:R-:W-:-:S05]  /*3bd40*/  IADD3.X R129, R129, UR6, RZ, P1, !PT ;  /* 0x0000000681817c10 */ /* 0x008fca0008ffe4ff */
[----:B------:R-:W-:Y:S01]  /*3bd50*/  IMAD.MOV.U32 R125, RZ, RZ, R129 ;  /* 0x000000ffff7d7224 */ /* 0x000fe200078e0081 */
[----:B------:R-:W-:Y:S04]  /*3bd60*/  STL [R1+0x11ac], R129 ;  /* 0x0011ac8101007387 */ /* 0x000fe80000100800 */
[----:B------:R1:W-:Y:S01]  /*3bd70*/  LDGSTS.E [R2+0x47600], [R124.64], P0 ;  /* 0x476000007c027fae */ /* 0x0003e20008121848 */
[----:B----4-:R-:W-:-:S03]  /*3bd80*/  IADD3.X R126, R126, UR6, RZ, P2, !PT ;  /* 0x000000067e7e7c10 */ /* 0x010fc600097fe4ff */
[----:B------:R2:W-:Y:S01]  /*3bd90*/  STL [R1+0x11d0], R3 ;  /* 0x0011d00301007387 */ /* 0x0005e20000100800 */
[----:B-1----:R-:W-:Y:S01]  /*3bda0*/  IMAD.MOV.U32 R124, RZ, RZ, R3 ;  /* 0x000000ffff7c7224 */ /* 0x002fe200078e0003 */
[----:B--2---:R-:W-:Y:S02]  /*3bdb0*/  SHF.R.S32.HI R3, RZ, 0x1f, R252 ;  /* 0x0000001fff037819 */ /* 0x004fe400000114fc */
[----:B------:R1:W-:Y:S01]  /*3bdc0*/  STL [R1+0x11cc], R126 ;  /* 0x0011cc7e01007387 */ /* 0x0003e20000100800 */
[----:B------:R-:W-:Y:S02]  /*3bdd0*/  MOV R125, R126 ;  /* 0x0000007e007d7202 */ /* 0x000fe40000000f00 */
[----:B------:R-:W-:Y:S01]  /*3bde0*/  LEA.HI R3, R3, R252, RZ, 0x6 ;  /* 0x000000fc03037211 */ /* 0x000fe200078f30ff */
[----:B------:R1:W-:Y:S03]  /*3bdf0*/  STL [R1+0x93c], R128 ;  /* 0x00093c8001007387 */ /* 0x0003e60000100800 */
[----:B------:R-:W-:Y:S01]  /*3be00*/  SHF.R.S32.HI R3, RZ, 0x6, R3 ;  /* 0x00000006ff037819 */ /* 0x000fe20000011403 */
[----:B------:R1:W-:Y:S03]  /*3be10*/  LDGSTS.E [R2+0x47e00], [R124.64], P0 ;  /* 0x47e000007c027fae */ /* 0x0003e60008121848 */
[----:B------:R-:W-:Y:S01]  /*3be20*/  ISETP.NE.U32.AND P0, PT, R128, R3, PT ;  /* 0x000000038000720c */ /* 0x000fe20003f05070 */
[----:B------:R-:W0:Y:S11]  /*3be30*/  LDGDEPBAR ;  /* 0x00000000000079af */ /* 0x000e360000000000 */
[----:B------:R-:W-:Y:S01]  /*3be40*/  @!UPT UIADD3 URZ, URZ, URZ, URZ ;  /* 0x0000003f3f3ff290 */ /* 0x000fe2000fffe03f */
[----:B-1----:R-:W-:Y:S01]  /*3be50*/  @!P0 CALL.REL.NOINC `(.L_x_0) ;  /* 0x0000001000008944 */ /* 0x002fe20003c00000 */
[----:B------:R-:W-:Y:S05]  /*3be60*/  BRA `(.L_x_1) ;  /* 0xfffda45000007947 */ /* 0x000fea000383ffff */
.L_x_0:
[----:B------:R-:W2:Y:S01]  /*3be70*/  LDL R127, [R1+0x918] ;  /* 0x00091800017f7983 */ /* 0x000ea20000100800 */
[----:B------:R-:W-:-:S04]  /*3be80*/  DEPBAR.LE SB0, 0x0 ;  /* 0x000080000000791a */ /* 0x000fc80000000000 */
[----:B------:R-:W1:Y:S04]  /*3be90*/  S2R R126, SR_TID.X ;  /* 0x00000000007e7919 */ /* 0x000e680000002100 */
[----:B------:R-:W3:Y:S04]  /*3bea0*/  LDL.LU R136, [R1+0x3f0] ;  /* 0x0003f00001887983 */ /* 0x000ee80000300800 */
[----:B------:R-:W3:Y:S04]  /*3beb0*/  LDL.LU R137, [R1+0x3f4] ;  /* 0x0003f40001897983 */ /* 0x000ee80000300800 */
[----:B-----5:R-:W3:Y:S04]  /*3bec0*/  LDL.LU R138, [R1+0x310] ;  /* 0x00031000018a7983 */ /* 0x020ee80000300800 */
[----:B------:R-:W3:Y:S04]  /*3bed0*/  LDL.LU R139, [R1+0x314] ;  /* 0x00031400018b7983 */ /* 0x000ee80000300800 */
[----:B------:R-:W4:Y:S01]  /*3bee0*/  LDL.LU R132, [R1+0x3f8] ;  /* 0x0003f80001847983 */ /* 0x000f220000300800 */
[C---:B-1----:R-:W-:Y:S01]  /*3bef0*/  IMAD.SHL.U32 R3, R126.reuse, 0x100, RZ ;  /* 0x000001007e037824 */ /* 0x042fe200078e00ff */
[C---:B------:R-:W-:Y:S01]  /*3bf00*/  SHF.L.U32 R2, R126.reuse, 0x3, RZ ;  /* 0x000000037e027819 */ /* 0x040fe200000006ff */
[C---:B------:R-:W-:Y:S01]  /*3bf10*/  IMAD.SHL.U32 R124, R126.reuse, 0x20, RZ ;  /* 0x000000207e7c7824 */ /* 0x040fe200078e00ff */
[----:B------:R-:W4:Y:S02]  /*3bf20*/  LDL.LU R133, [R1+0x3fc] ;  /* 0x0003fc0001857983 */ /* 0x000f240000300800 */
[----:B------:R-:W-:Y:S01]  /*3bf30*/  LOP3.LUT R3, R3, 0x1800, RZ, 0xc0, !PT ;  /* 0x0000180003037812 */ /* 0x000fe200078ec0ff */
[C---:B------:R-:W-:Y:S01]  /*3bf40*/  IMAD.SHL.U32 R0, R126.reuse, 0x400, RZ ;  /* 0x000004007e007824 */ /* 0x040fe200078e00ff */
[----:B------:R-:W4:Y:S02]  /*3bf50*/  LDL.LU R134, [R1+0x318] ;  /* 0x0003180001867983 */ /* 0x000f240000300800 */
[----:B------:R-:W-:Y:S01]  /*3bf60*/  LOP3.LUT R3, R3, 0x60, R124, 0xf8, !PT ;  /* 0x0000006003037812 */ /* 0x000fe200078ef87c */
[----:B------:R-:W-:Y:S01]  /*3bf70*/  IMAD.SHL.U32 R125, R126, 0x4, RZ ;  /* 0x000000047e7d7824 */ /* 0x000fe200078e00ff */
[----:B------:R-:W4:Y:S01]  /*3bf80*/  LDL.LU R135, [R1+0x31c] ;  /* 0x00031c0001877983 */ /* 0x000f220000300800 */
[----:B------:R-:W-:-:S02]  /*3bf90*/  LOP3.LUT R2, R2, 0x300, RZ, 0xc0, !PT ;  /* 0x0000030002027812 */ /* 0x000fc400078ec0ff */
[----:B------:R-:W-:Y:S01]  /*3bfa0*/  LOP3.LUT R126, R126, 0x7f, RZ, 0xc0, !PT ;  /* 0x0000007f7e7e7812 */ /* 0x000fe200078ec0ff */
[----:B------:R-:W3:Y:S01]  /*3bfb0*/  LDL.LU R128, [R1+0x160] ;  /* 0x0001600001807983 */ /* 0x000ee20000300800 */
[----:B------:R-:W-:-:S03]  /*3bfc0*/  LOP3.LUT R0, R0, 0x1800, RZ, 0xc0, !PT ;  /* 0x0000180000007812 */ /* 0x000fc600078ec0ff */
[----:B------:R-:W3:Y:S01]  /*3bfd0*/  LDL.LU R129, [R1+0x164] ;  /* 0x0001640001817983 */ /* 0x000ee20000300800 */
[----:B------:R-:W-:-:S03]  /*3bfe0*/  LOP3.LUT R2, R2, 0x70, R125, 0xf8, !PT ;  /* 0x0000007002027812 */ /* 0x000fc600078ef87d */
[----:B------:R-:W3:Y:S01]  /*3bff0*/  LDL.LU R130, [R1+0x150] ;  /* 0x0001500001827983 */ /* 0x000ee20000300800 */
[----:B------:R-:W-:-:S03]  /*3c000*/  LEA R0, R126, R0, 0x4 ;  /* 0x000000007e007211 */ /* 0x000fc600078e20ff */
[----:B------:R-:W3:Y:S04]  /*3c010*/  LDL.LU R131, [R1+0x154] ;  /* 0x0001540001837983 */ /* 0x000ee80000300800 */
[----:B------:R-:W-:Y:S01]  /*3c020*/  BAR.SYNC.DEFER_BLOCKING 0x0 ;  /* 0x0000000000007b1d */ /* 0x000fe20000010000 */
[----:B--2---:R-:W-:-:S04]  /*3c030*/  IADD3 R124, R127, 0x1, RZ ;  /* 0x000000017f7c7810 */ /* 0x004fc80007ffe0ff */
[----:B------:R-:W-:Y:S02]  /*3c040*/  ISETP.GE.AND P1, PT, R124, c[0x0][0x17c], PT ;  /* 0x00005f007c007a0c */ /* 0x000fe40003f26270 */
[----:B------:R-:W2:Y:S04]  /*3c050*/  LDL.LU R124, [R1+0x168] ;  /* 0x00016800017c7983 */ /* 0x000ea80000300800 */
[----:B------:R-:W2:Y:S04]  /*3c060*/  LDL.LU R125, [R1+0x16c] ;  /* 0x00016c00017d7983 */ /* 0x000ea80000300800 */
[----:B------:R-:W2:Y:S04]  /*3c070*/  LDL.LU R126, [R1+0x158] ;  /* 0x00015800017e7983 */ /* 0x000ea80000300800 */
[----:B------:R-:W2:Y:S01]  /*3c080*/  LDL.LU R127, [R1+0x15c] ;  /* 0x00015c00017f7983 */ /* 0x000ea20000300800 */
[----:B------:R-:W-:-:S05]  /*3c090*/  LOP3.LUT R2, R3, R2, RZ, 0x3c, !PT ;  /* 0x0000000203027212 */ /* 0x000fca00078e3cff */
[----:B----4-:R1:W-:Y:S04]  /*3c0a0*/  STS.128 [R2+0x80], R132 ;  /* 0x0000808402007388 */ /* 0x0103e80000000c00 */
[----:B-1----:R-:W4:Y:S04]  /*3c0b0*/  LDL.LU R132, [R1+0x70] ;  /* 0x0000700001847983 */ /* 0x002f280000300800 */
[----:B------:R-:W4:Y:S04]  /*3c0c0*/  LDL.LU R133, [R1+0x74] ;  /* 0x0000740001857983 */ /* 0x000f280000300800 */
[----:B------:R-:W4:Y:S04]  /*3c0d0*/  LDL.LU R134, [R1+0x60] ;  /* 0x0000600001867983 */ /* 0x000f280000300800 */
[----:B------:R-:W4:Y:S04]  /*3c0e0*/  LDL.LU R135, [R1+0x64] ;  /* 0x0000640001877983 */ /* 0x000f280000300800 */
[----:B---3--:R-:W-:Y:S04]  /*3c0f0*/  STS.128 [R2], R136 ;  /* 0x0000008802007388 */ /* 0x008fe80000000c00 */
[----:B------:R-:W-:Y:S04]  /*3c100*/  STS.128 [R2+0x400], R128 ;  /* 0x0004008002007388 */ /* 0x000fe80000000c00 */
[----:B--2---:R1:W-:Y:S04]  /*3c110*/  STS.128 [R2+0x480], R124 ;  /* 0x0004807c02007388 */ /* 0x0043e80000000c00 */
[----:B-1----:R-:W2:Y:S04]  /*3c120*/  LDL.LU R124, [R1+0x78] ;  /* 0x00007800017c7983 */ /* 0x002ea80000300800 */
[----:B------:R-:W2:Y:S04]  /*3c130*/  LDL.LU R125, [R1+0x7c] ;  /* 0x00007c00017d7983 */ /* 0x000ea80000300800 */
[----:B------:R-:W2:Y:S04]  /*3c140*/  LDL.LU R126, [R1+0x68] ;  /* 0x00006800017e7983 */ /* 0x000ea80000300800 */
[----:B------:R-:W2:Y:S04]  /*3c150*/  LDL.LU R127, [R1+0x6c] ;  /* 0x00006c00017f7983 */ /* 0x000ea80000300800 */
[----:B------:R-:W-:Y:S01]  /*3c160*/  BAR.SYNC.DEFER_BLOCKING 0x0 ;  /* 0x0000000000007b1d */ /* 0x000fe20000010000 */
[----:B------:R-:W-:Y:S01]  /*3c170*/  MOV R130, R8 ;  /* 0x0000000800827202 */ /* 0x000fe20000000f00 */
[----:B------:R-:W-:Y:S01]  /*3c180*/  IMAD.MOV.U32 R131, RZ, RZ, R9 ;  /* 0x000000ffff837224 */ /* 0x000fe200078e0009 */
[----:B------:R-:W-:Y:S01]  /*3c190*/  MOV R9, R15 ;  /* 0x0000000f00097202 */ /* 0x000fe20000000f00 */
[----:B------:R-:W-:-:S02]  /*3c1a0*/  IMAD.MOV.U32 R128, RZ, RZ, R12 ;  /* 0x000000ffff807224 */ /* 0x000fc400078e000c */
[----:B------:R-:W-:Y:S02]  /*3c1b0*/  IMAD.MOV.U32 R129, RZ, RZ, R13 ;  /* 0x000000ffff817224 */ /* 0x000fe400078e000d */
[----:B------:R-:W-:Y:S02]  /*3c1c0*/  IMAD.MOV.U32 R8, RZ, RZ, R14 ;  /* 0x000000ffff087224 */ /* 0x000fe400078e000e */
[----:B------:R-:W1:Y:S01]  /*3c1d0*/  LDS.128 R12, [R0] ;  /* 0x00000000000c7984 */ /* 0x000e620000000c00 */
[C---:B------:R-:W-:Y:S02]  /*3c1e0*/  LOP3.LUT R228, R0.reuse, 0x20, RZ, 0x3c, !PT ;  /* 0x0000002000e47812 */ /* 0x040fe400078e3cff */
[C---:B------:R-:W-:Y:S02]  /*3c1f0*/  LOP3.LUT R3, R0.reuse, 0x40, RZ, 0x3c, !PT ;  /* 0x0000004000037812 */ /* 0x040fe400078e3cff */
[----:B------:R-:W-:Y:S01]  /*3c200*/  LOP3.LUT R252, R0, 0x60, RZ, 0x3c, !PT ;  /* 0x0000006000fc7812 */ /* 0x000fe200078e3cff */
[----:B------:R-:W3:Y:S04]  /*3c210*/  LDS.128 R140, [R228] ;  /* 0x00000000e48c7984 */ /* 0x000ee80000000c00 */
[----:B------:R-:W3:Y:S04]  /*3c220*/  LDS.128 R136, [R3] ;  /* 0x0000000003887984 */ /* 0x000ee80000000c00 */
[----:B-1----:R-:W-:Y:S04]  /*3c230*/  STL.64 [R1+0xb0], R12 ;  /* 0x0000b00c01007387 */ /* 0x002fe80000100a00 */
[----:B------:R-:W-:Y:S04]  /*3c240*/  STL.64 [R1+0xb8], R14 ;  /* 0x0000b80e01007387 */ /* 0x000fe80000100a00 */
[----:B------:R-:W1:Y:S04]  /*3c250*/  LDS.128 R12, [R252] ;  /* 0x00000000fc0c7984 */ /* 0x000e680000000c00 */
[----:B------:R-:W-:Y:S06]  /*3c260*/  BAR.SYNC.DEFER_BLOCKING 0x0 ;  /* 0x0000000000007b1d */ /* 0x000fec0000010000 */
[----:B----4-:R-:W-:Y:S04]  /*3c270*/  STS.128 [R2], R132 ;  /* 0x0000008402007388 */ /* 0x010fe80000000c00 */
[----:B------:R-:W-:Y:S04]  /*3c280*/  STS.128 [R2+0x400], R128 ;  /* 0x0004008002007388 */ /* 0x000fe80000000c00 */
[----:B------:R4:W-:Y:S04]  /*3c290*/  STS.128 [R2+0x480], R8 ;  /* 0x0004800802007388 */ /* 0x0009e80000000c00 */
[----:B---3--:R-:W-:Y:S04]  /*3c2a0*/  STL.64 [R1+0xf0], R140 ;  /* 0x0000f08c01007387 */ /* 0x008fe80000100a00 */
[----:B------:R-:W-:Y:S04]  /*3c2b0*/  STL.64 [R1+0xf8], R142 ;  /* 0x0000f88e01007387 */ /* 0x000fe80000100a00 */
[----:B------:R-:W-:Y:S04]  /*3c2c0*/  STL.64 [R1+0x150], R136 ;  /* 0x0001508801007387 */ /* 0x000fe80000100a00 */
[----:B------:R-:W-:Y:S04]  /*3c2d0*/  STL.64 [R1+0x158], R138 ;  /* 0x0001588a01007387 */ /* 0x000fe80000100a00 */
[----:B-1----:R-:W-:Y:S04]  /*3c2e0*/  STL.64 [R1+0x160], R12 ;  /* 0x0001600c01007387 */ /* 0x002fe80000100a00 */
[----:B------:R-:W-:Y:S01]  /*3c2f0*/  STL.64 [R1+0x168], R14 ;  /* 0x0001680e01007387 */ /* 0x000fe20000100a00 */
[----:B----4-:R-:W-:Y:S01]  /*3c300*/  IMAD.MOV.U32 R8, RZ, RZ, R86 ;  /* 0x000000ffff087224 */ /* 0x010fe200078e0056 */
[----:B------:R-:W-:Y:S01]  /*3c310*/  MOV R9, R87 ;  /* 0x0000005700097202 */ /* 0x000fe20000000f00 */
[----:B------:R-:W-:-:S02]  /*3c320*/  IMAD.MOV.U32 R10, RZ, RZ, R82 ;  /* 0x000000ffff0a7224 */ /* 0x000fc400078e0052 */
[----:B------:R-:W-:Y:S01]  /*3c330*/  IMAD.MOV.U32 R11, RZ, RZ, R83 ;  /* 0x000000ffff0b7224 */ /* 0x000fe200078e0053 */
[----:B------:R-:W-:Y:S01]  /*3c340*/  MOV R83, R153 ;  /* 0x0000009900537202 */ /* 0x000fe20000000f00 */
[----:B------:R-:W-:Y:S02]  /*3c350*/  IMAD.MOV.U32 R82, RZ, RZ, R152 ;  /* 0x000000ffff527224 */ /* 0x000fe400078e0098 */
[----:B------:R-:W-:Y:S02]  /*3c360*/  IMAD.MOV.U32 R152, RZ, RZ, R166 ;  /* 0x000000ffff987224 */ /* 0x000fe400078e00a6 */
[----:B------:R-:W-:Y:S01]  /*3c370*/  IMAD.MOV.U32 R153, RZ, RZ, R167 ;  /* 0x000000ffff997224 */ /* 0x000fe200078e00a7 */
[----:B--2---:R1:W-:Y:S04]  /*3c380*/  STS.128 [R2+0x80], R124 ;  /* 0x0000807c02007388 */ /* 0x0043e80000000c00 */
[----:B------:R-:W-:Y:S06]  /*3c390*/  BAR.SYNC.DEFER_BLOCKING 0x0 ;  /* 0x0000000000007b1d */ /* 0x000fec0000010000 */
[----:B------:R-:W2:Y:S01]  /*3c3a0*/  LDS.128 R12, [R0] ;  /* 0x00000000000c7984 */ /* 0x000ea20000000c00 */
[----:B-1----:R-:W-:-:S02]  /*3c3b0*/  IMAD.MOV.U32 R124, RZ, RZ, R84 ;  /* 0x000000ffff7c7224 */ /* 0x002fc400078e0054 */
[----:B------:R-:W-:Y:S01]  /*3c3c0*/  IMAD.MOV.U32 R125, RZ, RZ, R85 ;  /* 0x000000ffff7d7224 */ /* 0x000fe200078e0055 */
[----:B------:R-:W1:Y:S04]  /*3c3d0*/  LDS.128 R128, [R228] ;  /* 0x00000000e4807984 */ /* 0x000e680000000c00 */
[----:B------:R-:W3:Y:S01]  /*3c3e0*/  LDS.128 R84, [R3] ;  /* 0x0000000003547984 */ /* 0x000ee20000000c00 */
[----:B------:R-:W-:Y:S01]  /*3c3f0*/  MOV R126, R80 ;  /* 0x00000050007e7202 */ /* 0x000fe20000000f00 */
[----:B------:R-:W-:Y:S01]  /*3c400*/  IMAD.MOV.U32 R127, RZ, RZ, R81 ;  /* 0x000000ffff7f7224 */ /* 0x000fe200078e0051 */
[----:B------:R-:W-:Y:S01]  /*3c410*/  MOV R80, R164 ;  /* 0x000000a400507202 */ /* 0x000fe20000000f00 */
[----:B------:R-:W-:Y:S01]  /*3c420*/  IMAD.MOV.U32 R81, RZ, RZ, R165 ;  /* 0x000000ffff517224 */ /* 0x000fe200078e00a5 */
[----:B--2---:R-:W-:Y:S04]  /*3c430*/  STL.64 [R1+0x70], R12 ;  /* 0x0000700c01007387 */ /* 0x004fe80000100a00 */
[----:B------:R-:W-:Y:S04]  /*3c440*/  STL.64 [R1+0x78], R14 ;  /* 0x0000780e01007387 */ /* 0x000fe80000100a00 */
[----:B------:R-:W2:Y:S04]  /*3c450*/  LDS.128 R12, [R252] ;  /* 0x00000000fc0c7984 */ /* 0x000ea80000000c00 */
[----:B------:R-:W-:Y:S06]  /*3c460*/  BAR.SYNC.DEFER_BLOCKING 0x0 ;  /* 0x0000000000007b1d */ /* 0x000fec0000010000 */
[----:B------:R-:W-:Y:S04]  /*3c470*/  STS.128 [R2], R124 ;  /* 0x0000007c02007388 */ /* 0x000fe80000000c00 */
[----:B------:R4:W-:Y:S04]  /*3c480*/  STS.128 [R2+0x80], R8 ;  /* 0x0000800802007388 */ /* 0x0009e80000000c00 */
[----:B------:R-:W-:Y:S04]  /*3c490*/  STS.128 [R2+0x400], R80 ;  /* 0x0004005002007388 */ /* 0x000fe80000000c00 */
[----:B------:R-:W-:Y:S04]  /*3c4a0*/  STS.128 [R2+0x480], R152 ;  /* 0x0004809802007388 */ /* 0x000fe80000000c00 */
[----:B------:R-:W-:Y:S06]  /*3c4b0*/  BAR.SYNC.DEFER_BLOCKING 0x0 ;  /* 0x0000000000007b1d */ /* 0x000fec0000010000 */
[----:B-1----:R-:W-:Y:S04]  /*3c4c0*/  STL.64 [R1+0xc0], R128 ;  /* 0x0000c08001007387 */ /* 0x002fe80000100a00 */
[----:B------:R-:W-:Y:S04]  /*3c4d0*/  STL.64 [R1+0xc8], R130 ;  /* 0x0000c88201007387 */ /* 0x000fe80000100a00 */
[----:B---3--:R-:W-:Y:S01]  /*3c4e0*/  STL.64 [R1+0x100], R84 ;  /* 0x0001005401007387 */ /* 0x008fe20000100a00 */
[----:B----4-:R-:W-:-:S03]  /*3c4f0*/  IMAD.MOV.U32 R10, RZ, RZ, R20 ;  /* 0x000000ffff0a7224 */ /* 0x010fc600078e0014 */
[----:B------:R-:W-:Y:S01]  /*3c500*/  STL.64 [R1+0x108], R86 ;  /* 0x0001085601007387 */ /* 0x000fe20000100a00 */
[----:B------:R-:W-:-:S03]  /*3c510*/  MOV R11, R21 ;  /* 0x00000015000b7202 */ /* 0x000fc60000000f00 */
[----:B------:R-:W1:Y:S01]  /*3c520*/  LDS.128 R236, [R0] ;  /* 0x0000000000ec7984 */ /* 0x000e620000000c00 */
[----:B------:R-:W-:-:S03]  /*3c530*/  MOV R8, R16 ;  /* 0x0000001000087202 */ /* 0x000fc60000000f00 */
[----:B------:R-:W3:Y:S01]  /*3c540*/  LDS.128 R84, [R228] ;  /* 0x00000000e4547984 */ /* 0x000ee20000000c00 */
[----:B------:R-:W-:Y:S02]  /*3c550*/  IMAD.MOV.U32 R9, RZ, RZ, R17 ;  /* 0x000000ffff097224 */ /* 0x000fe400078e0011 */
[----:B------:R-:W-:Y:S01]  /*3c560*/  IMAD.MOV.U32 R20, RZ, RZ, R18 ;  /* 0x000000ffff147224 */ /* 0x000fe200078e0012 */
[----:B------:R-:W4:Y:S01]  /*3c570*/  LDS.128 R80, [R3] ;  /* 0x0000000003507984 */ /* 0x000f220000000c00 */
[----:B------:R-:W-:-:S03]  /*3c580*/  IMAD.MOV.U32 R21, RZ, RZ, R19 ;  /* 0x000000ffff157224 */ /* 0x000fc600078e0013 */
[----:B------:R-:W3:Y:S04]  /*3c590*/  LDS.128 R16, [R252] ;  /* 0x00000000fc107984 */ /* 0x000ee80000000c00 */
[----:B------:R-:W-:Y:S06]  /*3c5a0*/  BAR.SYNC.DEFER_BLOCKING 0x0 ;  /* 0x0000000000007b1d */ /* 0x000fec0000010000 */
[----:B--2---:R2:W-:Y:S04]  /*3c5b0*/  STL.64 [R1+0x130], R12 ;  /* 0x0001300c01007387 */ /* 0x0045e80000100a00 */
[----:B------:R1:W-:Y:S04]  /*3c5c0*/  STL.64 [R1+0x138], R14 ;  /* 0x0001380e01007387 */ /* 0x0003e80000100a00 */
[----:B-1----:R-:W-:Y:S04]  /*3c5d0*/  STL [R1+0x13c4], R237 ;  /* 0x0013c4ed01007387 */ /* 0x002fe80000100800 */
[----:B------:R-:W-:Y:S04]  /*3c5e0*/  STL [R1+0x13b8], R238 ;  /* 0x0013b8ee01007387 */ /* 0x000fe80000100800 */
[----:B------:R-:W-:Y:S04]  /*3c5f0*/  STL [R1+0x13b4], R239 ;  /* 0x0013b4ef01007387 */ /* 0x000fe80000100800 */
[----:B---3--:R-:W-:Y:S04]  /*3c600*/  STL.64 [R1+0x60], R84 ;  /* 0x0000605401007387 */ /* 0x008fe80000100a00 */
[----:B------:R-:W-:Y:S04]  /*3c610*/  STL.64 [R1+0x68], R86 ;  /* 0x0000685601007387 */ /* 0x000fe80000100a00 */
[----:B----4-:R-:W-:Y:S04]  /*3c620*/  STL.64 [R1+0xd0], R80 ;  /* 0x0000d05001007387 */ /* 0x010fe80000100a00 */
[----:B------:R-:W-:Y:S04]  /*3c630*/  STL.64 [R1+0xd8], R82 ;  /* 0x0000d85201007387 */ /* 0x000fe80000100a00 */
[----:B------:R-:W-:Y:S01]  /*3c640*/  STL.64 [R1+0x110], R16 ;  /* 0x0001101001007387 */ /* 0x000fe20000100a00 */
[----:B--2---:R-:W-:-:S03]  /*3c650*/  MOV R12, R160 ;  /* 0x000000a0000c7202 */ /* 0x004fc60000000f00 */
[----:B------:R-:W-:Y:S01]  /*3c660*/  STL.64 [R1+0x118], R18 ;  /* 0x0001181201007387 */ /* 0x000fe20000100a00 */
[----:B------:R-:W-:-:S03]  /*3c670*/  IMAD.MOV.U32 R13, RZ, RZ, R161 ;  /* 0x000000ffff0d7224 */ /* 0x000fc600078e00a1 */
[----:B------:R1:W-:Y:S01]  /*3c680*/  STS.128 [R2+0x480], R20 ;  /* 0x0004801402007388 */ /* 0x0003e20000000c00 */
[----:B------:R-:W-:Y:S01]  /*3c690*/  IMAD.MOV.U32 R14, RZ, RZ, R172 ;  /* 0x000000ffff0e7224 */ /* 0x000fe200078e00ac */
[----:B------:R-:W-:-:S05]  /*3c6a0*/  MOV R15, R173 ;  /* 0x000000ad000f7202 */ /* 0x000fca0000000f00 */
[----:B------:R2:W-:Y:S04]  /*3c6b0*/  STS.128 [R2], R12 ;  /* 0x0000000c02007388 */ /* 0x0005e80000000c00 */
[----:B-1----:R-:W3:Y:S04]  /*3c6c0*/  LDL.LU R20, [R1+0x430] ;  /* 0x0004300001147983 */ /* 0x002ee80000300800 */
        /* <DEDUP_REMOVED lines=10> */
[----:B------:R1:W-:Y:S04]  /*3c770*/  STS.128 [R2+0x400], R8 ;  /* 0x0004000802007388 */ /* 0x0003e80000000c00 */
[----:B------:R-:W2:Y:S04]  /*3c780*/  LDL.LU R15, [R1+0x264] ;  /* 0x00026400010f7983 */ /* 0x000ea80000300800 */
[----:B-1----:R-:W3:Y:S04]  /*3c790*/  LDL.LU R8, [R1+0x128] ;  /* 0x0001280001087983 */ /* 0x002ee80000300800 */
[----:B------:R-:W3:Y:S04]  /*3c7a0*/  LDL.LU R9, [R1+0x12c] ;  /* 0x00012c0001097983 */ /* 0x000ee80000300800 */
[----:B------:R-:W3:Y:S04]  /*3c7b0*/  LDL.LU R10, [R1+0x268] ;  /* 0x00026800010a7983 */ /* 0x000ee80000300800 */
[----:B------:R-:W3:Y:S01]  /*3c7c0*/  LDL.LU R11, [R1+0x26c] ;  /* 0x00026c00010b7983 */ /* 0x000ee20000300800 */
[----:B------:R-:W-:-:S02]  /*3c7d0*/  IMAD.MOV.U32 R172, RZ, RZ, R162 ;  /* 0x000000ffffac7224 */ /* 0x000fc400078e00a2 */
[----:B------:R-:W-:-:S05]  /*3c7e0*/  IMAD.MOV.U32 R173, RZ, RZ, R163 ;  /* 0x000000ffffad7224 */ /* 0x000fca00078e00a3 */
[----:B------:R-:W-:Y:S04]  /*3c7f0*/  STS.128 [R2+0x80], R172 ;  /* 0x000080ac02007388 */ /* 0x000fe80000000c00 */
[----:B------:R-:W-:Y:S06]  /*3c800*/  BAR.SYNC.DEFER_BLOCKING 0x0 ;  /* 0x0000000000007b1d */ /* 0x000fec0000010000 */
[----:B------:R-:W1:Y:S04]  /*3c810*/  LDS.128 R80, [R0] ;  /* 0x0000000000507984 */ /* 0x000e680000000c00 */
[----:B------:R-:W1:Y:S04]  /*3c820*/  LDS.128 R124, [R228] ;  /* 0x00000000e47c7984 */ /* 0x000e680000000c00 */
[----:B------:R-:W1:Y:S04]  /*3c830*/  LDS.128 R84, [R3] ;  /* 0x0000000003547984 */ /* 0x000e680000000c00 */
[----:B-1----:R-:W-:Y:S01]  /*3c840*/  STL [R1+0x44], R81 ;  /* 0x0000445101007387 */ /* 0x002fe20000100800 */
[----:B------:R-:W-:Y:S01]  /*3c850*/  MOV R237, R80 ;  /* 0x0000005000ed7202 */ /* 0x000fe20000000f00 */
[----:B------:R-:W-:-:S02]  /*3c860*/  IMAD.MOV.U32 R239, RZ, RZ, R82 ;  /* 0x000000ffffef7224 */ /* 0x000fc400078e0052 */
[----:B------:R-:W-:Y:S04]  /*3c870*/  STL [R1+0x4c], R83 ;  /* 0x00004c5301007387 */ /* 0x000fe80000100800 */
[----:B------:R-:W1:Y:S04]  /*3c880*/  LDS.128 R80, [R252] ;  /* 0x00000000fc507984 */ /* 0x000e680000000c00 */
[----:B------:R-:W-:Y:S06]  /*3c890*/  BAR.SYNC.DEFER_BLOCKING 0x0 ;  /* 0x0000000000007b1d */ /* 0x000fec0000010000 */
[----:B------:R1:W-:Y:S04]  /*3c8a0*/  STL [R1+0x13bc], R239 ;  /* 0x0013bcef01007387 */ /* 0x0003e80000100800 */
[----:B------:R-:W-:Y:S04]  /*3c8b0*/  STL.64 [R1+0x50], R124 ;  /* 0x0000507c01007387 */ /* 0x000fe80000100a00 */
[----:B------:R-:W-:Y:S04]  /*3c8c0*/  STL.64 [R1+0x58], R126 ;  /* 0x0000587e01007387 */ /* 0x000fe80000100a00 */
[----:B------:R-:W-:Y:S04]  /*3c8d0*/  STL.64 [R1+0xa0], R84 ;  /* 0x0000a05401007387 */ /* 0x000fe80000100a00 */
[----:B------:R-:W-:Y:S01]  /*3c8e0*/  STL.64 [R1+0xa8], R86 ;  /* 0x0000a85601007387 */ /* 0x000fe20000100a00 */
[----:B-1----:R-:W-:-:S03]  /*3c8f0*/  IMAD.MOV.U32 R239, RZ, RZ, R80 ;  /* 0x000000ffffef7224 */ /* 0x002fc600078e0050 */
[----:B------:R-:W-:Y:S04]  /*3c900*/  STL.64 [R1+0xe8], R82 ;  /* 0x0000e85201007387 */ /* 0x000fe80000100a00 */
[----:B------:R-:W-:Y:S04]  /*3c910*/  STL [R1+0x13c0], R239 ;  /* 0x0013c0ef01007387 */ /* 0x000fe80000100800 */
[----:B----4-:R1:W-:Y:S04]  /*3c920*/  STS.128 [R2+0x80], R16 ;  /* 0x0000801002007388 */ /* 0x0103e80000000c00 */
[----:B-1----:R-:W4:Y:S04]  /*3c930*/  LDL.LU R16, [R1+0x30] ;  /* 0x0000300001107983 */ /* 0x002f280000300800 */
[----:B------:R-:W4:Y:S04]  /*3c940*/  LDL.LU R17, [R1+0x34] ;  /* 0x0000340001117983 */ /* 0x000f280000300800 */
[----:B------:R-:W4:Y:S04]  /*3c950*/  LDL.LU R18, [R1+0x80] ;  /* 0x0000800001127983 */ /* 0x000f280000300800 */
[----:B--2---:R1:W-:Y:S04]  /*3c960*/  STS.128 [R2+0x400], R12 ;  /* 0x0004000c02007388 */ /* 0x0043e80000000c00 */
[----:B------:R-:W4:Y:S04]  /*3c970*/  LDL.LU R19, [R1+0x84] ;  /* 0x0000840001137983 */ /* 0x000f280000300800 */
[----:B-1----:R-:W2:Y:S04]  /*3c980*/  LDL.LU R12, [R1+0x38] ;  /* 0x00003800010c7983 */ /* 0x002ea80000300800 */
[----:B------:R-:W2:Y:S04]  /*3c990*/  LDL.LU R13, [R1+0x3c] ;  /* 0x00003c00010d7983 */ /* 0x000ea80000300800 */
[----:B------:R-:W2:Y:S04]  /*3c9a0*/  LDL.LU R14, [R1+0x88] ;  /* 0x00008800010e7983 */ /* 0x000ea80000300800 */
[----:B---3--:R1:W-:Y:S04]  /*3c9b0*/  STS.128 [R2+0x480], R8 ;  /* 0x0004800802007388 */ /* 0x0083e80000000c00 */
[----:B------:R-:W2:Y:S01]  /*3c9c0*/  LDL.LU R15, [R1+0x8c] ;  /* 0x00008c00010f7983 */ /* 0x000ea20000300800 */
[----:B-1----:R-:W-:-:S03]  /*3c9d0*/  IMAD.MOV.U32 R8, RZ, RZ, R4 ;  /* 0x000000ffff087224 */ /* 0x002fc600078e0004 */
[----:B------:R-:W3:Y:S01]  /*3c9e0*/  LDL.LU R10, [R1+0x10] ;  /* 0x00001000010a7983 */ /* 0x000ee20000300800 */
[----:B------:R-:W-:Y:S01]  /*3c9f0*/  IMAD.MOV.U32 R9, RZ, RZ, R5 ;  /* 0x000000ffff097224 */ /* 0x000fe200078e0005 */
[----:B------:R-:W-:Y:S01]  /*3ca00*/  MOV R4, R6 ;  /* 0x0000000600047202 */ /* 0x000fe20000000f00 */
[----:B------:R-:W-:Y:S01]  /*3ca10*/  IMAD.MOV.U32 R5, RZ, RZ, R7 ;  /* 0x000000ffff057224 */ /* 0x000fe200078e0007 */
[----:B------:R-:W3:Y:S04]  /*3ca20*/  LDL.LU R11, [R1+0x14] ;  /* 0x00001400010b7983 */ /* 0x000ee80000300800 */
[----:B------:R-:W3:Y:S04]  /*3ca30*/  LDL.LU R6, [R1+0x18] ;  /* 0x0000180001067983 */ /* 0x000ee80000300800 */
[----:B------:R-:W3:Y:S04]  /*3ca40*/  LDL.LU R7, [R1+0x1c] ;  /* 0x00001c0001077983 */ /* 0x000ee80000300800 */
[----:B------:R-:W-:Y:S04]  /*3ca50*/  STS.128 [R2], R20 ;  /* 0x0000001402007388 */ /* 0x000fe80000000c00 */
[----:B------:R-:W-:Y:S06]  /*3ca60*/  BAR.SYNC.DEFER_BLOCKING 0x0 ;  /* 0x0000000000007b1d */ /* 0x000fec0000010000 */
[----:B------:R-:W1:Y:S01]  /*3ca70*/  LDS.128 R20, [R0] ;  /* 0x0000000000147984 */ /* 0x000e620000000c00 */
[----:B------:R-:W-:-:S03]  /*3ca80*/  MOV R238, R81 ;  /* 0x0000005100ee7202 */ /* 0x000fc60000000f00 */
[----:B------:R-:W1:Y:S04]  /*3ca90*/  LDS.128 R84, [R228] ;  /* 0x00000000e4547984 */ /* 0x000e680000000c00 */
[----:B------:R-:W1:Y:S04]  /*3caa0*/  LDS.128 R80, [R3] ;  /* 0x0000000003507984 */ /* 0x000e680000000c00 */
[----:B-1----:R-:W-:Y:S04]  /*3cab0*/  STL.64 [R1+0x1b0], R20 ;  /* 0x0001b01401007387 */ /* 0x002fe80000100a00 */
[----:B------:R-:W-:Y:S04]  /*3cac0*/  STL.64 [R1+0x1b8], R22 ;  /* 0x0001b81601007387 */ /* 0x000fe80000100a00 */
[----:B------:R-:W1:Y:S04]  /*3cad0*/  LDS.128 R20, [R252] ;  /* 0x00000000fc147984 */ /* 0x000e680000000c00 */
[----:B------:R-:W-:Y:S06]  /*3cae0*/  BAR.SYNC.DEFER_BLOCKING 0x0 ;  /* 0x0000000000007b1d */ /* 0x000fec0000010000 */
[----:B------:R-:W-:Y:S04]  /*3caf0*/  STL.64 [R1+0x230], R84 ;  /* 0x0002305401007387 */ /* 0x000fe80000100a00 */
[----:B------:R-:W-:Y:S04]  /*3cb00*/  STL.64 [R1+0x238], R86 ;  /* 0x0002385601007387 */ /* 0x000fe80000100a00 */
[----:B------:R-:W-:Y:S04]  /*3cb10*/  STL.64 [R1+0x2a0], R80 ;  /* 0x0002a05001007387 */ /* 0x000fe80000100a00 */
[----:B------:R-:W-:Y:S04]  /*3cb20*/  STL.64 [R1+0x2a8], R82 ;  /* 0x0002a85201007387 */ /* 0x000fe80000100a00 */
[----:B-1----:R-:W-:Y:S04]  /*3cb30*/  STL.64 [R1+0x2c0], R20 ;  /* 0x0002c01401007387 */ /* 0x002fe80000100a00 */
[----:B------:R-:W-:Y:S04]  /*3cb40*/  STL.64 [R1+0x2c8], R22 ;  /* 0x0002c81601007387 */ /* 0x000fe80000100a00 */
[----:B----4-:R1:W-:Y:S04]  /*3cb50*/  STS.128 [R2], R16 ;  /* 0x0000001002007388 */ /* 0x0103e80000000c00 */
[----:B--2---:R2:W-:Y:S04]  /*3cb60*/  STS.128 [R2+0x80], R12 ;  /* 0x0000800c02007388 */ /* 0x0045e80000000c00 */
[----:B---3--:R-:W-:Y:S04]  /*3cb70*/  STS.128 [R2+0x400], R8 ;  /* 0x0004000802007388 */ /* 0x008fe80000000c00 */
[----:B------:R-:W-:Y:S04]  /*3cb80*/  STS.128 [R2+0x480], R4 ;  /* 0x0004800402007388 */ /* 0x000fe80000000c00 */
[----:B------:R-:W-:Y:S06]  /*3cb90*/  BAR.SYNC.DEFER_BLOCKING 0x0 ;  /* 0x0000000000007b1d */ /* 0x000fec0000010000 */
[----:B------:R-:W3:Y:S04]  /*3cba0*/  LDS.128 R4, [R0] ;  /* 0x0000000000047984 */ /* 0x000ee80000000c00 */
[----:B------:R-:W4:Y:S04]  /*3cbb0*/  LDS.128 R20, [R228] ;  /* 0x00000000e4147984 */ /* 0x000f280000000c00 */
[----:B------:R-:W4:Y:S01]  /*3cbc0*/  LDS.128 R8, [R3] ;  /* 0x0000000003087984 */ /* 0x000f220000000c00 */
[----:B-1----:R-:W-:Y:S01]  /*3cbd0*/  IMAD.MOV.U32 R18, RZ, RZ, R72 ;  /* 0x000000ffff127224 */ /* 0x002fe200078e0048 */
[----:B------:R-:W-:Y:S01]  /*3cbe0*/  MOV R17, R77 ;  /* 0x0000004d00117202 */ /* 0x000fe20000000f00 */
[----:B------:R-:W-:Y:S01]  /*3cbf0*/  IMAD.MOV.U32 R19, RZ, RZ, R73 ;  /* 0x000000ffff137224 */ /* 0x000fe200078e0049 */
[----:B------:R-:W-:Y:S01]  /*3cc00*/  MOV R72, R78 ;  /* 0x0000004e00487202 */ /* 0x000fe20000000f00 */
[----:B--2---:R-:W-:Y:S01]  /*3cc10*/  IMAD.MOV.U32 R14, RZ, RZ, R108 ;  /* 0x000000ffff0e7224 */ /* 0x004fe200078e006c */
[----:B------:R-:W-:Y:S01]  /*3cc20*/  MOV R13, R149 ;  /* 0x00000095000d7202 */ /* 0x000fe20000000f00 */
[----:B------:R-:W-:Y:S01]  /*3cc30*/  IMAD.MOV.U32 R15, RZ, RZ, R109 ;  /* 0x000000ffff0f7224 */ /* 0x000fe200078e006d */
[----:B------:R-:W-:Y:S01]  /*3cc40*/  MOV R108, R150 ;  /* 0x00000096006c7202 */ /* 0x000fe20000000f00 */
[----:B------:R-:W-:Y:S01]  /*3cc50*/  IMAD.MOV.U32 R16, RZ, RZ, R76 ;  /* 0x000000ffff107224 */ /* 0x000fe200078e004c */
[----:B---3--:R-:W-:Y:S04]  /*3cc60*/  STL.64 [R1+0x120], R4 ;  /* 0x0001200401007387 */ /* 0x008fe80000100a00 */
[----:B------:R-:W-:Y:S04]  /*3cc70*/  STL.64 [R1+0x128], R6 ;  /* 0x0001280601007387 */ /* 0x000fe80000100a00 */
[----:B------:R-:W1:Y:S04]  /*3cc80*/  LDS.128 R4, [R252] ;  /* 0x00000000fc047984 */ /* 0x000e680000000c00 */
[----:B------:R-:W-:Y:S01]  /*3cc90*/  BAR.SYNC.DEFER_BLOCKING 0x0 ;  /* 0x0000000000007b1d */ /* 0x000fe20000010000 */
[----:B------:R-:W-:-:S02]  /*3cca0*/  IMAD.MOV.U32 R73, RZ, RZ, R79 ;  /* 0x000000ffff497224 */ /* 0x000fc400078e004f */
[----:B------:R-:W-:Y:S02]  /*3ccb0*/  IMAD.MOV.U32 R12, RZ, RZ, R148 ;  /* 0x000000ffff0c7224 */ /* 0x000fe400078e0094 */
[----:B------:R-:W-:Y:S01]  /*3ccc0*/  IMAD.MOV.U32 R109, RZ, RZ, R151 ;  /* 0x000000ffff6d7224 */ /* 0x000fe200078e0097 */
[----:B------:R-:W-:Y:S04]  /*3ccd0*/  STS.128 [R2], R16 ;  /* 0x0000001002007388 */ /* 0x000fe80000000c00 */
[----:B------:R-:W-:Y:S04]  /*3cce0*/  STS.128 [R2+0x80], R72 ;  /* 0x0000804802007388 */ /* 0x000fe80000000c00 */
[----:B------:R-:W-:Y:S04]  /*3ccf0*/  STS.128 [R2+0x400], R12 ;  /* 0x0004000c02007388 */ /* 0x000fe80000000c00 */
[----:B------:R-:W-:Y:S04]  /*3cd00*/  STS.128 [R2+0x480], R108 ;  /* 0x0004806c02007388 */ /* 0x000fe80000000c00 */
[----:B------:R-:W-:Y:S06]  /*3cd10*/  BAR.SYNC.DEFER_BLOCKING 0x0 ;  /* 0x0000000000007b1d */ /* 0x000fec0000010000 */
[----:B------:R-:W2:Y:S04]  /*3cd20*/  LDS.128 R12, [R0] ;  /* 0x00000000000c7984 */ /* 0x000ea80000000c00 */
[----:B----4-:R-:W-:Y:S04]  /*3cd30*/  STL.64 [R1+0x1c0], R20 ;  /* 0x0001c01401007387 */ /* 0x010fe80000100a00 */
[----:B------:R-:W-:Y:S04]  /*3cd40*/  STL.64 [R1+0x1c8], R22 ;  /* 0x0001c81601007387 */ /* 0x000fe80000100a00 */
[----:B------:R3:W-:Y:S04]  /*3cd50*/  STL.64 [R1+0x290], R8 ;  /* 0x0002900801007387 */ /* 0x0007e80000100a00 */
[----:B------:R4:W-:Y:S04]  /*3cd60*/  STL.64 [R1+0x298], R10 ;  /* 0x0002980a01007387 */ /* 0x0009e80000100a00 */
[----:B-1----:R-:W-:Y:S04]  /*3cd70*/  STL.64 [R1+0x2b0], R4 ;  /* 0x0002b00401007387 */ /* 0x002fe80000100a00 */
[----:B------:R-:W1:Y:S04]  /*3cd80*/  LDS.128 R20, [R228] ;  /* 0x00000000e4147984 */ /* 0x000e680000000c00 */
[----:B------:R-:W-:Y:S04]  /*3cd90*/  STL.64 [R1+0x2b8], R6 ;  /* 0x0002b80601007387 */ /* 0x000fe80000100a00 */
[----:B------:R-:W1:Y:S04]  /*3cda0*/  LDS.128 R16, [R3] ;  /* 0x0000000003107984 */ /* 0x000e680000000c00 */
[----:B--2---:R-:W-:Y:S04]  /*3cdb0*/  STL.64 [R1+0x30], R12 ;  /* 0x0000300c01007387 */ /* 0x004fe80000100a00 */
[----:B------:R-:W-:Y:S04]  /*3cdc0*/  STL.64 [R1+0x38], R14 ;  /* 0x0000380e01007387 */ /* 0x000fe80000100a00 */
[----:B------:R-:W2:Y:S01]  /*3cdd0*/  LDS.128 R12, [R252] ;  /* 0x00000000fc0c7984 */ /* 0x000ea20000000c00 */
[----:B---3--:R-:W-:Y:S01]  /*3cde0*/  IMAD.MOV.U32 R8, RZ, RZ, R156 ;  /* 0x000000ffff087224 */ /* 0x008fe200078e009c */
[----:B------:R-:W-:Y:S01]  /*3cdf0*/  MOV R9, R157 ;  /* 0x0000009d00097202 */ /* 0x000fe20000000f00 */
[----:B----4-:R-:W-:-:S02]  /*3ce00*/  IMAD.MOV.U32 R10, RZ, RZ, R104 ;  /* 0x000000ffff0a7224 */ /* 0x010fc400078e0068 */
[----:B------:R-:W-:Y:S01]  /*3ce10*/  IMAD.MOV.U32 R11, RZ, RZ, R105 ;  /* 0x000000ffff0b7224 */ /* 0x000fe200078e0069 */
[----:B------:R-:W-:Y:S06]  /*3ce20*/  BAR.SYNC.DEFER_BLOCKING 0x0 ;  /* 0x0000000000007b1d */ /* 0x000fec0000010000 */
[----:B-1----:R-:W-:Y:S04]  /*3ce30*/  STL.64 [R1+0x180], R20 ;  /* 0x0001801401007387 */ /* 0x002fe80000100a00 */
[----:B------:R-:W-:Y:S04]  /*3ce40*/  STL.64 [R1+0x188], R22 ;  /* 0x0001881601007387 */ /* 0x000fe80000100a00 */
[----:B------:R1:W-:Y:S04]  /*3ce50*/  STL.64 [R1+0x1f0], R16 ;  /* 0x0001f01001007387 */ /* 0x0003e80000100a00 */
[----:B------:R3:W-:Y:S01]  /*3ce60*/  STL.64 [R1+0x1f8], R18 ;  /* 0x0001f81201007387 */ /* 0x0007e20000100a00 */
[----:B------:R-:W-:Y:S01]  /*3ce70*/  IMAD.MOV.U32 R4, RZ, RZ, R24 ;  /* 0x000000ffff047224 */ /* 0x000fe200078e0018 */
[----:B------:R-:W-:Y:S01]  /*3ce80*/  MOV R5, R25 ;  /* 0x0000001900057202 */ /* 0x000fe20000000f00 */
[----:B------:R-:W-:Y:S01]  /*3ce90*/  IMAD.MOV.U32 R6, RZ, RZ, R28 ;  /* 0x000000ffff067224 */ /* 0x000fe200078e001c */
[----:B--2---:R2:W-:Y:S04]  /*3cea0*/  STL.64 [R1+0x260], R12 ;  /* 0x0002600c01007387 */ /* 0x0045e80000100a00 */
[----:B------:R2:W-:Y:S04]  /*3ceb0*/  STL.64 [R1+0x268], R14 ;  /* 0x0002680e01007387 */ /* 0x0005e80000100a00 */
[----:B-1----:R-:W4:Y:S04]  /*3cec0*/  LDL.LU R16, [R1+0x670] ;  /* 0x0006700001107983 */ /* 0x002f280000300800 */
[----:B------:R-:W4:Y:S04]  /*3ced0*/  LDL.LU R17, [R1+0x674] ;  /* 0x0006740001117983 */ /* 0x000f280000300800 */
[----:B---3--:R-:W4:Y:S01]  /*3cee0*/  LDL.LU R18, [R1+0x6a0] ;  /* 0x0006a00001127983 */ /* 0x008f220000300800 */
[----:B------:R-:W-:-:S03]  /*3cef0*/  IMAD.MOV.U32 R7, RZ, RZ, R29 ;  /* 0x000000ffff077224 */ /* 0x000fc600078e001d */
[----:B------:R-:W4:Y:S04]  /*3cf00*/  LDL.LU R19, [R1+0x6a4] ;  /* 0x0006a40001137983 */ /* 0x000f280000300800 */
[----:B--2---:R-:W2:Y:S04]  /*3cf10*/  LDL.LU R12, [R1+0x678] ;  /* 0x00067800010c7983 */ /* 0x004ea80000300800 */
[----:B------:R-:W2:Y:S04]  /*3cf20*/  LDL.LU R13, [R1+0x67c] ;  /* 0x00067c00010d7983 */ /* 0x000ea80000300800 */
[----:B------:R-:W2:Y:S04]  /*3cf30*/  LDL.LU R14, [R1+0x6a8] ;  /* 0x0006a800010e7983 */ /* 0x000ea80000300800 */
[----:B------:R1:W-:Y:S04]  /*3cf40*/  STS.128 [R2], R8 ;  /* 0x0000000802007388 */ /* 0x0003e80000000c00 */
[----:B------:R-:W2:Y:S04]  /*3cf50*/  LDL.LU R15, [R1+0x6ac] ;  /* 0x0006ac00010f7983 */ /* 0x000ea80000300800 */
[----:B------:R3:W-:Y:S04]  /*3cf60*/  STS.128 [R2+0x400], R4 ;  /* 0x0004000402007388 */ /* 0x0007e80000000c00 */
[----:B-1----:R-:W4:Y:S04]  /*3cf70*/  LDL.LU R8, [R1+0x3e0] ;  /* 0x0003e00001087983 */ /* 0x002f280000300800 */
[----:B------:R-:W4:Y:S04]  /*3cf80*/  LDL.LU R9, [R1+0x3e4] ;  /* 0x0003e40001097983 */ /* 0x000f280000300800 */
[----:B------:R-:W4:Y:S04]  /*3cf90*/  LDL.LU R10, [R1+0x5a0] ;  /* 0x0005a000010a7983 */ /* 0x000f280000300800 */
[----:B------:R-:W4:Y:S04]  /*3cfa0*/  LDL.LU R11, [R1+0x5a4] ;  /* 0x0005a400010b7983 */ /* 0x000f280000300800 */
[----:B---3--:R-:W3:Y:S04]  /*3cfb0*/  LDL.LU R4, [R1+0x3e8] ;  /* 0x0003e80001047983 */ /* 0x008ee80000300800 */
[----:B------:R-:W3:Y:S04]  /*3cfc0*/  LDL.LU R5, [R1+0x3ec] ;  /* 0x0003ec0001057983 */ /* 0x000ee80000300800 */
[----:B------:R-:W3:Y:S04]  /*3cfd0*/  LDL.LU R6, [R1+0x5a8] ;  /* 0x0005a80001067983 */ /* 0x000ee80000300800 */
[----:B------:R-:W3:Y:S01]  /*3cfe0*/  LDL.LU R7, [R1+0x5ac] ;  /* 0x0005ac0001077983 */ /* 0x000ee20000300800 */
[----:B------:R-:W-:Y:S01]  /*3cff0*/  MOV R104, R158 ;  /* 0x0000009e00687202 */ /* 0x000fe20000000f00 */
[----:B------:R-:W-:Y:S01]  /*3d000*/  IMAD.MOV.U32 R105, RZ, RZ, R159 ;  /* 0x000000ffff697224 */ /* 0x000fe200078e009f */
[----:B------:R-:W-:Y:S01]  /*3d010*/  MOV R28, R26 ;  /* 0x0000001a001c7202 */ /* 0x000fe20000000f00 */
[----:B------:R-:W-:-:S03]  /*3d020*/  IMAD.MOV.U32 R29, RZ, RZ, R27 ;  /* 0x000000ffff1d7224 */ /* 0x000fc600078e001b */
[----:B------:R-:W-:Y:S04]  /*3d030*/  STS.128 [R2+0x80], R104 ;  /* 0x0000806802007388 */ /* 0x000fe80000000c00 */
[----:B------:R-:W-:Y:S04]  /*3d040*/  STS.128 [R2+0x480], R28 ;  /* 0x0004801c02007388 */ /* 0x000fe80000000c00 */
[----:B------:R-:W-:Y:S06]  /*3d050*/  BAR.SYNC.DEFER_BLOCKING 0x0 ;  /* 0x0000000000007b1d */ /* 0x000fec0000010000 */
[----:B------:R-:W1:Y:S04]  /*3d060*/  LDS.128 R20, [R0] ;  /* 0x0000000000147984 */ /* 0x000e680000000c00 */
        /* <DEDUP_REMOVED lines=12> */
[----:B--2---:R1:W-:Y:S04]  /*3d130*/  STS.128 [R2+0x80], R12 ;  /* 0x0000800c02007388 */ /* 0x0043e80000000c00 */
[----:B-1----:R-:W2:Y:S04]  /*3d140*/  LDL.LU R12, [R1+0x90] ;  /* 0x00009000010c7983 */ /* 0x002ea80000300800 */
[----:B------:R-:W2:Y:S04]  /*3d150*/  LDL.LU R13, [R1+0x94] ;  /* 0x00009400010d7983 */ /* 0x000ea80000300800 */
[----:B------:R-:W2:Y:S04]  /*3d160*/  LDL.LU R14, [R1+0x140] ;  /* 0x00014000010e7983 */ /* 0x000ea80000300800 */
[----:B----4-:R1:W-:Y:S04]  /*3d170*/  STS.128 [R2+0x400], R8 ;  /* 0x0004000802007388 */ /* 0x0103e80000000c00 */
[----:B------:R-:W2:Y:S04]  /*3d180*/  LDL.LU R15, [R1+0x144] ;  /* 0x00014400010f7983 */ /* 0x000ea80000300800 */
[----:B---3--:R3:W-:Y:S04]  /*3d190*/  STS.128 [R2+0x480], R4 ;  /* 0x0004800402007388 */ /* 0x0087e80000000c00 */
[----:B-1----:R-:W4:Y:S04]  /*3d1a0*/  LDL.LU R8, [R1+0x98] ;  /* 0x0000980001087983 */ /* 0x002f280000300800 */
[----:B------:R-:W4:Y:S04]  /*3d1b0*/  LDL.LU R9, [R1+0x9c] ;  /* 0x00009c0001097983 */ /* 0x000f280000300800 */
[----:B------:R-:W4:Y:S04]  /*3d1c0*/  LDL.LU R10, [R1+0x148] ;  /* 0x00014800010a7983 */ /* 0x000f280000300800 */
[----:B------:R-:W4:Y:S01]  /*3d1d0*/  LDL.LU R11, [R1+0x14c] ;  /* 0x00014c00010b7983 */ /* 0x000f220000300800 */
[----:B---3--:R-:W-:Y:S01]  /*3d1e0*/  IMAD.MOV.U32 R6, RZ, RZ, R248 ;  /* 0x000000ffff067224 */ /* 0x008fe200078e00f8 */
[----:B------:R-:W-:-:S02]  /*3d1f0*/  MOV R7, R249 ;  /* 0x000000f900077202 */ /* 0x000fc40000000f00 */
[----:B------:R-:W3:Y:S04]  /*3d200*/  LDL.LU R4, [R1] ;  /* 0x0000000001047983 */ /* 0x000ee80000300800 */
[----:B------:R-:W3:Y:S04]  /*3d210*/  LDL.LU R5, [R1+0x4] ;  /* 0x0000040001057983 */ /* 0x000ee80000300800 */
[----:B------:R-:W3:Y:S04]  /*3d220*/  LDL.LU R248, [R1+0x8] ;  /* 0x0000080001f87983 */ /* 0x000ee80000300800 */
[----:B------:R-:W3:Y:S04]  /*3d230*/  LDL.LU R249, [R1+0xc] ;  /* 0x00000c0001f97983 */ /* 0x000ee80000300800 */
[----:B------:R-:W-:Y:S04]  /*3d240*/  STS.128 [R2], R16 ;  /* 0x0000001002007388 */ /* 0x000fe80000000c00 */
        /* <DEDUP_REMOVED lines=14> */
[----:B--2---:R-:W-:Y:S04]  /*3d330*/  STS.128 [R2], R12 ;  /* 0x0000000c02007388 */ /* 0x004fe80000000c00 */
[----:B----4-:R-:W-:Y:S04]  /*3d340*/  STS.128 [R2+0x80], R8 ;  /* 0x0000800802007388 */ /* 0x010fe80000000c00 */
[----:B---3--:R1:W-:Y:S04]  /*3d350*/  STS.128 [R2+0x400], R4 ;  /* 0x0004000402007388 */ /* 0x0083e80000000c00 */
[----:B------:R-:W-:Y:S04]  /*3d360*/  STS.128 [R2+0x480], R248 ;  /* 0x000480f802007388 */ /* 0x000fe80000000c00 */
[----:B------:R-:W-:Y:S06]  /*3d370*/  BAR.SYNC.DEFER_BLOCKING 0x0 ;  /* 0x0000000000007b1d */ /* 0x000fec0000010000 */
[----:B------:R-:W2:Y:S04]  /*3d380*/  LDS.128 R8, [R0] ;  /* 0x0000000000087984 */ /* 0x000ea80000000c00 */
[----:B------:R-:W3:Y:S04]  /*3d390*/  LDS.128 R20, [R228] ;  /* 0x00000000e4147984 */ /* 0x000ee80000000c00 */
[----:B------:R-:W4:Y:S01]  /*3d3a0*/  LDS.128 R16, [R3] ;  /* 0x0000000003107984 */ /* 0x000f220000000c00 */
[----:B-1----:R-:W-:Y:S01]  /*3d3b0*/  MOV R6, R48 ;  /* 0x0000003000067202 */ /* 0x002fe20000000f00 */
[----:B------:R-:W-:Y:S01]  /*3d3c0*/  IMAD.MOV.U32 R7, RZ, RZ, R49 ;  /* 0x000000ffff077224 */ /* 0x000fe200078e0031 */
[----:B------:R-:W-:Y:S01]  /*3d3d0*/  MOV R14, R92 ;  /* 0x0000005c000e7202 */ /* 0x000fe20000000f00 */
[----:B------:R-:W-:Y:S01]  /*3d3e0*/  IMAD.MOV.U32 R15, RZ, RZ, R93 ;  /* 0x000000ffff0f7224 */ /* 0x000fe200078e005d */
[----:B------:R-:W-:Y:S01]  /*3d3f0*/  MOV R49, R47 ;  /* 0x0000002f00317202 */ /* 0x000fe20000000f00 */
[----:B------:R-:W-:Y:S01]  /*3d400*/  IMAD.MOV.U32 R4, RZ, RZ, R44 ;  /* 0x000000ffff047224 */ /* 0x000fe200078e002c */
[----:B------:R-:W-:Y:S01]  /*3d410*/  MOV R93, R91 ;  /* 0x0000005b005d7202 */ /* 0x000fe20000000f00 */
[----:B------:R-:W-:-:S02]  /*3d420*/  IMAD.MOV.U32 R5, RZ, RZ, R45 ;  /* 0x000000ffff057224 */ /* 0x000fc400078e002d */
[----:B------:R-:W-:Y:S01]  /*3d430*/  IMAD.MOV.U32 R48, RZ, RZ, R46 ;  /* 0x000000ffff307224 */ /* 0x000fe200078e002e */
[----:B--2---:R-:W-:Y:S04]  /*3d440*/  STL.64 [R1+0x140], R8 ;  /* 0x0001400801007387 */ /* 0x004fe80000100a00 */
        /* <DEDUP_REMOVED lines=12> */
[----:B---3--:R-:W-:Y:S04]  /*3d510*/  STL.64 [R1+0x300], R20 ;  /* 0x0003001401007387 */ /* 0x008fe80000100a00 */
[----:B------:R-:W-:Y:S04]  /*3d520*/  STL.64 [R1+0x308], R22 ;  /* 0x0003081601007387 */ /* 0x000fe80000100a00 */
[----:B----4-:R-:W-:Y:S04]  /*3d530*/  STL.64 [R1+0x340], R16 ;  /* 0x0003401001007387 */ /* 0x010fe80000100a00 */
[----:B------:R-:W-:Y:S04]  /*3d540*/  STL.64 [R1+0x348], R18 ;  /* 0x0003481201007387 */ /* 0x000fe80000100a00 */
[----:B-1----:R1:W-:Y:S04]  /*3d550*/  STL.64 [R1+0x370], R8 ;  /* 0x0003700801007387 */ /* 0x0023e80000100a00 */
[----:B------:R-:W3:Y:S04]  /*3d560*/  LDS.128 R20, [R228] ;  /* 0x00000000e4147984 */ /* 0x000ee80000000c00 */
[----:B------:R4:W-:Y:S04]  /*3d570*/  STL.64 [R1+0x378], R10 ;  /* 0x0003780a01007387 */ /* 0x0009e80000100a00 */
[----:B------:R-:W3:Y:S04]  /*3d580*/  LDS.128 R16, [R3] ;  /* 0x0000000003107984 */ /* 0x000ee80000000c00 */
[----:B--2---:R-:W-:Y:S04]  /*3d590*/  STL.64 [R1], R12 ;  /* 0x0000000c01007387 */ /* 0x004fe80000100a00 */
[----:B------:R-:W-:Y:S04]  /*3d5a0*/  STL.64 [R1+0x8], R14 ;  /* 0x0000080e01007387 */ /* 0x000fe80000100a00 */
[----:B------:R-:W2:Y:S01]  /*3d5b0*/  LDS.128 R12, [R252] ;  /* 0x00000000fc0c7984 */ /* 0x000ea20000000c00 */
[----:B-1----:R-:W-:Y:S01]  /*3d5c0*/  IMAD.MOV.U32 R8, RZ, RZ, R168 ;  /* 0x000000ffff087224 */ /* 0x002fe200078e00a8 */
[----:B----4-:R-:W-:Y:S01]  /*3d5d0*/  MOV R10, R112 ;  /* 0x00000070000a7202 */ /* 0x010fe20000000f00 */
[----:B------:R-:W-:-:S02]  /*3d5e0*/  IMAD.MOV.U32 R9, RZ, RZ, R169 ;  /* 0x000000ffff097224 */ /* 0x000fc400078e00a9 */
[----:B------:R-:W-:Y:S01]  /*3d5f0*/  IMAD.MOV.U32 R11, RZ, RZ, R113 ;  /* 0x000000ffff0b7224 */ /* 0x000fe200078e0071 */
[----:B------:R-:W-:Y:S06]  /*3d600*/  BAR.SYNC.DEFER_BLOCKING 0x0 ;  /* 0x0000000000007b1d */ /* 0x000fec0000010000 */
[----:B---3--:R-:W-:Y:S04]  /*3d610*/  STL.64 [R1+0x2d0], R20 ;  /* 0x0002d01401007387 */ /* 0x008fe80000100a00 */
        /* <DEDUP_REMOVED lines=19> */
[----:B-1----:R-:W2:Y:S04]  /*3d750*/  LDL.LU R8, [R1+0x650] ;  /* 0x0006500001087983 */ /* 0x002ea80000300800 */
[----:B------:R-:W2:Y:S04]  /*3d760*/  LDL.LU R9, [R1+0x654] ;  /* 0x0006540001097983 */ /* 0x000ea80000300800 */
[----:B------:R-:W2:Y:S04]  /*3d770*/  LDL.LU R10, [R1+0x6d0] ;  /* 0x0006d000010a7983 */ /* 0x000ea80000300800 */
[----:B------:R-:W2:Y:S04]  /*3d780*/  LDL.LU R11, [R1+0x6d4] ;  /* 0x0006d400010b7983 */ /* 0x000ea80000300800 */
[----:B---3--:R-:W3:Y:S04]  /*3d790*/  LDL.LU R4, [R1+0x658] ;  /* 0x0006580001047983 */ /* 0x008ee80000300800 */
[----:B------:R-:W3:Y:S04]  /*3d7a0*/  LDL.LU R5, [R1+0x65c] ;  /* 0x00065c0001057983 */ /* 0x000ee80000300800 */
[----:B------:R-:W3:Y:S04]  /*3d7b0*/  LDL.LU R6, [R1+0x6d8] ;  /* 0x0006d80001067983 */ /* 0x000ee80000300800 */
[----:B------:R-:W3:Y:S01]  /*3d7c0*/  LDL.LU R7, [R1+0x6dc] ;  /* 0x0006dc0001077983 */ /* 0x000ee20000300800 */
[----:B------:R-:W-:Y:S01]  /*3d7d0*/  IMAD.MOV.U32 R112, RZ, RZ, R170 ;  /* 0x000000ffff707224 */ /* 0x000fe200078e00aa */
[----:B------:R-:W-:Y:S01]  /*3d7e0*/  MOV R113, R171 ;  /* 0x000000ab00717202 */ /* 0x000fe20000000f00 */
[----:B------:R-:W-:Y:S01]  /*3d7f0*/  IMAD.MOV.U32 R36, RZ, RZ, R34 ;  /* 0x000000ffff247224 */ /* 0x000fe200078e0022 */
[----:B------:R-:W-:-:S03]  /*3d800*/  MOV R37, R35 ;  /* 0x0000002300257202 */ /* 0x000fc60000000f00 */
[----:B------:R-:W-:Y:S04]  /*3d810*/  STS.128 [R2+0x80], R112 ;  /* 0x0000807002007388 */ /* 0x000fe80000000c00 */
[----:B------:R-:W-:Y:S04]  /*3d820*/  STS.128 [R2+0x480], R36 ;  /* 0x0004802402007388 */ /* 0x000fe80000000c00 */
[----:B------:R-:W-:Y:S06]  /*3d830*/  BAR.SYNC.DEFER_BLOCKING 0x0 ;  /* 0x0000000000007b1d */ /* 0x000fec0000010000 */
[----:B------:R-:W1:Y:S04]  /*3d840*/  LDS.128 R248, [R0] ;  /* 0x0000000000f87984 */ /* 0x000e680000000c00 */
[----:B------:R-:W1:Y:S04]  /*3d850*/  LDS.128 R28, [R228] ;  /* 0x00000000e41c7984 */ /* 0x000e680000000c00 */
[----:B------:R-:W1:Y:S04]  /*3d860*/  LDS.128 R20, [R252] ;  /* 0x00000000fc147984 */ /* 0x000e680000000c00 */
[----:B------:R-:W1:Y:S04]  /*3d870*/  LDS.128 R24, [R3] ;  /* 0x0000000003187984 */ /* 0x000e680000000c00 */
[----:B------:R-:W-:Y:S06]  /*3d880*/  BAR.SYNC.DEFER_BLOCKING 0x0 ;  /* 0x0000000000007b1d */ /* 0x000fec0000010000 */
[----:B-1----:R-:W-:Y:S04]  /*3d890*/  STL [R1+0x13a4], R248 ;  /* 0x0013a4f801007387 */ /* 0x002fe80000100800 */
[----:B------:R-:W-:Y:S04]  /*3d8a0*/  STL [R1+0x13a0], R249 ;  /* 0x0013a0f901007387 */ /* 0x000fe80000100800 */
[----:B------:R1:W-:Y:S04]  /*3d8b0*/  STL [R1+0x1398], R250 ;  /* 0x001398fa01007387 */ /* 0x0003e80000100800 */
[----:B------:R1:W-:Y:S04]  /*3d8c0*/  STL [R1+0x1394], R251 ;  /* 0x001394fb01007387 */ /* 0x0003e80000100800 */
[----:B------:R-:W-:Y:S01]  /*3d8d0*/  STL.64 [R1+0x90], R28 ;  /* 0x0000901c01007387 */ /* 0x000fe20000100a00 */
[----:B-1----:R-:W-:-:S03]  /*3d8e0*/  IMAD.MOV.U32 R250, RZ, RZ, R20 ;  /* 0x000000fffffa7224 */ /* 0x002fc600078e0014 */
[----:B------:R-:W-:Y:S01]  /*3d8f0*/  STL.64 [R1+0x98], R30 ;  /* 0x0000981e01007387 */ /* 0x000fe20000100a00 */
[----:B------:R-:W-:-:S03]  /*3d900*/  IMAD.MOV.U32 R251, RZ, RZ, R21 ;  /* 0x000000fffffb7224 */ /* 0x000fc600078e0015 */
[----:B------:R-:W-:Y:S04]  /*3d910*/  STL.64 [R1+0x2e0], R24 ;  /* 0x0002e01801007387 */ /* 0x000fe80000100a00 */
[----:B------:R-:W-:Y:S04]  /*3d920*/  STL.64 [R1+0x2e8], R26 ;  /* 0x0002e81a01007387 */ /* 0x000fe80000100a00 */
[----:B------:R-:W-:Y:S04]  /*3d930*/  STL.64 [R1+0x338], R22 ;  /* 0x0003381601007387 */ /* 0x000fe80000100a00 */
[----:B------:R-:W-:Y:S04]  /*3d940*/  STL [R1+0x13a8], R251 ;  /* 0x0013a8fb01007387 */ /* 0x000fe80000100800 */
[----:B------:R-:W-:Y:S04]  /*3d950*/  STL [R1+0x139c], R250 ;  /* 0x00139cfa01007387 */ /* 0x000fe80000100800 */
[----:B----4-:R1:W-:Y:S04]  /*3d960*/  STS.128 [R2], R16 ;  /* 0x0000001002007388 */ /* 0x0103e80000000c00 */
        /* <DEDUP_REMOVED lines=8> */
[----:B------:R1:W-:Y:S04]  /*3d9f0*/  STS.128 [R2+0x400], R8 ;  /* 0x0004000802007388 */ /* 0x0003e80000000c00 */
[----:B------:R-:W2:Y:S04]  /*3da00*/  LDL.LU R15, [R1+0x5dc] ;  /* 0x0005dc00010f7983 */ /* 0x000ea80000300800 */
[----:B---3--:R3:W-:Y:S04]  /*3da10*/  STS.128 [R2+0x480], R4 ;  /* 0x0004800402007388 */ /* 0x0087e80000000c00 */
[----:B------:R-:W-:Y:S06]  /*3da20*/  BAR.SYNC.DEFER_BLOCKING 0x0 ;  /* 0x0000000000007b1d */ /* 0x000fec0000010000 */
[----:B-1----:R-:W2:Y:S04]  /*3da30*/  LDL.LU R10, [R1+0x240] ;  /* 0x00024000010a7983 */ /* 0x002ea80000300800 */
[----:B------:R-:W2:Y:S04]  /*3da40*/  LDL.LU R11, [R1+0x244] ;  /* 0x00024400010b7983 */ /* 0x000ea80000300800 */
[----:B---3--:R-:W3:Y:S04]  /*3da50*/  LDL.LU R6, [R1+0x248] ;  /* 0x0002480001067983 */ /* 0x008ee80000300800 */
[----:B------:R-:W3:Y:S04]  /*3da60*/  LDL.LU R7, [R1+0x24c] ;  /* 0x00024c0001077983 */ /* 0x000ee80000300800 */
[----:B------:R-:W1:Y:S04]  /*3da70*/  LDS.128 R20, [R0] ;  /* 0x0000000000147984 */ /* 0x000e680000000c00 */
[----:B------:R-:W1:Y:S04]  /*3da80*/  LDS.128 R28, [R228] ;  /* 0x00000000e41c7984 */ /* 0x000e680000000c00 */
[----:B------:R-:W1:Y:S01]  /*3da90*/  LDS.128 R24, [R3] ;  /* 0x0000000003187984 */ /* 0x000e620000000c00 */
[----:B------:R-:W-:Y:S01]  /*3daa0*/  MOV R8, R240 ;  /* 0x000000f000087202 */ /* 0x000fe20000000f00 */
[----:B------:R-:W-:Y:S01]  /*3dab0*/  IMAD.MOV.U32 R9, RZ, RZ, R241 ;  /* 0x000000ffff097224 */ /* 0x000fe200078e00f1 */
[----:B------:R-:W-:Y:S01]  /*3dac0*/  MOV R5, R243 ;  /* 0x000000f300057202 */ /* 0x000fe20000000f00 */
[----:B------:R-:W-:Y:S01]  /*3dad0*/  IMAD.MOV.U32 R4, RZ, RZ, R242 ;  /* 0x000000ffff047224 */ /* 0x000fe200078e00f2 */
        /* <DEDUP_REMOVED lines=12> */
[----:B------:R-:W-:Y:S04]  /*3dba0*/  STS.128 [R2+0x400], R8 ;  /* 0x0004000802007388 */ /* 0x000fe80000000c00 */
[----:B---3--:R-:W-:Y:S04]  /*3dbb0*/  STS.128 [R2+0x480], R4 ;  /* 0x0004800402007388 */ /* 0x008fe80000000c00 */
[----:B------:R-:W-:Y:S06]  /*3dbc0*/  BAR.SYNC.DEFER_BLOCKING 0x0 ;  /* 0x0000000000007b1d */ /* 0x000fec0000010000 */
[----:B------:R-:W3:Y:S04]  /*3dbd0*/  LDS.128 R4, [R0] ;  /* 0x0000000000047984 */ /* 0x000ee80000000c00 */
[----:B------:R-:W4:Y:S04]  /*3dbe0*/  LDS.128 R20, [R228] ;  /* 0x00000000e4147984 */ /* 0x000f280000000c00 */
[----:B------:R-:W4:Y:S01]  /*3dbf0*/  LDS.128 R8, [R3] ;  /* 0x0000000003087984 */ /* 0x000f220000000c00 */
[----:B-1----:R-:W-:Y:S01]  /*3dc00*/  MOV R18, R204 ;  /* 0x000000cc00127202 */ /* 0x002fe20000000f00 */
[----:B------:R-:W-:Y:S01]  /*3dc10*/  IMAD.MOV.U32 R19, RZ, RZ, R205 ;  /* 0x000000ffff137224 */ /* 0x000fe200078e00cd */
[----:B--2---:R-:W-:Y:S01]  /*3dc20*/  MOV R14, R100 ;  /* 0x00000064000e7202 */ /* 0x004fe20000000f00 */
[----:B------:R-:W-:Y:S01]  /*3dc30*/  IMAD.MOV.U32 R15, RZ, RZ, R101 ;  /* 0x000000ffff0f7224 */ /* 0x000fe200078e0065 */
[----:B------:R-:W-:Y:S01]  /*3dc40*/  MOV R205, R71 ;  /* 0x0000004700cd7202 */ /* 0x000fe20000000f00 */
[----:B------:R-:W-:Y:S01]  /*3dc50*/  IMAD.MOV.U32 R16, RZ, RZ, R68 ;  /* 0x000000ffff107224 */ /* 0x000fe200078e0044 */
[----:B------:R-:W-:Y:S01]  /*3dc60*/  MOV R101, R99 ;  /* 0x0000006300657202 */ /* 0x000fe20000000f00 */
[----:B------:R-:W-:-:S02]  /*3dc70*/  IMAD.MOV.U32 R17, RZ, RZ, R69 ;  /* 0x000000ffff117224 */ /* 0x000fc400078e0045 */
        /* <DEDUP_REMOVED lines=26> */
[----:B----4-:R-:W-:Y:S01]  /*3de20*/  MOV R10, R120 ;  /* 0x00000078000a7202 */ /* 0x010fe20000000f00 */
[----:B------:R-:W-:-:S02]  /*3de30*/  IMAD.MOV.U32 R9, RZ, RZ, R117 ;  /* 0x000000ffff097224 */ /* 0x000fc400078e0075 */
        /* <DEDUP_REMOVED lines=40> */
[----:B-1----:R-:W-:Y:S04]  /*3e0c0*/  STL [R1+0x13b0], R240 ;  /* 0x0013b0f001007387 */ /* 0x002fe80000100800 */
[----:B------:R-:W-:Y:S04]  /*3e0d0*/  STL.64 [R1+0x240], R20 ;  /* 0x0002401401007387 */ /* 0x000fe80000100a00 */
[----:B------:R-:W-:Y:S04]  /*3e0e0*/  STL.64 [R1+0x248], R22 ;  /* 0x0002481601007387 */ /* 0x000fe80000100a00 */
[----:B------:R-:W1:Y:S04]  /*3e0f0*/  LDS.128 R20, [R252] ;  /* 0x00000000fc147984 */ /* 0x000e680000000c00 */
[----:B------:R-:W-:Y:S06]  /*3e100*/  BAR.SYNC.DEFER_BLOCKING 0x0 ;  /* 0x0000000000007b1d */ /* 0x000fec0000010000 */
[----:B------:R-:W-:Y:S04]  /*3e110*/  STL [R1+0x13ac], R241 ;  /* 0x0013acf101007387 */ /* 0x000fe80000100800 */
[----:B------:R-:W-:Y:S04]  /*3e120*/  STL [R1+0x1388], R242 ;  /* 0x001388f201007387 */ /* 0x000fe80000100800 */
[----:B------:R1:W-:Y:S04]  /*3e130*/  STL [R1+0x1384], R243 ;  /* 0x001384f301007387 */ /* 0x0003e80000100800 */
[----:B------:R-:W-:Y:S04]  /*3e140*/  STL.64 [R1+0x3f0], R24 ;  /* 0x0003f01801007387 */ /* 0x000fe80000100a00 */
[----:B------:R-:W-:Y:S01]  /*3e150*/  STL.64 [R1+0x3f8], R26 ;  /* 0x0003f81a01007387 */ /* 0x000fe20000100a00 */
[----:B-1----:R-:W-:-:S02]  /*3e160*/  IMAD.MOV.U32 R243, RZ, RZ, R21 ;  /* 0x000000fffff37224 */ /* 0x002fc400078e0015 */
[----:B------:R-:W-:Y:S01]  /*3e170*/  IMAD.MOV.U32 R242, RZ, RZ, R20 ;  /* 0x000000fffff27224 */ /* 0x000fe200078e0014 */
[----:B------:R-:W-:Y:S04]  /*3e180*/  STL.64 [R1+0x438], R22 ;  /* 0x0004381601007387 */ /* 0x000fe80000100a00 */
[----:B------:R-:W-:Y:S04]  /*3e190*/  STL [R1+0x1390], R243 ;  /* 0x001390f301007387 */ /* 0x000fe80000100800 */
[----:B------:R-:W-:Y:S04]  /*3e1a0*/  STL [R1+0x138c], R242 ;  /* 0x00138cf201007387 */ /* 0x000fe80000100800 */
[----:B--2---:R1:W-:Y:S04]  /*3e1b0*/  STS.128 [R2+0x80], R12 ;  /* 0x0000800c02007388 */ /* 0x0043e80000000c00 */
[----:B-1----:R-:W2:Y:S04]  /*3e1c0*/  LDL.LU R12, [R1+0x660] ;  /* 0x00066000010c7983 */ /* 0x002ea80000300800 */
[----:B------:R-:W2:Y:S04]  /*3e1d0*/  LDL.LU R13, [R1+0x664] ;  /* 0x00066400010d7983 */ /* 0x000ea80000300800 */
[----:B------:R-:W2:Y:S04]  /*3e1e0*/  LDL.LU R14, [R1+0x690] ;  /* 0x00069000010e7983 */ /* 0x000ea80000300800 */
[----:B------:R-:W2:Y:S04]  /*3e1f0*/  LDL.LU R15, [R1+0x694] ;  /* 0x00069400010f7983 */ /* 0x000ea80000300800 */
[----:B----4-:R-:W-:Y:S04]  /*3e200*/  STS.128 [R2+0x400], R8 ;  /* 0x0004000802007388 */ /* 0x010fe80000000c00 */
[----:B---3--:R1:W-:Y:S04]  /*3e210*/  STS.128 [R2+0x480], R4 ;  /* 0x0004800402007388 */ /* 0x0083e80000000c00 */
        /* <DEDUP_REMOVED lines=8> */
[----:B------:R1:W-:Y:S04]  /*3e2a0*/  STS.128 [R2], R16 ;  /* 0x0000001002007388 */ /* 0x0003e80000000c00 */
[----:B------:R-:W-:Y:S06]  /*3e2b0*/  BAR.SYNC.DEFER_BLOCKING 0x0 ;  /* 0x0000000000007b1d */ /* 0x000fec0000010000 */
[----:B-1----:R-:W2:Y:S04]  /*3e2c0*/  LDL.LU R16, [R1+0x448] ;  /* 0x0004480001107983 */ /* 0x002ea80000300800 */
[----:B------:R-:W2:Y:S04]  /*3e2d0*/  LDL.LU R17, [R1+0x44c] ;  /* 0x00044c0001117983 */ /* 0x000ea80000300800 */
[----:B------:R-:W2:Y:S04]  /*3e2e0*/  LDL.LU R18, [R1+0x458] ;  /* 0x0004580001127983 */ /* 0x000ea80000300800 */
[----:B------:R-:W2:Y:S04]  /*3e2f0*/  LDL.LU R19, [R1+0x45c] ;  /* 0x00045c0001137983 */ /* 0x000ea80000300800 */
        /* <DEDUP_REMOVED lines=13> */
[----:B---3--:R1:W-:Y:S04]  /*3e3d0*/  STS.128 [R2+0x80], R4 ;  /* 0x0000800402007388 */ /* 0x0083e80000000c00 */
[----:B-1----:R-:W3:Y:S04]  /*3e3e0*/  LDL.LU R4, [R1+0x20] ;  /* 0x0000200001047983 */ /* 0x002ee80000300800 */
[----:B------:R-:W3:Y:S04]  /*3e3f0*/  LDL.LU R5, [R1+0x24] ;  /* 0x0000240001057983 */ /* 0x000ee80000300800 */
[----:B------:R-:W3:Y:S04]  /*3e400*/  LDL.LU R6, [R1+0x170] ;  /* 0x0001700001067983 */ /* 0x000ee80000300800 */
[----:B----4-:R1:W-:Y:S04]  /*3e410*/  STS.128 [R2+0x400], R8 ;  /* 0x0004000802007388 */ /* 0x0103e80000000c00 */
[----:B------:R-:W3:Y:S04]  /*3e420*/  LDL.LU R7, [R1+0x174] ;  /* 0x0001740001077983 */ /* 0x000ee80000300800 */
[----:B-1----:R-:W4:Y:S04]  /*3e430*/  LDL.LU R8, [R1+0x28] ;  /* 0x0000280001087983 */ /* 0x002f280000300800 */
[----:B------:R-:W4:Y:S04]  /*3e440*/  LDL.LU R9, [R1+0x2c] ;  /* 0x00002c0001097983 */ /* 0x000f280000300800 */
[----:B------:R-:W4:Y:S04]  /*3e450*/  LDL.LU R10, [R1+0x178] ;  /* 0x00017800010a7983 */ /* 0x000f280000300800 */
[----:B------:R-:W4:Y:S04]  /*3e460*/  LDL.LU R11, [R1+0x17c] ;  /* 0x00017c00010b7983 */ /* 0x000f280000300800 */
[----:B--2---:R1:W-:Y:S04]  /*3e470*/  STS.128 [R2], R12 ;  /* 0x0000000c02007388 */ /* 0x0043e80000000c00 */
[----:B------:R-:W-:Y:S04]  /*3e480*/  STS.128 [R2+0x480], R16 ;  /* 0x0004801002007388 */ /* 0x000fe80000000c00 */
[----:B------:R-:W-:Y:S06]  /*3e490*/  BAR.SYNC.DEFER_BLOCKING 0x0 ;  /* 0x0000000000007b1d */ /* 0x000fec0000010000 */
[----:B------:R-:W2:Y:S04]  /*3e4a0*/  LDS.128 R16, [R0] ;  /* 0x0000000000107984 */ /* 0x000ea80000000c00 */
[----:B------:R-:W-:Y:S04]  /*3e4b0*/  LDS.128 R24, [R228] ;  /* 0x00000000e4187984 */ /* 0x000fe80000000c00 */
[----:B------:R-:W-:Y:S01]  /*3e4c0*/  LDS.128 R20, [R3] ;  /* 0x0000000003147984 */ /* 0x000fe20000000c00 */
[----:B-1----:R-:W-:Y:S01]  /*3e4d0*/  IMAD.MOV.U32 R14, RZ, RZ, R212 ;  /* 0x000000ffff0e7224 */ /* 0x002fe200078e00d4 */
[----:B------:R-:W-:Y:S01]  /*3e4e0*/  MOV R15, R213 ;  /* 0x000000d5000f7202 */ /* 0x000fe20000000f00 */
[----:B------:R-:W-:Y:S01]  /*3e4f0*/  IMAD.MOV.U32 R13, RZ, RZ, R201 ;  /* 0x000000ffff0d7224 */ /* 0x000fe200078e00c9 */
[----:B------:R-:W-:Y:S01]  /*3e500*/  MOV R12, R200 ;  /* 0x000000c8000c7202 */ /* 0x000fe20000000f00 */
[----:B------:R-:W-:-:S02]  /*3e510*/  IMAD.MOV.U32 R212, RZ, RZ, R202 ;  /* 0x000000ffffd47224 */ /* 0x000fc400078e00ca */
[----:B------:R-:W-:Y:S01]  /*3e520*/  IMAD.MOV.U32 R213, RZ, RZ, R203 ;  /* 0x000000ffffd57224 */ /* 0x000fe200078e00cb */
[----:B--2---:R-:W-:Y:S04]  /*3e530*/  STL.64 [R1+0x20], R16 ;  /* 0x0000201001007387 */ /* 0x004fe80000100a00 */
[----:B------:R-:W-:Y:S04]  /*3e540*/  STL.64 [R1+0x28], R18 ;  /* 0x0000281201007387 */ /* 0x000fe80000100a00 */
[----:B------:R-:W-:Y:S04]  /*3e550*/  LDS.128 R16, [R252] ;  /* 0x00000000fc107984 */ /* 0x000fe80000000c00 */
[----:B------:R-:W-:Y:S06]  /*3e560*/  BAR.SYNC.DEFER_BLOCKING 0x0 ;  /* 0x0000000000007b1d */ /* 0x000fec0000010000 */
[----:B------:R-:W-:Y:S04]  /*3e570*/  STS.128 [R2+0x400], R12 ;  /* 0x0004000c02007388 */ /* 0x000fe80000000c00 */
[----:B------:R-:W-:Y:S01]  /*3e580*/  STS.128 [R2+0x480], R212 ;  /* 0x000480d402007388 */ /* 0x000fe20000000c00 */
[----:B------:R-:W-:Y:S01]  /*3e590*/  MOV R28, R144 ;  /* 0x00000090001c7202 */ /* 0x000fe20000000f00 */
[----:B------:R-:W-:Y:S01]  /*3e5a0*/  IMAD.MOV.U32 R29, RZ, RZ, R145 ;  /* 0x000000ffff1d7224 */ /* 0x000fe200078e0091 */
[----:B------:R-:W-:Y:S01]  /*3e5b0*/  MOV R31, R209 ;  /* 0x000000d1001f7202 */ /* 0x000fe20000000f00 */
[----:B------:R-:W-:Y:S01]  /*3e5c0*/  IMAD.MOV.U32 R30, RZ, RZ, R208 ;  /* 0x000000ffff1e7224 */ /* 0x000fe200078e00d0 */
[----:B---3--:R1:W-:Y:S04]  /*3e5d0*/  STS.128 [R2], R4 ;  /* 0x0000000402007388 */ /* 0x0083e80000000c00 */
[----:B----4-:R-:W-:Y:S04]  /*3e5e0*/  STS.128 [R2+0x80], R8 ;  /* 0x0000800802007388 */ /* 0x010fe80000000c00 */
[----:B------:R-:W-:Y:S01]  /*3e5f0*/  BAR.SYNC.DEFER_BLOCKING 0x0 ;  /* 0x0000000000007b1d */ /* 0x000fe20000010000 */
[----:B-1----:R-:W-:Y:S01]  /*3e600*/  MOV R4, R56 ;  /* 0x0000003800047202 */ /* 0x002fe20000000f00 */
[----:B------:R-:W-:Y:S01]  /*3e610*/  IMAD.MOV.U32 R5, RZ, RZ, R57 ;  /* 0x000000ffff057224 */ /* 0x000fe200078e0039 */
[----:B------:R-:W-:Y:S01]  /*3e620*/  MOV R7, R61 ;  /* 0x0000003d00077202 */ /* 0x000fe20000000f00 */
[----:B------:R-:W-:-:S02]  /*3e630*/  IMAD.MOV.U32 R6, RZ, RZ, R60 ;  /* 0x000000ffff067224 */ /* 0x000fc400078e003c */
[----:B------:R-:W-:Y:S04]  /*3e640*/  LDS.128 R36, [R0] ;  /* 0x0000000000247984 */ /* 0x000fe80000000c00 */
[----:B------:R-:W-:Y:S04]  /*3e650*/  LDS.128 R32, [R228] ;  /* 0x00000000e4207984 */ /* 0x000fe80000000c00 */
[----:B------:R-:W-:Y:S04]  /*3e660*/  LDS.128 R12, [R3] ;  /* 0x00000000030c7984 */ /* 0x000fe80000000c00 */
[----:B------:R-:W-:Y:S04]  /*3e670*/  LDS.128 R8, [R252] ;  /* 0x00000000fc087984 */ /* 0x000fe80000000c00 */
[----:B------:R-:W-:Y:S06]  /*3e680*/  BAR.SYNC.DEFER_BLOCKING 0x0 ;  /* 0x0000000000007b1d */ /* 0x000fec0000010000 */
[----:B------:R1:W-:Y:S04]  /*3e690*/  STS.128 [R2+0x400], R4 ;  /* 0x0004000402007388 */ /* 0x0003e80000000c00 */
[----:B------:R2:W-:Y:S04]  /*3e6a0*/  STS.128 [R2], R28 ;  /* 0x0000001c02007388 */ /* 0x0005e80000000c00 */
[----:B-1----:R-:W3:Y:S04]  /*3e6b0*/  LDL.LU R4, [R1+0x880] ;  /* 0x0008800001047983 */ /* 0x002ee80000300800 */
[----:B------:R-:W3:Y:S04]  /*3e6c0*/  LDL.LU R5, [R1+0x884] ;  /* 0x0008840001057983 */ /* 0x000ee80000300800 */
[----:B------:R-:W3:Y:S04]  /*3e6d0*/  LDL.LU R6, [R1+0x8d0] ;  /* 0x0008d00001067983 */ /* 0x000ee80000300800 */
[----:B------:R-:W3:Y:S04]  /*3e6e0*/  LDL.LU R7, [R1+0x8d4] ;  /* 0x0008d40001077983 */ /* 0x000ee80000300800 */
[----:B--2---:R-:W2:Y:S04]  /*3e6f0*/  LDL.LU R28, [R1+0x888] ;  /* 0x00088800011c7983 */ /* 0x004ea80000300800 */
[----:B------:R-:W2:Y:S04]  /*3e700*/  LDL.LU R29, [R1+0x88c] ;  /* 0x00088c00011d7983 */ /* 0x000ea80000300800 */
[----:B------:R-:W2:Y:S04]  /*3e710*/  LDL.LU R30, [R1+0x8d8] ;  /* 0x0008d800011e7983 */ /* 0x000ea80000300800 */
[----:B------:R-:W2:Y:S04]  /*3e720*/  LDL.LU R31, [R1+0x8dc] ;  /* 0x0008dc00011f7983 */ /* 0x000ea80000300800 */
[----:B------:R-:W4:Y:S04]  /*3e730*/  LDL.LU R40, [R1+0x7b0] ;  /* 0x0007b00001287983 */ /* 0x000f280000300800 */
[----:B------:R-:W4:Y:S04]  /*3e740*/  LDL.LU R41, [R1+0x7b4] ;  /* 0x0007b40001297983 */ /* 0x000f280000300800 */
[----:B------:R-:W4:Y:S04]  /*3e750*/  LDL.LU R42, [R1+0x870] ;  /* 0x00087000012a7983 */ /* 0x000f280000300800 */
[----:B------:R-:W4:Y:S01]  /*3e760*/  LDL.LU R43, [R1+0x874] ;  /* 0x00087400012b7983 */ /* 0x000f220000300800 */
[----:B------:R-:W-:-:S02]  /*3e770*/  IMAD.MOV.U32 R208, RZ, RZ, R146 ;  /* 0x000000ffffd07224 */ /* 0x000fc400078e0092 */
[----:B------:R-:W-:Y:S02]  /*3e780*/  IMAD.MOV.U32 R209, RZ, RZ, R147 ;  /* 0x000000ffffd17224 */ /* 0x000fe400078e0093 */
[----:B------:R-:W-:Y:S02]  /*3e790*/  IMAD.MOV.U32 R60, RZ, RZ, R58 ;  /* 0x000000ffff3c7224 */ /* 0x000fe400078e003a */
[----:B------:R-:W-:Y:S01]  /*3e7a0*/  IMAD.MOV.U32 R61, RZ, RZ, R59 ;  /* 0x000000ffff3d7224 */ /* 0x000fe200078e003b */
[----:B------:R-:W-:Y:S04]  /*3e7b0*/  STS.128 [R2+0x80], R208 ;  /* 0x000080d002007388 */ /* 0x000fe80000000c00 */
[----:B------:R1:W-:Y:S04]  /*3e7c0*/  STS.128 [R2+0x480], R60 ;  /* 0x0004803c02007388 */ /* 0x0003e80000000c00 */
[----:B------:R-:W-:Y:S06]  /*3e7d0*/  BAR.SYNC.DEFER_BLOCKING 0x0 ;  /* 0x0000000000007b1d */ /* 0x000fec0000010000 */
[----:B-1----:R-:W4:Y:S04]  /*3e7e0*/  LDL.LU R60, [R1+0x7b8] ;  /* 0x0007b800013c7983 */ /* 0x002f280000300800 */
[----:B------:R-:W4:Y:S04]  /*3e7f0*/  LDL.LU R61, [R1+0x7bc] ;  /* 0x0007bc00013d7983 */ /* 0x000f280000300800 */
[----:B------:R-:W4:Y:S04]  /*3e800*/  LDL.LU R62, [R1+0x878] ;  /* 0x00087800013e7983 */ /* 0x000f280000300800 */
[----:B------:R-:W4:Y:S04]  /*3e810*/  LDL.LU R63, [R1+0x87c] ;  /* 0x00087c00013f7983 */ /* 0x000f280000300800 */
[----:B------:R-:W-:Y:S04]  /*3e820*/  LDS.128 R56, [R0] ;  /* 0x0000000000387984 */ /* 0x000fe80000000c00 */
[----:B------:R-:W-:Y:S04]  /*3e830*/  LDS.128 R52, [R228] ;  /* 0x00000000e4347984 */ /* 0x000fe80000000c00 */
[----:B------:R-:W-:Y:S04]  /*3e840*/  LDS.128 R48, [R3] ;  /* 0x0000000003307984 */ /* 0x000fe80000000c00 */
[----:B------:R-:W-:Y:S04]  /*3e850*/  LDS.128 R44, [R252] ;  /* 0x00000000fc2c7984 */ /* 0x000fe80000000c00 */
[----:B------:R-:W-:Y:S06]  /*3e860*/  BAR.SYNC.DEFER_BLOCKING 0x0 ;  /* 0x0000000000007b1d */ /* 0x000fec0000010000 */
[----:B---3--:R1:W-:Y:S04]  /*3e870*/  STS.128 [R2], R4 ;  /* 0x0000000402007388 */ /* 0x0083e80000000c00 */
[----:B-1----:R-:W3:Y:S04]  /*3e880*/  LDL.LU R4, [R1+0x710] ;  /* 0x0007100001047983 */ /* 0x002ee80000300800 */
[----:B------:R-:W3:Y:S04]  /*3e890*/  LDL.LU R5, [R1+0x714] ;  /* 0x0007140001057983 */ /* 0x000ee80000300800 */
[----:B------:R-:W3:Y:S04]  /*3e8a0*/  LDL.LU R6, [R1+0x810] ;  /* 0x0008100001067983 */ /* 0x000ee80000300800 */
[----:B--2---:R1:W-:Y:S04]  /*3e8b0*/  STS.128 [R2+0x80], R28 ;  /* 0x0000801c02007388 */ /* 0x0043e80000000c00 */
[----:B------:R-:W3:Y:S04]  /*3e8c0*/  LDL.LU R7, [R1+0x814] ;  /* 0x0008140001077983 */ /* 0x000ee80000300800 */
[----:B-1----:R-:W2:Y:S04]  /*3e8d0*/  LDL.LU R28, [R1+0x718] ;  /* 0x00071800011c7983 */ /* 0x002ea80000300800 */
[----:B------:R-:W2:Y:S04]  /*3e8e0*/  LDL.LU R29, [R1+0x71c] ;  /* 0x00071c00011d7983 */ /* 0x000ea80000300800 */
[----:B------:R-:W2:Y:S04]  /*3e8f0*/  LDL.LU R30, [R1+0x818] ;  /* 0x00081800011e7983 */ /* 0x000ea80000300800 */
[----:B------:R-:W2:Y:S04]  /*3e900*/  LDL.LU R31, [R1+0x81c] ;  /* 0x00081c00011f7983 */ /* 0x000ea80000300800 */
[----:B----4-:R1:W-:Y:S04]  /*3e910*/  STS.128 [R2+0x400], R40 ;  /* 0x0004002802007388 */ /* 0x0103e80000000c00 */
[----:B-1----:R-:W4:Y:S04]  /*3e920*/  LDL.LU R40, [R1+0x610] ;  /* 0x0006100001287983 */ /* 0x002f280000300800 */
[----:B------:R-:W4:Y:S04]  /*3e930*/  LDL.LU R41, [R1+0x614] ;  /* 0x0006140001297983 */ /* 0x000f280000300800 */
[----:B------:R-:W4:Y:S04]  /*3e940*/  LDL.LU R42, [R1+0x780] ;  /* 0x00078000012a7983 */ /* 0x000f280000300800 */
[----:B------:R-:W4:Y:S04]  /*3e950*/  LDL.LU R43, [R1+0x784] ;  /* 0x00078400012b7983 */ /* 0x000f280000300800 */
[----:B------:R-:W-:Y:S04]  /*3e960*/  STS.128 [R2+0x480], R60 ;  /* 0x0004803c02007388 */ /* 0x000fe80000000c00 */
[----:B------:R-:W4:Y:S04]  /*3e970*/  LDL.LU R80, [R1+0x618] ;  /* 0x0006180001507983 */ /* 0x000f280000300800 */
[----:B------:R-:W-:Y:S06]  /*3e980*/  BAR.SYNC.DEFER_BLOCKING 0x0 ;  /* 0x0000000000007b1d */ /* 0x000fec0000010000 */
        /* <DEDUP_REMOVED lines=21> */
[----:B------:R-:W-:Y:S04]  /*3eae0*/  STS.128 [R2+0x480], R80 ;  /* 0x0004805002007388 */ /* 0x000fe80000000c00 */
[----:B------:R-:W4:Y:S04]  /*3eaf0*/  LDL.LU R98, [R1+0x5f8] ;  /* 0x0005f80001627983 */ /* 0x000f280000300800 */
[----:B------:R-:W-:Y:S06]  /*3eb00*/  BAR.SYNC.DEFER_BLOCKING 0x0 ;  /* 0x0000000000007b1d */ /* 0x000fec0000010000 */
        /* <DEDUP_REMOVED lines=9> */
[----:B--2---:R1:W-:Y:S04]  /*3eba0*/  STS.128 [R2+0x80], R28 ;  /* 0x0000801c02007388 */ /* 0x0043e80000000c00 */
[----:B-1----:R-:W2:Y:S04]  /*3ebb0*/  LDL.LU R30, [R1+0x258] ;  /* 0x00025800011e7983 */ /* 0x002ea80000300800 */
[----:B------:R-:W2:Y:S01]  /*3ebc0*/  LDL.LU R31, [R1+0x25c] ;  /* 0x00025c00011f7983 */ /* 0x000ea20000300800 */
[----:B------:R-:W-:Y:S01]  /*3ebd0*/  MOV R40, R220 ;  /* 0x000000dc00287202 */ /* 0x000fe20000000f00 */
[----:B------:R-:W-:-:S05]  /*3ebe0*/  IMAD.MOV.U32 R41, RZ, RZ, R221 ;  /* 0x000000ffff297224 */ /* 0x000fca00078e00dd */
[----:B----4-:R1:W-:Y:S01]  /*3ebf0*/  STS.128 [R2+0x400], R40 ;  /* 0x0004002802007388 */ /* 0x0103e20000000c00 */
[----:B------:R-:W-:Y:S01]  /*3ec00*/  IMAD.MOV.U32 R96, RZ, RZ, R222 ;  /* 0x000000ffff607224 */ /* 0x000fe200078e00de */
[----:B------:R-:W-:Y:S02]  /*3ec10*/  MOV R97, R223 ;  /* 0x000000df00617202 */ /* 0x000fe40000000f00 */
[----:B-1----:R-:W4:Y:S04]  /*3ec20*/  LDL.LU R42, [R1+0x220] ;  /* 0x00022000012a7983 */ /* 0x002f280000300800 */
[----:B------:R-:W4:Y:S04]  /*3ec30*/  LDL.LU R43, [R1+0x224] ;  /* 0x00022400012b7983 */ /* 0x000f280000300800 */
[----:B------:R-:W-:Y:S04]  /*3ec40*/  STS.128 [R2+0x480], R96 ;  /* 0x0004806002007388 */ /* 0x000fe80000000c00 */
[----:B------:R-:W-:Y:S06]  /*3ec50*/  BAR.SYNC.DEFER_BLOCKING 0x0 ;  /* 0x0000000000007b1d */ /* 0x000fec0000010000 */
[----:B------:R-:W4:Y:S04]  /*3ec60*/  LDL.LU R110, [R1+0x228] ;  /* 0x00022800016e7983 */ /* 0x000f280000300800 */
[----:B------:R-:W4:Y:S01]  /*3ec70*/  LDL.LU R111, [R1+0x22c] ;  /* 0x00022c00016f7983 */ /* 0x000f220000300800 */
[----:B------:R-:W-:Y:S01]  /*3ec80*/  IMAD.MOV.U32 R40, RZ, RZ, R64 ;  /* 0x000000ffff287224 */ /* 0x000fe200078e0040 */
[----:B------:R-:W-:Y:S01]  /*3ec90*/  MOV R41, R65 ;  /* 0x0000004100297202 */ /* 0x000fe20000000f00 */
[----:B------:R-:W-:-:S02]  /*3eca0*/  IMAD.MOV.U32 R108, RZ, RZ, R66 ;  /* 0x000000ffff6c7224 */ /* 0x000fc400078e0042 */
[----:B------:R-:W-:Y:S01]  /*3ecb0*/  IMAD.MOV.U32 R109, RZ, RZ, R67 ;  /* 0x000000ffff6d7224 */ /* 0x000fe200078e0043 */
[----:B------:R-:W-:Y:S04]  /*3ecc0*/  LDS.128 R104, [R0] ;  /* 0x0000000000687984 */ /* 0x000fe80000000c00 */
[----:B------:R-:W-:Y:S04]  /*3ecd0*/  LDS.128 R100, [R228] ;  /* 0x00000000e4647984 */ /* 0x000fe80000000c00 */
[----:B------:R-:W-:Y:S04]  /*3ece0*/  LDS.128 R96, [R3] ;  /* 0x0000000003607984 */ /* 0x000fe80000000c00 */
[----:B------:R-:W-:Y:S04]  /*3ecf0*/  LDS.128 R64, [R252] ;  /* 0x00000000fc407984 */ /* 0x000fe80000000c00 */
[----:B------:R-:W-:Y:S01]  /*3ed00*/  BAR.SYNC.DEFER_BLOCKING 0x0 ;  /* 0x0000000000007b1d */ /* 0x000fe20000010000 */
[----:B------:R-:W-:-:S02]  /*3ed10*/  IMAD.MOV.U32 R4, RZ, RZ, R216 ;  /* 0x000000ffff047224 */ /* 0x000fc400078e00d8 */
[----:B------:R-:W-:Y:S01]  /*3ed20*/  IMAD.MOV.U32 R5, RZ, RZ, R217 ;  /* 0x000000ffff057224 */ /* 0x000fe200078e00d9 */
[----:B------:R-:W-:Y:S01]  /*3ed30*/  MOV R28, R218 ;  /* 0x000000da001c7202 */ /* 0x000fe20000000f00 */
[----:B------:R-:W-:-:S03]  /*3ed40*/  IMAD.MOV.U32 R29, RZ, RZ, R219 ;  /* 0x000000ffff1d7224 */ /* 0x000fc600078e00db */
        /* <DEDUP_REMOVED lines=41> */
[----:B------:R-:W4:Y:S04]  /*3efe0*/  LDL.LU R140, [R1+0x778] ;  /* 0x00077800018c7983 */ /* 0x000f280000300800 */
[----:B------:R-:W-:Y:S04]  /*3eff0*/  STS.128 [R2+0x480], R124 ;  /* 0x0004807c02007388 */ /* 0x000fe80000000c00 */
[----:B------:R-:W4:Y:S04]  /*3f000*/  LDL.LU R141, [R1+0x77c] ;  /* 0x00077c00018d7983 */ /* 0x000f280000300800 */
        /* <DEDUP_REMOVED lines=29> */
[----:B------:R-:W-:Y:S01]  /*3f1e0*/  BAR.SYNC.DEFER_BLOCKING 0x0 ;  /* 0x0000000000007b1d */ /* 0x000fe20000010000 */
[----:B------:R-:W-:Y:S01]  /*3f1f0*/  MOV R4, R224 ;  /* 0x000000e000047202 */ /* 0x000fe20000000f00 */
        /* <DEDUP_REMOVED lines=45> */
[----:B------:R-:W4:Y:S04]  /*3f4d0*/  LDL.LU R189, [R1+0x84c] ;  /* 0x00084c0001bd7983 */ /* 0x000f280000300800 */
[----:B------:R-:W4:Y:S04]  /*3f4e0*/  LDL.LU R190, [R1+0x838] ;  /* 0x0008380001be7983 */ /* 0x000f280000300800 */
[----:B------:R-:W4:Y:S04]  /*3f4f0*/  LDL.LU R191, [R1+0x83c] ;  /* 0x00083c0001bf7983 */ /* 0x000f280000300800 */
[----:B------:R-:W-:Y:S04]  /*3f500*/  STS.128 [R2+0x480], R172 ;  /* 0x000480ac02007388 */ /* 0x000fe80000000c00 */
[----:B------:R-:W-:Y:S06]  /*3f510*/  BAR.SYNC.DEFER_BLOCKING 0x0 ;  /* 0x0000000000007b1d */ /* 0x000fec0000010000 */
        /* <DEDUP_REMOVED lines=16> */
[----:B------:R-:W-:Y:S04]  /*3f620*/  STS.128 [R2+0x480], R188 ;  /* 0x000480bc02007388 */ /* 0x000fe80000000c00 */
[----:B-1----:R-:W4:Y:S04]  /*3f630*/  LDL.LU R40, [R1+0x750] ;  /* 0x0007500001287983 */ /* 0x002f280000300800 */
[----:B------:R-:W4:Y:S04]  /*3f640*/  LDL.LU R41, [R1+0x754] ;  /* 0x0007540001297983 */ /* 0x000f280000300800 */
[----:B------:R-:W4:Y:S04]  /*3f650*/  LDL.LU R42, [R1+0x740] ;  /* 0x00074000012a7983 */ /* 0x000f280000300800 */
[----:B------:R-:W4:Y:S04]  /*3f660*/  LDL.LU R43, [R1+0x744] ;  /* 0x00074400012b7983 */ /* 0x000f280000300800 */
[----:B------:R-:W-:Y:S06]  /*3f670*/  BAR.SYNC.DEFER_BLOCKING 0x0 ;  /* 0x0000000000007b1d */ /* 0x000fec0000010000 */
[----:B------:R-:W4:Y:S04]  /*3f680*/  LDL.LU R204, [R1+0x758] ;  /* 0x0007580001cc7983 */ /* 0x000f280000300800 */
[----:B------:R-:W4:Y:S04]  /*3f690*/  LDL.LU R205, [R1+0x75c] ;  /* 0x00075c0001cd7983 */ /* 0x000f280000300800 */
[----:B------:R-:W4:Y:S04]  /*3f6a0*/  LDL.LU R206, [R1+0x748] ;  /* 0x0007480001ce7983 */ /* 0x000f280000300800 */
[----:B------:R-:W4:Y:S04]  /*3f6b0*/  LDL.LU R207, [R1+0x74c] ;  /* 0x00074c0001cf7983 */ /* 0x000f280000300800 */
[----:B------:R-:W1:Y:S04]  /*3f6c0*/  LDS.128 R192, [R3] ;  /* 0x0000000003c07984 */ /* 0x000e680000000c00 */
[----:B------:R-:W1:Y:S04]  /*3f6d0*/  LDS.128 R188, [R252] ;  /* 0x00000000fcbc7984 */ /* 0x000e680000000c00 */
[----:B------:R-:W-:Y:S04]  /*3f6e0*/  LDS.128 R200, [R0] ;  /* 0x0000000000c87984 */ /* 0x000fe80000000c00 */
[----:B------:R-:W-:Y:S04]  /*3f6f0*/  LDS.128 R196, [R228] ;  /* 0x00000000e4c47984 */ /* 0x000fe80000000c00 */
[----:B------:R-:W-:Y:S06]  /*3f700*/  BAR.SYNC.DEFER_BLOCKING 0x0 ;  /* 0x0000000000007b1d */ /* 0x000fec0000010000 */
[----:B-1----:R-:W-:Y:S04]  /*3f710*/  STL [R1+0x1380], R195 ;  /* 0x001380c301007387 */ /* 0x002fe80000100800 */
[----:B------:R-:W-:Y:S04]  /*3f720*/  STL [R1+0x1378], R191 ;  /* 0x001378bf01007387 */ /* 0x000fe80000100800 */
        /* <DEDUP_REMOVED lines=12> */
[----:B------:R-:W-:Y:S04]  /*3f7f0*/  STS.128 [R2+0x480], R204 ;  /* 0x000480cc02007388 */ /* 0x000fe80000000c00 */
[----:B------:R-:W-:Y:S01]  /*3f800*/  BAR.SYNC.DEFER_BLOCKING 0x0 ;  /* 0x0000000000007b1d */ /* 0x000fe20000010000 */
[----:B------:R-:W-:-:S02]  /*3f810*/  IMAD.MOV.U32 R42, RZ, RZ, R244 ;  /* 0x000000ffff2a7224 */ /* 0x000fc400078e00f4 */
[----:B------:R-:W-:-:S03]  /*3f820*/  IMAD.MOV.U32 R43, RZ, RZ, R245 ;  /* 0x000000ffff2b7224 */ /* 0x000fc600078e00f5 */
[----:B------:R-:W4:Y:S04]  /*3f830*/  LDL.LU R41, [R1+0x504] ;  /* 0x0005040001297983 */ /* 0x000f280000300800 */
[----:B------:R-:W4:Y:S04]  /*3f840*/  LDL.LU R244, [R1+0x508] ;  /* 0x0005080001f47983 */ /* 0x000f280000300800 */
[----:B------:R-:W4:Y:S04]  /*3f850*/  LDL.LU R245, [R1+0x50c] ;  /* 0x00050c0001f57983 */ /* 0x000f280000300800 */
[----:B------:R-:W4:Y:S04]  /*3f860*/  LDL.LU R195, [R1+0x918] ;  /* 0x0009180001c37983 */ /* 0x000f280000300800 */
[----:B------:R-:W1:Y:S04]  /*3f870*/  LDS.128 R208, [R252] ;  /* 0x00000000fcd07984 */ /* 0x000e680000000c00 */
[----:B------:R-:W2:Y:S04]  /*3f880*/  LDS.128 R216, [R0] ;  /* 0x0000000000d87984 */ /* 0x000ea80000000c00 */
[----:B------:R-:W-:Y:S04]  /*3f890*/  LDS.128 R212, [R228] ;  /* 0x00000000e4d47984 */ /* 0x000fe80000000c00 */
[----:B------:R-:W-:Y:S04]  /*3f8a0*/  LDS.128 R204, [R3] ;  /* 0x0000000003cc7984 */ /* 0x000fe80000000c00 */
[----:B------:R-:W-:Y:S06]  /*3f8b0*/  BAR.SYNC.DEFER_BLOCKING 0x0 ;  /* 0x0000000000007b1d */ /* 0x000fec0000010000 */
[----:B-1----:R-:W-:Y:S04]  /*3f8c0*/  STL [R1+0x137c], R211 ;  /* 0x00137cd301007387 */ /* 0x002fe80000100800 */
        /* <DEDUP_REMOVED lines=10> */
[----:B------:R-:W2:Y:S04]  /*3f970*/  LDL.LU R211, [R1+0x91c] ;  /* 0x00091c0001d37983 */ /* 0x000ea80000300800 */
[----:B----4-:R-:W-:Y:S04]  /*3f980*/  STS.128 [R2+0x400], R40 ;  /* 0x0004002802007388 */ /* 0x010fe80000000c00 */
[----:B------:R1:W-:Y:S04]  /*3f990*/  STS.128 [R2+0x480], R244 ;  /* 0x000480f402007388 */ /* 0x0003e80000000c00 */
[----:B------:R-:W-:Y:S06]  /*3f9a0*/  BAR.SYNC.DEFER_BLOCKING 0x0 ;  /* 0x0000000000007b1d */ /* 0x000fec0000010000 */
[----:B------:R-:W4:Y:S01]  /*3f9b0*/  LDL.LU R191, [R1+0x930] ;  /* 0x0009300001bf7983 */ /* 0x000f220000300800 */
[----:B-1----:R-:W-:-:S03]  /*3f9c0*/  MOV R245, c[0x0][0x194] ;  /* 0x0000650000f57a02 */ /* 0x002fc60000000f00 */
[----:B------:R-:W4:Y:S04]  /*3f9d0*/  LDL.LU R247, [R1+0x938] ;  /* 0x0009380001f77983 */ /* 0x000f280000300800 */
[----:B------:R-:W4:Y:S04]  /*3f9e0*/  LDL.LU R246, [R1+0x934] ;  /* 0x0009340001f67983 */ /* 0x000f280000300800 */
[----:B------:R-:W4:Y:S04]  /*3f9f0*/  LDL.LU R40, [R1+0x1d0] ;  /* 0x0001d00001287983 */ /* 0x000f280000300800 */
[----:B------:R-:W-:Y:S04]  /*3fa00*/  LDS.128 R224, [R228] ;  /* 0x00000000e4e07984 */ /* 0x000fe80000000c00 */
[----:B------:R-:W1:Y:S04]  /*3fa10*/  LDS.128 R220, [R0] ;  /* 0x0000000000dc7984 */ /* 0x000e680000000c00 */
[----:B------:R2:W-:Y:S04]  /*3fa20*/  LDS.128 R228, [R3] ;  /* 0x0000000003e47984 */ /* 0x0005e80000000c00 */
[----:B------:R-:W-:Y:S04]  /*3fa30*/  LDS.128 R232, [R252] ;  /* 0x00000000fce87984 */ /* 0x000fe80000000c00 */
[----:B------:R-:W-:Y:S06]  /*3fa40*/  BAR.SYNC.DEFER_BLOCKING 0x0 ;  /* 0x0000000000007b1d */ /* 0x000fec0000010000 */
[----:B------:R-:W4:Y:S04]  /*3fa50*/  LDL.LU R41, [R1+0x1d4] ;  /* 0x0001d40001297983 */ /* 0x000f280000300800 */
[----:B------:R-:W4:Y:S04]  /*3fa60*/  LDL.LU R42, [R1+0x190] ;  /* 0x00019000012a7983 */ /* 0x000f280000300800 */
[----:B------:R-:W4:Y:S04]  /*3fa70*/  LDL.LU R43, [R1+0x194] ;  /* 0x00019400012b7983 */ /* 0x000f280000300800 */
[----:B------:R-:W4:Y:S04]  /*3fa80*/  LDL.LU R240, [R1+0xb0] ;  /* 0x0000b00001f07983 */ /* 0x000f280000300800 */
[----:B------:R-:W4:Y:S04]  /*3fa90*/  LDL.LU R250, [R1+0x70] ;  /* 0x0000700001fa7983 */ /* 0x000f280000300800 */
[----:B---3--:R3:W-:Y:S01]  /*3faa0*/  STS.128 [R2], R4 ;  /* 0x0000000402007388 */ /* 0x0087e20000000c00 */
[----:B--2---:R-:W-:-:S03]  /*3fab0*/  IMAD R3, R211, c[0x0][0x194], RZ ;  /* 0x00006500d3037a24 */ /* 0x004fc600078e02ff */
[----:B------:R2:W-:Y:S01]  /*3fac0*/  STS.128 [R2+0x80], R28 ;  /* 0x0000801c02007388 */ /* 0x0005e20000000c00 */
[----:B---3--:R-:W-:Y:S01]  /*3fad0*/  IMAD R4, R245, 0x80, R3 ;  /* 0x00000080f5047824 */ /* 0x008fe200078e0203 */
[----:B--2---:R-:W-:-:S04]  /*3fae0*/  LEA R30, P2, R3, c[0x0][0x170], 0x2 ;  /* 0x00005c00031e7a11 */ /* 0x004fc800078410ff */
[C---:B------:R-:W-:Y:S02]  /*3faf0*/  LEA R28, P3, R4.reuse, c[0x0][0x170], 0x2 ;  /* 0x00005c00041c7a11 */ /* 0x040fe400078610ff */
[----:B------:R-:W-:Y:S01]  /*3fb00*/  LEA.HI.X.SX32 R31, R3, c[0x0][0x174], 0x2, P2 ;  /* 0x00005d00031f7a11 */ /* 0x000fe200010f16ff */
[----:B------:R-:W-:Y:S01]  /*3fb10*/  IMAD R3, R245, 0x80, R4 ;  /* 0x00000080f5037824 */ /* 0x000fe200078e0204 */
[----:B------:R-:W-:Y:S02]  /*3fb20*/  LEA.HI.X.SX32 R29, R4, c[0x0][0x174], 0x2, P3 ;  /* 0x00005d00041d7a11 */ /* 0x000fe400018f16ff */
[----:B------:R-:W2:Y:S04]  /*3fb30*/  LDL.LU R4, [R1+0x1d8] ;  /* 0x0001d80001047983 */ /* 0x000ea80000300800 */
[----:B------:R-:W2:Y:S04]  /*3fb40*/  LDL.LU R5, [R1+0x1dc] ;  /* 0x0001dc0001057983 */ /* 0x000ea80000300800 */
[----:B------:R-:W2:Y:S04]  /*3fb50*/  LDL.LU R6, [R1+0x198] ;  /* 0x0001980001067983 */ /* 0x000ea80000300800 */
[----:B------:R-:W2:Y:S01]  /*3fb60*/  LDL.LU R7, [R1+0x19c] ;  /* 0x00019c0001077983 */ /* 0x000ea20000300800 */
[----:B------:R-:W-:Y:S01]  /*3fb70*/  ISETP.GE.AND P0, PT, R211, c[0x0][0x178], PT ;  /* 0x00005e00d3007a0c */ /* 0x000fe20003f06270 */
[C---:B------:R-:W-:Y:S01]  /*3fb80*/  IMAD R244, R195.reuse, c[0x0][0x198], RZ ;  /* 0x00006600c3f47a24 */ /* 0x040fe200078e02ff */
[C---:B------:R-:W-:Y:S01]  /*3fb90*/  ISETP.GE.AND P4, PT, R195.reuse, c[0x0][0x17c], PT ;  /* 0x00005f00c3007a0c */ /* 0x040fe20003f86270 */
[----:B------:R-:W3:Y:S01]  /*3fba0*/  LDL.LU R249, [R1+0xb4] ;  /* 0x0000b40001f97983 */ /* 0x000ee20000300800 */
[----:B------:R-:W-:-:S03]  /*3fbb0*/  ISETP.LT.AND P0, PT, R195, c[0x0][0x17c], !P0 ;  /* 0x00005f00c3007a0c */ /* 0x000fc60004701270 */
[----:B----4-:R4:W-:Y:S01]  /*3fbc0*/  STS.128 [R2+0x400], R40 ;  /* 0x0004002802007388 */ /* 0x0109e20000000c00 */
[----:B------:R-:W-:-:S03]  /*3fbd0*/  ISETP.LT.AND P5, PT, R191, c[0x0][0x178], !P4 ;  /* 0x00005e00bf007a0c */ /* 0x000fc600067a1270 */
[----:B------:R-:W3:Y:S04]  /*3fbe0*/  LDL.LU R248, [R1+0x74] ;  /* 0x0000740001f87983 */ /* 0x000ee80000300800 */
[----:B------:R-:W3:Y:S04]  /*3fbf0*/  LDL.LU R251, [R1+0x44] ;  /* 0x0000440001fb7983 */ /* 0x000ee80000300800 */
[----:B------:R-:W3:Y:S01]  /*3fc00*/  LDL.LU R239, [R1+0xf0] ;  /* 0x0000f00001ef7983 */ /* 0x000ee20000300800 */
[----:B----4-:R-:W-:-:S03]  /*3fc10*/  IMAD.WIDE R42, R244, 0x4, R30 ;  /* 0x00000004f42a7825 */ /* 0x010fc600078e021e */
[----:B------:R-:W4:Y:S01]  /*3fc20*/  LDL.LU R242, [R1+0x60] ;  /* 0x0000600001f27983 */ /* 0x000f220000300800 */
[----:B------:R-:W-:-:S03]  /*3fc30*/  IMAD.WIDE R40, R244, 0x4, R28 ;  /* 0x00000004f4287825 */ /* 0x000fc600078e021c */
[----:B------:R-:W3:Y:S04]  /*3fc40*/  LDL.LU R243, [R1+0x50] ;  /* 0x0000500001f37983 */ /* 0x000ee80000300800 */
[----:B--2---:R2:W-:Y:S04]  /*3fc50*/  STS.128 [R2+0x480], R4 ;  /* 0x0004800402007388 */ /* 0x0045e80000000c00 */
[----:B------:R-:W-:Y:S01]  /*3fc60*/  BAR.SYNC.DEFER_BLOCKING 0x0 ;  /* 0x0000000000007b1d */ /* 0x000fe20000010000 */
[----:B--2---:R-:W-:Y:S02]  /*3fc70*/  LEA R6, P2, R3, c[0x0][0x170], 0x2 ;  /* 0x00005c0003067a11 */ /* 0x004fe400078410ff */
[----:B------:R-:W-:-:S02]  /*3fc80*/  LEA R5, R245, R3, 0x7 ;  /* 0x00000003f5057211 */ /* 0x000fc400078e38ff */
[----:B------:R-:W-:Y:S02]  /*3fc90*/  LEA.HI.X.SX32 R7, R3, c[0x0][0x174], 0x2, P2 ;  /* 0x00005d0003077a11 */ /* 0x000fe400010f16ff */
[----:B------:R-:W-:Y:S01]  /*3fca0*/  LEA R4, P2, R5, c[0x0][0x170], 0x2 ;  /* 0x00005c0005047a11 */ /* 0x000fe200078410ff */
[----:B------:R-:W-:Y:S01]  /*3fcb0*/  @P0 STG.E [R42.64], R240 ;  /* 0x000000f02a000986 */ /* 0x000fe2000c101908 */
[----:B------:R-:W-:Y:S02]  /*3fcc0*/  ISETP.LT.AND P0, PT, R247, c[0x0][0x178], !P4 ;  /* 0x00005e00f7007a0c */ /* 0x000fe40006701270 */
[----:B------:R-:W-:Y:S01]  /*3fcd0*/  ISETP.LT.AND P4, PT, R246, c[0x0][0x178], !P4 ;  /* 0x00005e00f6007a0c */ /* 0x000fe20006781270 */
[C---:B------:R-:W-:Y:S01]  /*3fce0*/  IMAD.WIDE R2, R244.reuse, 0x4, R6 ;  /* 0x00000004f4027825 */ /* 0x040fe200078e0206 */
[----:B------:R-:W-:Y:S01]  /*3fcf0*/  LEA.HI.X.SX32 R5, R5, c[0x0][0x174], 0x2, P2 ;  /* 0x00005d0005057a11 */ /* 0x000fe200010f16ff */
[----:B------:R-:W-:Y:S08]  /*3fd00*/  @P5 STG.E [R40.64], R250 ;  /* 0x000000fa28005986 */ /* 0x000ff0000c101908 */
[----:B------:R2:W-:Y:S02]  /*3fd10*/  @P0 STG.E [R2.64], R236 ;  /* 0x000000ec02000986 */ /* 0x0005e4000c101908 */
[----:B--2---:R-:W-:-:S05]  /*3fd20*/  IMAD.WIDE R2, R244, 0x4, R4 ;  /* 0x00000004f4027825 */ /* 0x004fca00078e0204 */
[----:B------:R2:W-:Y:S04]  /*3fd30*/  @P4 STG.E [R2.64], R237 ;  /* 0x000000ed02004986 */ /* 0x0005e8000c101908 */
[----:B--2---:R-:W2:Y:S01]  /*3fd40*/  LDL.LU R237, [R1+0x13c4] ;  /* 0x0013c40001ed7983 */ /* 0x004ea20000300800 */
[----:B------:R-:W-:Y:S02]  /*3fd50*/  ISETP.LT.AND P5, PT, R211, c[0x0][0x178], !P1 ;  /* 0x00005e00d3007a0c */ /* 0x000fe40004fa1270 */
[----:B------:R-:W-:Y:S02]  /*3fd60*/  IADD3 R40, R195, 0x2, RZ ;  /* 0x00000002c3287810 */ /* 0x000fe40007ffe0ff */
[----:B------:R-:W-:Y:S02]  /*3fd70*/  ISETP.LT.AND P6, PT, R191, c[0x0][0x178], !P1 ;  /* 0x00005e00bf007a0c */ /* 0x000fe40004fc1270 */
[----:B------:R-:W-:-:S02]  /*3fd80*/  ISETP.LT.AND P3, PT, R247, c[0x0][0x178], !P1 ;  /* 0x00005e00f7007a0c */ /* 0x000fc40004f61270 */
[----:B------:R-:W-:Y:S02]  /*3fd90*/  IADD3 R245, R244, c[0x0][0x198], RZ ;  /* 0x00006600f4f57a10 */ /* 0x000fe40007ffe0ff */
[----:B------:R-:W-:Y:S02]  /*3fda0*/  ISETP.GE.AND P2, PT, R40, c[0x0][0x17c], PT ;  /* 0x00005f0028007a0c */ /* 0x000fe40003f46270 */
[----:B------:R-:W-:Y:S01]  /*3fdb0*/  ISETP.LT.AND P1, PT, R246, c[0x0][0x178], !P1 ;  /* 0x00005e00f6007a0c */ /* 0x000fe20004f21270 */
[----:B------:R-:W-:Y:S01]  /*3fdc0*/  IMAD.WIDE R40, R245, 0x4, R30 ;  /* 0x00000004f5287825 */ /* 0x000fe200078e021e */
[----:B------:R-:W-:-:S03]  /*3fdd0*/  ISETP.LT.AND P4, PT, R211, c[0x0][0x178], !P2 ;  /* 0x00005e00d3007a0c */ /* 0x000fc60005781270 */
[----:B------:R-:W-:Y:S01]  /*3fde0*/  IMAD.WIDE R42, R245, 0x4, R28 ;  /* 0x00000004f52a7825 */ /* 0x000fe200078e021c */
[----:B------:R-:W-:-:S03]  /*3fdf0*/  IADD3 R236, R195, 0x3, RZ ;  /* 0x00000003c3ec7810 */ /* 0x000fc60007ffe0ff */
[C---:B------:R-:W-:Y:S01]  /*3fe00*/  IMAD.WIDE R2, R245.reuse, 0x4, R6 ;  /* 0x00000004f5027825 */ /* 0x040fe200078e0206 */
[----:B------:R-:W-:Y:S01]  /*3fe10*/  IADD3 R244, R245, c[0x0][0x198], RZ ;  /* 0x00006600f5f47a10 */ /* 0x000fe20007ffe0ff */
[----:B---3--:R3:W-:Y:S01]  /*3fe20*/  @P5 STG.E [R40.64], R249 ;  /* 0x000000f928005986 */ /* 0x0087e2000c101908 */
[----:B------:R-:W-:-:S03]  /*3fe30*/  ISETP.GE.AND P0, PT, R236, c[0x0][0x17c], PT ;  /* 0x00005f00ec007a0c */ /* 0x000fc60003f06270 */
[----:B------:R1:W-:Y:S04]  /*3fe40*/  @P6 STG.E [R42.64], R248 ;  /* 0x000000f82a006986 */ /* 0x0003e8000c101908 */
[----:B---3--:R-:W3:Y:S04]  /*3fe50*/  LDL.LU R249, [R1+0xf4] ;  /* 0x0000f40001f97983 */ /* 0x008ee80000300800 */
[----:B------:R-:W3:Y:S04]  /*3fe60*/  LDL.LU R241, [R1+0xc4] ;  /* 0x0000c40001f17983 */ /* 0x000ee80000300800 */
[----:B------:R-:W3:Y:S04]  /*3fe70*/  LDL.LU R250, [R1+0x64] ;  /* 0x0000640001fa7983 */ /* 0x000ee80000300800 */
[----:B-1----:R-:W3:Y:S04]  /*3fe80*/  LDL.LU R248, [R1+0x54] ;  /* 0x0000540001f87983 */ /* 0x002ee80000300800 */
[----:B--2---:R1:W-:Y:S02]  /*3fe90*/  @P3 STG.E [R2.64], R237 ;  /* 0x000000ed02003986 */ /* 0x0043e4000c101908 */
[----:B-1----:R-:W-:-:S02]  /*3fea0*/  IMAD.WIDE R236, R245, 0x4, R4 ;  /* 0x00000004f5ec7825 */ /* 0x002fc400078e0204 */
[----:B------:R-:W2:Y:S02]  /*3feb0*/  LDL.LU R245, [R1+0xd0] ;  /* 0x0000d00001f57983 */ /* 0x000ea40000300800 */
[----:B------:R-:W-:Y:S02]  /*3fec0*/  IMAD.WIDE R2, R244, 0x4, R30 ;  /* 0x00000004f4027825 */ /* 0x000fe400078e021e */
[----:B------:R1:W-:Y:S04]  /*3fed0*/  @P1 STG.E [R236.64], R251 ;  /* 0x000000fbec001986 */ /* 0x0003e8000c101908 */
[----:B------:R-:W2:Y:S04]  /*3fee0*/  LDL.LU R240, [R1+0xa0] ;  /* 0x0000a00001f07983 */ /* 0x000ea80000300800 */
[----:B------:R4:W-:Y:S04]  /*3fef0*/  @P4 STG.E [R2.64], R239 ;  /* 0x000000ef02004986 */ /* 0x0009e8000c101908 */
[----:B-1----:R-:W2:Y:S04]  /*3ff00*/  LDL.LU R251, [R1+0x154] ;  /* 0x0001540001fb7983 */ /* 0x002ea80000300800 */
[----:B----4-:R-:W4:Y:S04]  /*3ff10*/  LDL.LU R239, [R1+0x13c0] ;  /* 0x0013c00001ef7983 */ /* 0x010f280000300800 */
[----:B------:R-:W2:Y:S01]  /*3ff20*/  LDL.LU R3, [R1+0xc0] ;  /* 0x0000c00001037983 */ /* 0x000ea20000300800 */
[----:B------:R-:W-:-:S02]  /*3ff30*/  ISETP.LT.AND P5, PT, R191, c[0x0][0x178], !P2 ;  /* 0x00005e00bf007a0c */ /* 0x000fc400057a1270 */
[----:B------:R-:W-:Y:S02]  /*3ff40*/  ISETP.LT.AND P6, PT, R247, c[0x0][0x178], !P2 ;  /* 0x00005e00f7007a0c */ /* 0x000fe400057c1270 */
[----:B------:R-:W-:Y:S02]  /*3ff50*/  ISETP.LT.AND P2, PT, R246, c[0x0][0x178], !P2 ;  /* 0x00005e00f6007a0c */ /* 0x000fe40005741270 */
[----:B------:R-:W-:Y:S01]  /*3ff60*/  IADD3 R40, R195, 0x4, RZ ;  /* 0x00000004c3287810 */ /* 0x000fe20007ffe0ff */
[----:B------:R-:W-:-:S03]  /*3ff70*/  IMAD.WIDE R42, R244, 0x4, R6 ;  /* 0x00000004f42a7825 */ /* 0x000fc600078e0206 */
[----:B------:R-:W-:Y:S01]  /*3ff80*/  ISETP.GE.AND P3, PT, R40, c[0x0][0x17c], PT ;  /* 0x00005f0028007a0c */ /* 0x000fe20003f66270 */
[----:B------:R-:W-:Y:S01]  /*3ff90*/  IMAD.WIDE R40, R244, 0x4, R28 ;  /* 0x00000004f4287825 */ /* 0x000fe200078e021c */
[----:B------:R-:W-:-:S03]  /*3ffa0*/  ISETP.LT.AND P4, PT, R211, c[0x0][0x178], !P0 ;  /* 0x00005e00d3007a0c */ /* 0x000fc60004781270 */
[----:B------:R-:W-:Y:S01]  /*3ffb0*/  IMAD.WIDE R236, R244, 0x4, R4 ;  /* 0x00000004f4ec7825 */ /* 0x000fe200078e0204 */
[----:B------:R-:W-:Y:S02]  /*3ffc0*/  IADD3 R2, R195, 0x5, RZ ;  /* 0x00000005c3027810 */ /* 0x000fe40007ffe0ff */
[----:B------:R-:W-:Y:S01]  /*3ffd0*/  ISETP.LT.AND P1, PT, R246, c[0x0][0x178], !P0 ;  /* 0x00005e00f6007a0c */ /* 0x000fe20004721270 */
[----:B--2---:R-:W-:Y:S04]  /*3ffe0*/  @P5 STG.E [R40.64], R3 ;  /* 0x0000000328005986 */ /* 0x004fe8000c101908 */
[----:B------:R-:W-:Y:S04]  /*3fff0*/  @P6 STG.E [R42.64], R242 ;  /* 0x000000f22a006986 */ /* 0x000fe8000c101908 */
[----:B------:R1:W-:Y:S01]  /*40000*/  @P2 STG.E [R236.64], R243 ;  /* 0x000000f3ec002986 */ /* 0x0003e2000c101908 */
[----:B------:R-:W-:-:S02]  /*40010*/  ISETP.LT.AND P5, PT, R191, c[0x0][0x178], !P0 ;  /* 0x00005e00bf007a0c */ /* 0x000fc400047a1270 */
[----:B------:R-:W-:Y:S02]  /*40020*/  ISETP.LT.AND P2, PT, R247, c[0x0][0x178], !P0 ;  /* 0x00005e00f7007a0c */ /* 0x000fe40004741270 */
[----:B-1----:R-:W-:Y:S02]  /*40030*/  IADD3 R237, R244, c[0x0][0x198], RZ ;  /* 0x00006600f4ed7a10 */ /* 0x002fe40007ffe0ff */
[----:B------:R-:W2:Y:S03]  /*40040*/  LDL.LU R244, [R1+0x100] ;  /* 0x0001000001f47983 */ /* 0x000ea60000300800 */
[C---:B------:R-:W-:Y:S01]  /*40050*/  IMAD.WIDE R42, R237.reuse, 0x4, R30 ;  /* 0x00000004ed2a7825 */ /* 0x040fe200078e021e */
[----:B------:R-:W-:Y:S02]  /*40060*/  ISETP.GE.AND P0, PT, R2, c[0x0][0x17c], PT ;  /* 0x00005f0002007a0c */ /* 0x000fe40003f06270 */
[C---:B------:R-:W-:Y:S01]  /*40070*/  IADD3 R236, R237.reuse, c[0x0][0x198], RZ ;  /* 0x00006600edec7a10 */ /* 0x040fe20007ffe0ff */
[C---:B------:R-:W-:Y:S01]  /*40080*/  IMAD.WIDE R2, R237.reuse, 0x4, R28 ;  /* 0x00000004ed027825 */ /* 0x040fe200078e021c */
[----:B---3--:R1:W-:Y:S03]  /*40090*/  @P4 STG.E [R42.64], R249 ;  /* 0x000000f92a004986 */ /* 0x0083e6000c101908 */
[C---:B------:R-:W-:Y:S01]  /*400a0*/  IMAD.WIDE R40, R237.reuse, 0x4, R6 ;  /* 0x00000004ed287825 */ /* 0x040fe200078e0206 */
[----:B-1----:R-:W3:Y:S03]  /*400b0*/  LDL.LU R249, [R1+0x104] ;  /* 0x0001040001f97983 */ /* 0x002ee60000300800 */
[----:B------:R-:W-:-:S02]  /*400c0*/  IMAD.WIDE R42, R237, 0x4, R4 ;  /* 0x00000004ed2a7825 */ /* 0x000fc400078e0204 */
[----:B------:R-:W2:Y:S04]  /*400d0*/  LDL.LU R237, [R1+0x150] ;  /* 0x0001500001ed7983 */ /* 0x000ea80000300800 */
[----:B------:R-:W-:Y:S04]  /*400e0*/  @P5 STG.E [R2.64], R241 ;  /* 0x000000f102005986 */ /* 0x000fe8000c101908 */
[----:B------:R-:W-:Y:S04]  /*400f0*/  @P2 STG.E [R40.64], R250 ;  /* 0x000000fa28002986 */ /* 0x000fe8000c101908 */
[----:B------:R1:W-:Y:S04]  /*40100*/  @P1 STG.E [R42.64], R248 ;  /* 0x000000f82a001986 */ /* 0x0003e8000c101908 */
[----:B-1----:R-:W3:Y:S01]  /*40110*/  LDL.LU R248, [R1+0xd4] ;  /* 0x0000d40001f87983 */ /* 0x002ee20000300800 */
[----:B------:R-:W-:-:S02]  /*40120*/  ISETP.LT.AND P6, PT, R211, c[0x0][0x178], !P3 ;  /* 0x00005e00d3007a0c */ /* 0x000fc40005fc1270 */
[----:B------:R-:W-:Y:S01]  /*40130*/  ISETP.LT.AND P4, PT, R191, c[0x0][0x178], !P3 ;  /* 0x00005e00bf007a0c */ /* 0x000fe20005f81270 */
[----:B------:R-:W-:Y:S01]  /*40140*/  IMAD.WIDE R2, R236, 0x4, R30 ;  /* 0x00000004ec027825 */ /* 0x000fe200078e021e */
[----:B------:R-:W-:Y:S01]  /*40150*/  ISETP.LT.AND P1, PT, R247, c[0x0][0x178], !P3 ;  /* 0x00005e00f7007a0c */ /* 0x000fe20005f21270 */
[----:B------:R-:W3:Y:S01]  /*40160*/  LDL.LU R250, [R1+0xa4] ;  /* 0x0000a40001fa7983 */ /* 0x000ee20000300800 */
[----:B------:R-:W-:Y:S02]  /*40170*/  ISETP.LT.AND P5, PT, R246, c[0x0][0x178], !P3 ;  /* 0x00005e00f6007a0c */ /* 0x000fe40005fa1270 */
[----:B------:R-:W-:Y:S01]  /*40180*/  IADD3 R42, R195, 0x6, RZ ;  /* 0x00000006c32a7810 */ /* 0x000fe20007ffe0ff */
[----:B------:R-:W-:Y:S01]  /*40190*/  IMAD.WIDE R40, R236, 0x4, R28 ;  /* 0x00000004ec287825 */ /* 0x000fe200078e021c */
[----:B------:R-:W-:Y:S01]  /*401a0*/  ISETP.LT.AND P3, PT, R191, c[0x0][0x178], !P0 ;  /* 0x00005e00bf007a0c */ /* 0x000fe20004761270 */
[----:B------:R-:W4:Y:S01]  /*401b0*/  LDL.LU R242, [R1+0x160] ;  /* 0x0001600001f27983 */ /* 0x000f220000300800 */
[----:B------:R-:W-:Y:S01]  /*401c0*/  ISETP.GE.AND P2, PT, R42, c[0x0][0x17c], PT ;  /* 0x00005f002a007a0c */ /* 0x000fe20003f46270 */
[----:B------:R-:W-:-:S02]  /*401d0*/  IMAD.WIDE R42, R236, 0x4, R4 ;  /* 0x00000004ec2a7825 */ /* 0x000fc400078e0204 */
[----:B------:R-:W4:Y:S04]  /*401e0*/  LDL.LU R243, [R1+0x130] ;  /* 0x0001300001f37983 */ /* 0x000f280000300800 */
[----:B------:R-:W4:Y:S04]  /*401f0*/  LDL.LU R241, [R1+0x110] ;  /* 0x0001100001f17983 */ /* 0x000f280000300800 */
[----:B--2---:R1:W-:Y:S01]  /*40200*/  @P6 STG.E [R2.64], R237 ;  /* 0x000000ed02006986 */ /* 0x0043e2000c101908 */
[----:B------:R-:W-:-:S03]  /*40210*/  ISETP.LT.AND P6, PT, R211, c[0x0][0x178], !P0 ;  /* 0x00005e00d3007a0c */ /* 0x000fc600047c1270 */
[----:B------:R2:W-:Y:S01]  /*40220*/  @P4 STG.E [R40.64], R244 ;  /* 0x000000f428004986 */ /* 0x0005e2000c101908 */
[C---:B-1----:R-:W-:Y:S01]  /*40230*/  IMAD.WIDE R2, R236.reuse, 0x4, R6 ;  /* 0x00000004ec027825 */ /* 0x042fe200078e0206 */
[----:B------:R-:W-:-:S04]  /*40240*/  IADD3 R237, R236, c[0x0][0x198], RZ ;  /* 0x00006600eced7a10 */ /* 0x000fc80007ffe0ff */
[----:B------:R1:W-:Y:S01]  /*40250*/  @P1 STG.E [R2.64], R245 ;  /* 0x000000f502001986 */ /* 0x0003e2000c101908 */
[----:B--2---:R-:W-:-:S03]  /*40260*/  IMAD.WIDE R40, R237, 0x4, R30 ;  /* 0x00000004ed287825 */ /* 0x004fc600078e021e */
[----:B------:R-:W-:Y:S01]  /*40270*/  @P5 STG.E [R42.64], R240 ;  /* 0x000000f02a005986 */ /* 0x000fe2000c101908 */
[----:B------:R-:W-:-:S03]  /*40280*/  ISETP.LT.AND P5, PT, R247, c[0x0][0x178], !P0 ;  /* 0x00005e00f7007a0c */ /* 0x000fc600047a1270 */
[----:B------:R2:W-:Y:S01]  /*40290*/  @P6 STG.E [R40.64], R251 ;  /* 0x000000fb28006986 */ /* 0x0005e2000c101908 */
[----:B-1----:R-:W-:-:S05]  /*402a0*/  IMAD.WIDE R2, R237, 0x4, R28 ;  /* 0x00000004ed027825 */ /* 0x002fca00078e021c */
[----:B---3--:R1:W-:Y:S04]  /*402b0*/  @P3 STG.E [R2.64], R249 ;  /* 0x000000f902003986 */ /* 0x0083e8000c101908 */
[----:B--2---:R-:W2:Y:S01]  /*402c0*/  LDL.LU R251, [R1+0x164] ;  /* 0x0001640001fb7983 */ /* 0x004ea20000300800 */
[----:B-1----:R-:W-:-:S03]  /*402d0*/  IMAD.WIDE R2, R237, 0x4, R6 ;  /* 0x00000004ed027825 */ /* 0x002fc600078e0206 */
[----:B------:R-:W3:Y:S04]  /*402e0*/  LDL.LU R249, [R1+0x134] ;  /* 0x0001340001f97983 */ /* 0x000ee80000300800 */
[----:B------:R1:W-:Y:S04]  /*402f0*/  @P5 STG.E [R2.64], R248 ;  /* 0x000000f802005986 */ /* 0x0003e8000c101908 */
[----:B-1----:R-:W3:Y:S01]  /*40300*/  LDL.LU R248, [R1+0x114] ;  /* 0x0001140001f87983 */ /* 0x002ee20000300800 */
[----:B------:R-:W-:Y:S02]  /*40310*/  ISETP.LT.AND P0, PT, R246, c[0x0][0x178], !P0 ;  /* 0x00005e00f6007a0c */ /* 0x000fe40004701270 */
[----:B------:R-:W-:Y:S01]  /*40320*/  ISETP.LT.AND P1, PT, R211, c[0x0][0x178], !P2 ;  /* 0x00005e00d3007a0c */ /* 0x000fe20005721270 */
[----:B------:R-:W-:Y:S01]  /*40330*/  IMAD.WIDE R40, R237, 0x4, R4 ;  /* 0x00000004ed287825 */ /* 0x000fe200078e0204 */
[----:B------:R-:W-:Y:S01]  /*40340*/  ISETP.LT.AND P3, PT, R191, c[0x0][0x178], !P2 ;  /* 0x00005e00bf007a0c */ /* 0x000fe20005761270 */
[----:B------:R-:W3:Y:S01]  /*40350*/  LDL.LU R240, [R1+0xb8] ;  /* 0x0000b80001f07983 */ /* 0x000ee20000300800 */
[----:B------:R-:W-:-:S02]  /*40360*/  ISETP.LT.AND P6, PT, R247, c[0x0][0x178], !P2 ;  /* 0x00005e00f7007a0c */ /* 0x000fc400057c1270 */
[----:B------:R-:W-:Y:S02]  /*40370*/  IADD3 R42, R195, 0x7, RZ ;  /* 0x00000007c32a7810 */ /* 0x000fe40007ffe0ff */
[----:B------:R-:W-:Y:S02]  /*40380*/  IADD3 R236, R237, c[0x0][0x198], RZ ;  /* 0x00006600edec7a10 */ /* 0x000fe40007ffe0ff */
[----:B------:R-:W-:Y:S01]  /*40390*/  IADD3 R43, R195, 0x8, RZ ;  /* 0x00000008c32b7810 */ /* 0x000fe20007ffe0ff */
[----:B------:R1:W-:Y:S01]  /*403a0*/  @P0 STG.E [R40.64], R250 ;  /* 0x000000fa28000986 */ /* 0x0003e2000c101908 */
[----:B------:R-:W-:Y:S01]  /*403b0*/  ISETP.GE.AND P4, PT, R42, c[0x0][0x17c], PT ;  /* 0x00005f002a007a0c */ /* 0x000fe20003f86270 */
[----:B------:R-:W-:Y:S01]  /*403c0*/  IMAD.WIDE R2, R236, 0x4, R30 ;  /* 0x00000004ec027825 */ /* 0x000fe200078e021e */
[----:B------:R-:W-:Y:S02]  /*403d0*/  ISETP.GE.AND P5, PT, R43, c[0x0][0x17c], PT ;  /* 0x00005f002b007a0c */ /* 0x000fe40003fa6270 */
[----:B------:R-:W-:Y:S01]  /*403e0*/  ISETP.LT.AND P2, PT, R246, c[0x0][0x178], !P2 ;  /* 0x00005e00f6007a0c */ /* 0x000fe20005741270 */
[C---:B------:R-:W-:Y:S01]  /*403f0*/  IMAD.WIDE R42, R236.reuse, 0x4, R6 ;  /* 0x00000004ec2a7825 */ /* 0x040fe200078e0206 */
[----:B------:R-:W-:Y:S01]  /*40400*/  ISETP.LT.AND P0, PT, R211, c[0x0][0x178], !P4 ;  /* 0x00005e00d3007a0c */ /* 0x000fe20006701270 */
[----:B----4-:R4:W-:Y:S02]  /*40410*/  @P1 STG.E [R2.64], R242 ;  /* 0x000000f202001986 */ /* 0x0109e4000c101908 */
[C---:B-1----:R-:W-:Y:S01]  /*40420*/  IMAD.WIDE R40, R236.reuse, 0x4, R28 ;  /* 0x00000004ec287825 */ /* 0x042fe200078e021c */
[----:B------:R-:W-:Y:S01]  /*40430*/  IADD3 R237, R236, c[0x0][0x198], RZ ;  /* 0x00006600eced7a10 */ /* 0x000fe20007ffe0ff */
[----:B------:R-:W3:Y:S01]  /*40440*/  LDL.LU R250, [R1+0x78] ;  /* 0x0000780001fa7983 */ /* 0x000ee20000300800 */
[----:B------:R-:W-:-:S03]  /*40450*/  ISETP.LT.AND P1, PT, R191, c[0x0][0x178], !P4 ;  /* 0x00005e00bf007a0c */ /* 0x000fc60006721270 */
[----:B------:R1:W-:Y:S04]  /*40460*/  @P3 STG.E [R40.64], R243 ;  /* 0x000000f328003986 */ /* 0x0003e8000c101908 */
[----:B------:R1:W-:Y:S01]  /*40470*/  @P6 STG.E [R42.64], R241 ;  /* 0x000000f12a006986 */ /* 0x0003e2000c101908 */
[----:B------:R-:W-:Y:S01]  /*40480*/  ISETP.LT.AND P6, PT, R247, c[0x0][0x178], !P4 ;  /* 0x00005e00f7007a0c */ /* 0x000fe200067c1270 */
[----:B----4-:R-:W-:Y:S01]  /*40490*/  IMAD.WIDE R2, R236, 0x4, R4 ;  /* 0x00000004ec027825 */ /* 0x010fe200078e0204 */
[----:B------:R-:W-:-:S03]  /*404a0*/  ISETP.LT.AND P4, PT, R246, c[0x0][0x178], !P4 ;  /* 0x00005e00f6007a0c */ /* 0x000fc60006781270 */
[----:B-1----:R-:W-:Y:S01]  /*404b0*/  IMAD.WIDE R40, R237, 0x4, R30 ;  /* 0x00000004ed287825 */ /* 0x002fe200078e021e */
[C---:B------:R-:W-:Y:S01]  /*404c0*/  IADD3 R42, R195.reuse, 0x9, RZ ;  /* 0x00000009c32a7810 */ /* 0x040fe20007ffe0ff */
[----:B------:R1:W-:Y:S03]  /*404d0*/  @P2 STG.E [R2.64], R239 ;  /* 0x000000ef02002986 */ /* 0x0003e6000c101908 */
[----:B------:R-:W-:Y:S02]  /*404e0*/  ISETP.GE.AND P3, PT, R42, c[0x0][0x17c], PT ;  /* 0x00005f002a007a0c */ /* 0x000fe40003f66270 */
[----:B------:R-:W-:-:S04]  /*404f0*/  IADD3 R42, R195, 0xa, RZ ;  /* 0x0000000ac32a7810 */ /* 0x000fc80007ffe0ff */
[----:B------:R-:W-:Y:S01]  /*40500*/  ISETP.GE.AND P2, PT, R42, c[0x0][0x17c], PT ;  /* 0x00005f002a007a0c */ /* 0x000fe20003f46270 */
[C---:B------:R-:W-:Y:S01]  /*40510*/  IMAD.WIDE R42, R237.reuse, 0x4, R4 ;  /* 0x00000004ed2a7825 */ /* 0x040fe200078e0204 */
[----:B-1----:R-:W4:Y:S03]  /*40520*/  LDL.LU R239, [R1+0x13bc] ;  /* 0x0013bc0001ef7983 */ /* 0x002f260000300800 */
[C---:B------:R-:W-:Y:S01]  /*40530*/  IMAD.WIDE R2, R237.reuse, 0x4, R28 ;  /* 0x00000004ed027825 */ /* 0x040fe200078e021c */
[----:B--2---:R1:W-:Y:S03]  /*40540*/  @P0 STG.E [R40.64], R251 ;  /* 0x000000fb28000986 */ /* 0x0043e6000c101908 */
[----:B-1----:R-:W-:Y:S01]  /*40550*/  IMAD.WIDE R40, R237, 0x4, R6 ;  /* 0x00000004ed287825 */ /* 0x002fe200078e0206 */
[----:B---3--:R-:W-:Y:S04]  /*40560*/  @P1 STG.E [R2.64], R249 ;  /* 0x000000f902001986 */ /* 0x008fe8000c101908 */
[----:B------:R-:W2:Y:S04]  /*40570*/  LDL.LU R251, [R1+0xbc] ;  /* 0x0000bc0001fb7983 */ /* 0x000ea80000300800 */
[----:B------:R-:W-:Y:S04]  /*40580*/  @P6 STG.E [R40.64], R248 ;  /* 0x000000f828006986 */ /* 0x000fe8000c101908 */
[----:B------:R1:W-:Y:S04]  /*40590*/  @P4 STG.E [R42.64], R238 ;  /* 0x000000ee2a004986 */ /* 0x0003e8000c101908 */
[----:B-1----:R-:W3:Y:S01]  /*405a0*/  LDL.LU R238, [R1+0x13b8] ;  /* 0x0013b80001ee7983 */ /* 0x002ee20000300800 */
[----:B------:R-:W-:-:S02]  /*405b0*/  ISETP.LT.AND P0, PT, R211, c[0x0][0x178], !P5 ;  /* 0x00005e00d3007a0c */ /* 0x000fc40006f01270 */
[----:B------:R-:W-:Y:S01]  /*405c0*/  IADD3 R236, R237, c[0x0][0x198], RZ ;  /* 0x00006600edec7a10 */ /* 0x000fe20007ffe0ff */
[----:B------:R-:W2:Y:S01]  /*405d0*/  LDL.LU R249, [R1+0x7c] ;  /* 0x00007c0001f97983 */ /* 0x000ea20000300800 */
[----:B------:R-:W-:Y:S02]  /*405e0*/  ISETP.LT.AND P1, PT, R191, c[0x0][0x178], !P5 ;  /* 0x00005e00bf007a0c */ /* 0x000fe40006f21270 */
[----:B------:R-:W-:Y:S01]  /*405f0*/  ISETP.LT.AND P6, PT, R247, c[0x0][0x178], !P5 ;  /* 0x00005e00f7007a0c */ /* 0x000fe20006fc1270 */
[----:B------:R-:W-:Y:S01]  /*40600*/  IMAD.WIDE R2, R236, 0x4, R30 ;  /* 0x00000004ec027825 */ /* 0x000fe200078e021e */
[----:B------:R-:W-:Y:S01]  /*40610*/  ISETP.LT.AND P5, PT, R246, c[0x0][0x178], !P5 ;  /* 0x00005e00f6007a0c */ /* 0x000fe20006fa1270 */
[----:B------:R-:W2:Y:S01]  /*40620*/  LDL.LU R248, [R1+0x4c] ;  /* 0x00004c0001f87983 */ /* 0x000ea20000300800 */
[----:B------:R-:W-:Y:S01]  /*40630*/  IADD3 R42, R195, 0xb, RZ ;  /* 0x0000000bc32a7810 */ /* 0x000fe20007ffe0ff */
[----:B------:R-:W-:Y:S02]  /*40640*/  IMAD.WIDE R40, R236, 0x4, R28 ;  /* 0x00000004ec287825 */ /* 0x000fe400078e021c */
[----:B------:R1:W-:Y:S01]  /*40650*/  @P0 STG.E [R2.64], R240 ;  /* 0x000000f002000986 */ /* 0x0003e2000c101908 */
[----:B------:R-:W-:Y:S01]  /*40660*/  ISETP.GE.AND P0, PT, R42, c[0x0][0x17c], PT ;  /* 0x00005f002a007a0c */ /* 0x000fe20003f06270 */
[----:B------:R-:W-:-:S02]  /*40670*/  IMAD.WIDE R42, R236, 0x4, R4 ;  /* 0x00000004ec2a7825 */ /* 0x000fc400078e0204 */
[----:B------:R-:W-:Y:S04]  /*40680*/  @P1 STG.E [R40.64], R250 ;  /* 0x000000fa28001986 */ /* 0x000fe8000c101908 */
[----:B------:R-:W2:Y:S01]  /*40690*/  LDL.LU R245, [R1+0xf8] ;  /* 0x0000f80001f57983 */ /* 0x000ea20000300800 */
[----:B-1----:R-:W-:-:S03]  /*406a0*/  IMAD.WIDE R2, R236, 0x4, R6 ;  /* 0x00000004ec027825 */ /* 0x002fc600078e0206 */
[----:B------:R-:W2:Y:S04]  /*406b0*/  LDL.LU R242, [R1+0xc8] ;  /* 0x0000c80001f27983 */ /* 0x000ea80000300800 */
[----:B---3--:R-:W-:Y:S04]  /*406c0*/  @P6 STG.E [R2.64], R238 ;  /* 0x000000ee02006986 */ /* 0x008fe8000c101908 */
[----:B----4-:R1:W-:Y:S04]  /*406d0*/  @P5 STG.E [R42.64], R239 ;  /* 0x000000ef2a005986 */ /* 0x0103e8000c101908 */
[----:B-1----:R-:W3:Y:S01]  /*406e0*/  LDL.LU R239, [R1+0x13b4] ;  /* 0x0013b40001ef7983 */ /* 0x002ee20000300800 */
[----:B------:R-:W-:-:S02]  /*406f0*/  ISETP.LT.AND P4, PT, R211, c[0x0][0x178], !P3 ;  /* 0x00005e00d3007a0c */ /* 0x000fc40005f81270 */
[----:B------:R-:W-:Y:S01]  /*40700*/  IADD3 R237, R236, c[0x0][0x198], RZ ;  /* 0x00006600eced7a10 */ /* 0x000fe20007ffe0ff */
[----:B------:R-:W4:Y:S01]  /*40710*/  LDL.LU R243, [R1+0x68] ;  /* 0x0000680001f37983 */ /* 0x000f220000300800 */
[----:B------:R-:W-:-:S03]  /*40720*/  ISETP.LT.AND P1, PT, R191, c[0x0][0x178], !P3 ;  /* 0x00005e00bf007a0c */ /* 0x000fc60005f21270 */
[----:B------:R-:W-:Y:S01]  /*40730*/  IMAD.WIDE R40, R237, 0x4, R30 ;  /* 0x00000004ed287825 */ /* 0x000fe200078e021e */
[----:B------:R-:W-:Y:S01]  /*40740*/  ISETP.LT.AND P5, PT, R247, c[0x0][0x178], !P3 ;  /* 0x00005e00f7007a0c */ /* 0x000fe20005fa1270 */
[----:B------:R-:W4:Y:S01]  /*40750*/  LDL.LU R241, [R1+0x58] ;  /* 0x0000580001f17983 */ /* 0x000f220000300800 */
[----:B------:R-:W-:-:S03]  /*40760*/  ISETP.LT.AND P3, PT, R246, c[0x0][0x178], !P3 ;  /* 0x00005e00f6007a0c */ /* 0x000fc60005f61270 */
[----:B--2---:R1:W-:Y:S01]  /*40770*/  @P4 STG.E [R40.64], R251 ;  /* 0x000000fb28004986 */ /* 0x0043e2000c101908 */
[----:B------:R-:W-:-:S03]  /*40780*/  IMAD.WIDE R2, R237, 0x4, R6 ;  /* 0x00000004ed027825 */ /* 0x000fc600078e0206 */
[----:B------:R-:W2:Y:S01]  /*40790*/  LDL.LU R250, [R1+0xfc] ;  /* 0x0000fc0001fa7983 */ /* 0x000ea20000300800 */
[----:B------:R-:W-:-:S04]  /*407a0*/  IMAD.WIDE R42, R237, 0x4, R4 ;  /* 0x00000004ed2a7825 */ /* 0x000fc800078e0204 */
[----:B-1----:R-:W-:Y:S01]  /*407b0*/  IMAD.WIDE R40, R237, 0x4, R28 ;  /* 0x00000004ed287825 */ /* 0x002fe200078e021c */
[----:B------:R-:W2:Y:S04]  /*407c0*/  LDL.LU R251, [R1+0xcc] ;  /* 0x0000cc0001fb7983 */ /* 0x000ea80000300800 */
[----:B------:R1:W-:Y:S04]  /*407d0*/  @P1 STG.E [R40.64], R249 ;  /* 0x000000f928001986 */ /* 0x0003e8000c101908 */
[----:B-1----:R-:W2:Y:S04]  /*407e0*/  LDL.LU R249, [R1+0x6c] ;  /* 0x00006c0001f97983 */ /* 0x002ea80000300800 */
[----:B---3--:R-:W-:Y:S04]  /*407f0*/  @P5 STG.E [R2.64], R239 ;  /* 0x000000ef02005986 */ /* 0x008fe8000c101908 */
[----:B------:R1:W-:Y:S04]  /*40800*/  @P3 STG.E [R42.64], R248 ;  /* 0x000000f82a003986 */ /* 0x0003e8000c101908 */
[----:B-1----:R-:W3:Y:S01]  /*40810*/  LDL.LU R248, [R1+0x5c] ;  /* 0x00005c0001f87983 */ /* 0x002ee20000300800 */
[----:B------:R-:W-:-:S02]  /*40820*/  ISETP.LT.AND P6, PT, R211, c[0x0][0x178], !P2 ;  /* 0x00005e00d3007a0c */ /* 0x000fc400057c1270 */
[----:B------:R-:W-:Y:S01]  /*40830*/  ISETP.LT.AND P4, PT, R191, c[0x0][0x178], !P2 ;  /* 0x00005e00bf007a0c */ /* 0x000fe20005781270 */
[----:B------:R-:W3:Y:S01]  /*40840*/  LDL.LU R240, [R1+0x158] ;  /* 0x0001580001f07983 */ /* 0x000ee20000300800 */
[----:B------:R-:W-:Y:S02]  /*40850*/  IADD3 R236, R237, c[0x0][0x198], RZ ;  /* 0x00006600edec7a10 */ /* 0x000fe40007ffe0ff */
[----:B------:R-:W-:-:S03]  /*40860*/  ISETP.LT.AND P3, PT, R247, c[0x0][0x178], !P2 ;  /* 0x00005e00f7007a0c */ /* 0x000fc60005761270 */
[----:B------:R-:W-:Y:S01]  /*40870*/  IMAD.WIDE R40, R236, 0x4, R30 ;  /* 0x00000004ec287825 */ /* 0x000fe200078e021e */
[----:B------:R-:W-:-:S03]  /*40880*/  IADD3 R238, R195, 0xc, RZ ;  /* 0x0000000cc3ee7810 */ /* 0x000fc60007ffe0ff */
[----:B------:R-:W-:Y:S01]  /*40890*/  IMAD.WIDE R2, R236, 0x4, R28 ;  /* 0x00000004ec027825 */ /* 0x000fe200078e021c */
[----:B------:R1:W-:Y:S01]  /*408a0*/  @P6 STG.E [R40.64], R245 ;  /* 0x000000f528006986 */ /* 0x0003e2000c101908 */
[----:B------:R-:W-:Y:S02]  /*408b0*/  ISETP.LT.AND P2, PT, R246, c[0x0][0x178], !P2 ;  /* 0x00005e00f6007a0c */ /* 0x000fe40005741270 */
[----:B------:R-:W-:Y:S01]  /*408c0*/  ISETP.LT.AND P6, PT, R211, c[0x0][0x178], !P0 ;  /* 0x00005e00d3007a0c */ /* 0x000fe200047c1270 */
[----:B------:R2:W-:Y:S01]  /*408d0*/  @P4 STG.E [R2.64], R242 ;  /* 0x000000f202004986 */ /* 0x0005e2000c101908 */
[----:B------:R-:W-:Y:S02]  /*408e0*/  ISETP.LT.AND P5, PT, R191, c[0x0][0x178], !P0 ;  /* 0x00005e00bf007a0c */ /* 0x000fe400047a1270 */
[----:B------:R-:W-:Y:S02]  /*408f0*/  ISETP.GE.AND P1, PT, R238, c[0x0][0x17c], PT ;  /* 0x00005f00ee007a0c */ /* 0x000fe40003f26270 */
[----:B------:R-:W-:-:S02]  /*40900*/  ISETP.LT.AND P4, PT, R247, c[0x0][0x178], !P0 ;  /* 0x00005e00f7007a0c */ /* 0x000fc40004781270 */
[C---:B------:R-:W-:Y:S01]  /*40910*/  IADD3 R238, R236.reuse, c[0x0][0x198], RZ ;  /* 0x00006600ecee7a10 */ /* 0x040fe20007ffe0ff */
[C---:B-1----:R-:W-:Y:S01]  /*40920*/  IMAD.WIDE R40, R236.reuse, 0x4, R4 ;  /* 0x00000004ec287825 */ /* 0x042fe200078e0204 */
[----:B------:R-:W-:Y:S01]  /*40930*/  IADD3 R239, R195, 0xd, RZ ;  /* 0x0000000dc3ef7810 */ /* 0x000fe20007ffe0ff */
[----:B------:R-:W3:Y:S02]  /*40940*/  LDL.LU R245, [R1+0x15c] ;  /* 0x00015c0001f57983 */ /* 0x000ee40000300800 */
[----:B--2---:R-:W-:Y:S01]  /*40950*/  IMAD.WIDE R2, R236, 0x4, R6 ;  /* 0x00000004ec027825 */ /* 0x004fe200078e0206 */
[----:B------:R-:W-:Y:S01]  /*40960*/  ISETP.LT.AND P0, PT, R246, c[0x0][0x178], !P0 ;  /* 0x00005e00f6007a0c */ /* 0x000fe20004701270 */
[----:B------:R-:W2:Y:S02]  /*40970*/  LDL.LU R242, [R1+0x10c] ;  /* 0x00010c0001f27983 */ /* 0x000ea40000300800 */
[C---:B------:R-:W-:Y:S02]  /*40980*/  IMAD.WIDE R42, R238.reuse, 0x4, R30 ;  /* 0x00000004ee2a7825 */ /* 0x040fe400078e021e */
[----:B----4-:R1:W-:Y:S02]  /*40990*/  @P3 STG.E [R2.64], R243 ;  /* 0x000000f302003986 */ /* 0x0103e4000c101908 */
[----:B------:R-:W-:-:S02]  /*409a0*/  IMAD.WIDE R236, R238, 0x4, R28 ;  /* 0x00000004eeec7825 */ /* 0x000fc400078e021c */
[----:B------:R-:W-:Y:S04]  /*409b0*/  @P2 STG.E [R40.64], R241 ;  /* 0x000000f128002986 */ /* 0x000fe8000c101908 */
[----:B------:R4:W-:Y:S01]  /*409c0*/  @P6 STG.E [R42.64], R250 ;  /* 0x000000fa2a006986 */ /* 0x0009e2000c101908 */
[----:B-1----:R-:W-:-:S03]  /*409d0*/  IMAD.WIDE R2, R238, 0x4, R6 ;  /* 0x00000004ee027825 */ /* 0x002fc600078e0206 */
[----:B------:R-:W-:Y:S04]  /*409e0*/  @P5 STG.E [R236.64], R251 ;  /* 0x000000fbec005986 */ /* 0x000fe8000c101908 */
[----:B------:R1:W-:Y:S01]  /*409f0*/  @P4 STG.E [R2.64], R249 ;  /* 0x000000f902004986 */ /* 0x0003e2000c101908 */
[----:B------:R-:W-:Y:S02]  /*40a00*/  ISETP.GE.AND P3, PT, R239, c[0x0][0x17c], PT ;  /* 0x00005f00ef007a0c */ /* 0x000fe40003f66270 */
[C---:B------:R-:W-:Y:S01]  /*40a10*/  IADD3 R239, R238.reuse, c[0x0][0x198], RZ ;  /* 0x00006600eeef7a10 */ /* 0x040fe20007ffe0ff */
[----:B----4-:R-:W4:Y:S01]  /*40a20*/  LDL.LU R250, [R1+0xdc] ;  /* 0x0000dc0001fa7983 */ /* 0x010f220000300800 */
[----:B-1----:R-:W-:-:S03]  /*40a30*/  IMAD.WIDE R2, R238, 0x4, R4 ;  /* 0x00000004ee027825 */ /* 0x002fc600078e0204 */
[----:B------:R-:W2:Y:S04]  /*40a40*/  LDL.LU R249, [R1+0xac] ;  /* 0x0000ac0001f97983 */ /* 0x000ea80000300800 */
[----:B------:R-:W2:Y:S04]  /*40a50*/  LDL.LU R238, [R1+0xa8] ;  /* 0x0000a80001ee7983 */ /* 0x000ea80000300800 */
[----:B---3--:R1:W-:Y:S04]  /*40a60*/  @P0 STG.E [R2.64], R248 ;  /* 0x000000f802000986 */ /* 0x0083e8000c101908 */
[----:B-1----:R-:W3:Y:S04]  /*40a70*/  LDL.LU R2, [R1+0x108] ;  /* 0x0001080001027983 */ /* 0x002ee80000300800 */
[----:B------:R-:W2:Y:S01]  /*40a80*/  LDL.LU R3, [R1+0xd8] ;  /* 0x0000d80001037983 */ /* 0x000ea20000300800 */
[----:B------:R-:W-:-:S02]  /*40a90*/  ISETP.LT.AND P6, PT, R211, c[0x0][0x178], !P1 ;  /* 0x00005e00d3007a0c */ /* 0x000fc40004fc1270 */
[----:B------:R-:W-:Y:S02]  /*40aa0*/  ISETP.LT.AND P5, PT, R191, c[0x0][0x178], !P1 ;  /* 0x00005e00bf007a0c */ /* 0x000fe40004fa1270 */
[----:B------:R-:W-:Y:S01]  /*40ab0*/  ISETP.LT.AND P2, PT, R247, c[0x0][0x178], !P1 ;  /* 0x00005e00f7007a0c */ /* 0x000fe20004f41270 */
[----:B------:R-:W-:Y:S01]  /*40ac0*/  IMAD.WIDE R40, R239, 0x4, R30 ;  /* 0x00000004ef287825 */ /* 0x000fe200078e021e */
[----:B------:R-:W-:Y:S02]  /*40ad0*/  ISETP.LT.AND P4, PT, R246, c[0x0][0x178], !P1 ;  /* 0x00005e00f6007a0c */ /* 0x000fe40004f81270 */
[----:B------:R-:W-:Y:S01]  /*40ae0*/  IADD3 R244, R195, 0xe, RZ ;  /* 0x0000000ec3f47810 */ /* 0x000fe20007ffe0ff */
[----:B------:R-:W-:-:S04]  /*40af0*/  IMAD.WIDE R42, R239, 0x4, R28 ;  /* 0x00000004ef2a7825 */ /* 0x000fc800078e021c */
[----:B------:R-:W-:Y:S01]  /*40b00*/  IMAD.WIDE R236, R239, 0x4, R6 ;  /* 0x00000004efec7825 */ /* 0x000fe200078e0206 */
[----:B------:R1:W-:Y:S01]  /*40b10*/  @P6 STG.E [R40.64], R240 ;  /* 0x000000f028006986 */ /* 0x0003e2000c101908 */
[----:B------:R-:W-:-:S03]  /*40b20*/  ISETP.GE.AND P1, PT, R244, c[0x0][0x17c], PT ;  /* 0x00005f00f4007a0c */ /* 0x000fc60003f26270 */
[----:B------:R-:W4:Y:S04]  /*40b30*/  LDL.LU R244, [R1+0x138] ;  /* 0x0001380001f47983 */ /* 0x000f280000300800 */
[----:B------:R-:W4:Y:S04]  /*40b40*/  LDL.LU R243, [R1+0x118] ;  /* 0x0001180001f37983 */ /* 0x000f280000300800 */
[----:B------:R-:W4:Y:S04]  /*40b50*/  LDL.LU R241, [R1+0xe8] ;  /* 0x0000e80001f17983 */ /* 0x000f280000300800 */
[----:B------:R-:W4:Y:S04]  /*40b60*/  LDL.LU R251, [R1+0x16c] ;  /* 0x00016c0001fb7983 */ /* 0x000f280000300800 */
[----:B------:R-:W4:Y:S04]  /*40b70*/  LDL.LU R248, [R1+0x13c] ;  /* 0x00013c0001f87983 */ /* 0x000f280000300800 */
[----:B-1----:R-:W4:Y:S01]  /*40b80*/  LDL.LU R240, [R1+0x13b0] ;  /* 0x0013b00001f07983 */ /* 0x002f220000300800 */
[----:B------:R-:W-:-:S02]  /*40b90*/  ISETP.LT.AND P0, PT, R191, c[0x0][0x178], !P3 ;  /* 0x00005e00bf007a0c */ /* 0x000fc40005f01270 */
[----:B------:R-:W-:Y:S02]  /*40ba0*/  ISETP.LT.AND P6, PT, R247, c[0x0][0x178], !P3 ;  /* 0x00005e00f7007a0c */ /* 0x000fe40005fc1270 */
[----:B------:R-:W-:Y:S02]  /*40bb0*/  IADD3 R40, R239, c[0x0][0x198], RZ ;  /* 0x00006600ef287a10 */ /* 0x000fe40007ffe0ff */
[----:B------:R-:W-:Y:S01]  /*40bc0*/  IADD3 R41, R195, 0xf, RZ ;  /* 0x0000000fc3297810 */ /* 0x000fe20007ffe0ff */
[----:B---3--:R-:W-:Y:S04]  /*40bd0*/  @P5 STG.E [R42.64], R2 ;  /* 0x000000022a005986 */ /* 0x008fe8000c101908 */
[----:B--2---:R1:W-:Y:S02]  /*40be0*/  @P2 STG.E [R236.64], R3 ;  /* 0x00000003ec002986 */ /* 0x0043e4000c101908 */
[----:B-1----:R-:W-:-:S05]  /*40bf0*/  IMAD.WIDE R2, R239, 0x4, R4 ;  /* 0x00000004ef027825 */ /* 0x002fca00078e0204 */
[----:B------:R1:W-:Y:S04]  /*40c00*/  @P4 STG.E [R2.64], R238 ;  /* 0x000000ee02004986 */ /* 0x0003e8000c101908 */
[----:B-1----:R-:W2:Y:S01]  /*40c10*/  LDL.LU R3, [R1+0x168] ;  /* 0x0001680001037983 */ /* 0x002ea20000300800 */
[----:B------:R-:W-:Y:S01]  /*40c20*/  ISETP.LT.AND P5, PT, R211, c[0x0][0x178], !P3 ;  /* 0x00005e00d3007a0c */ /* 0x000fe20005fa1270 */
[----:B------:R-:W-:Y:S01]  /*40c30*/  IMAD.WIDE R238, R40, 0x4, R30 ;  /* 0x0000000428ee7825 */ /* 0x000fe200078e021e */
[----:B------:R-:W-:-:S03]  /*40c40*/  ISETP.LT.AND P3, PT, R246, c[0x0][0x178], !P3 ;  /* 0x00005e00f6007a0c */ /* 0x000fc60005f61270 */
[----:B------:R-:W-:-:S04]  /*40c50*/  IMAD.WIDE R236, R40, 0x4, R28 ;  /* 0x0000000428ec7825 */ /* 0x000fc800078e021c */
[----:B------:R-:W-:Y:S01]  /*40c60*/  IMAD.WIDE R42, R40, 0x4, R6 ;  /* 0x00000004282a7825 */ /* 0x000fe200078e0206 */
[----:B------:R-:W-:-:S03]  /*40c70*/  ISETP.GE.AND P2, PT, R41, c[0x0][0x17c], PT ;  /* 0x00005f0029007a0c */ /* 0x000fc60003f46270 */
[----:B------:R-:W-:Y:S01]  /*40c80*/  @P5 STG.E [R238.64], R245 ;  /* 0x000000f5ee005986 */ /* 0x000fe2000c101908 */
[C---:B------:R-:W-:Y:S01]  /*40c90*/  IADD3 R2, R40.reuse, c[0x0][0x198], RZ ;  /* 0x0000660028027a10 */ /* 0x040fe20007ffe0ff */
[----:B------:R-:W-:Y:S02]  /*40ca0*/  IMAD.WIDE R40, R40, 0x4, R4 ;  /* 0x0000000428287825 */ /* 0x000fe400078e0204 */
[----:B------:R-:W-:Y:S04]  /*40cb0*/  @P0 STG.E [R236.64], R242 ;  /* 0x000000f2ec000986 */ /* 0x000fe8000c101908 */
[----:B----4-:R1:W-:Y:S04]  /*40cc0*/  @P6 STG.E [R42.64], R250 ;  /* 0x000000fa2a006986 */ /* 0x0103e8000c101908 */
[----:B------:R3:W-:Y:S04]  /*40cd0*/  @P3 STG.E [R40.64], R249 ;  /* 0x000000f928003986 */ /* 0x0007e8000c101908 */
[----:B-1----:R-:W4:Y:S04]  /*40ce0*/  LDL.LU R250, [R1+0x11c] ;  /* 0x00011c0001fa7983 */ /* 0x002f280000300800 */
[----:B---3--:R-:W3:Y:S01]  /*40cf0*/  LDL.LU R249, [R1+0xec] ;  /* 0x0000ec0001f97983 */ /* 0x008ee20000300800 */
[----:B------:R-:W-:Y:S01]  /*40d00*/  ISETP.LT.AND P4, PT, R211, c[0x0][0x178], !P1 ;  /* 0x00005e00d3007a0c */ /* 0x000fe20004f81270 */
[C---:B------:R-:W-:Y:S01]  /*40d10*/  IMAD.WIDE R238, R2.reuse, 0x4, R30 ;  /* 0x0000000402ee7825 */ /* 0x040fe200078e021e */
[----:B------:R-:W-:Y:S01]  /*40d20*/  ISETP.LT.AND P3, PT, R191, c[0x0][0x178], !P1 ;  /* 0x00005e00bf007a0c */ /* 0x000fe20004f61270 */
[----:B------:R-:W3:Y:S02]  /*40d30*/  LDL.LU R245, [R1+0x1b0] ;  /* 0x0001b00001f57983 */ /* 0x000ee40000300800 */
[----:B------:R-:W-:Y:S01]  /*40d40*/  IMAD.WIDE R42, R2, 0x4, R28 ;  /* 0x00000004022a7825 */ /* 0x000fe200078e021c */
[----:B------:R-:W-:Y:S01]  /*40d50*/  ISETP.LT.AND P0, PT, R246, c[0x0][0x178], !P1 ;  /* 0x00005e00f6007a0c */ /* 0x000fe20004f01270 */
[----:B------:R-:W3:Y:S02]  /*40d60*/  LDL.LU R242, [R1+0x120] ;  /* 0x0001200001f27983 */ /* 0x000ee40000300800 */
[----:B------:R-:W-:Y:S01]  /*40d70*/  IMAD.WIDE R40, R2, 0x4, R6 ;  /* 0x0000000402287825 */ /* 0x000fe200078e0206 */
[----:B------:R-:W-:-:S02]  /*40d80*/  ISETP.LT.AND P6, PT, R211, c[0x0][0x178], !P2 ;  /* 0x00005e00d3007a0c */ /* 0x000fc400057c1270 */
[----:B------:R-:W-:Y:S01]  /*40d90*/  ISETP.LT.AND P5, PT, R191, c[0x0][0x178], !P2 ;  /* 0x00005e00bf007a0c */ /* 0x000fe200057a1270 */
[----:B--2---:R1:W-:Y:S01]  /*40da0*/  @P4 STG.E [R238.64], R3 ;  /* 0x00000003ee004986 */ /* 0x0043e2000c101908 */
[----:B------:R-:W-:-:S03]  /*40db0*/  ISETP.LT.AND P4, PT, R247, c[0x0][0x178], !P1 ;  /* 0x00005e00f7007a0c */ /* 0x000fc60004f81270 */
[----:B------:R-:W-:Y:S01]  /*40dc0*/  @P3 STG.E [R42.64], R244 ;  /* 0x000000f42a003986 */ /* 0x000fe2000c101908 */
[----:B------:R-:W-:Y:S02]  /*40dd0*/  ISETP.LT.AND P3, PT, R247, c[0x0][0x178], !P2 ;  /* 0x00005e00f7007a0c */ /* 0x000fe40005761270 */
[----:B-1----:R-:W-:-:S07]  /*40de0*/  IADD3 R3, R195, 0x10, RZ ;  /* 0x00000010c3037810 */ /* 0x002fce0007ffe0ff */
[----:B------:R1:W-:Y:S01]  /*40df0*/  @P4 STG.E [R40.64], R243 ;  /* 0x000000f328004986 */ /* 0x0003e2000c101908 */
[C---:B------:R-:W-:Y:S02]  /*40e00*/  IADD3 R238, R2.reuse, c[0x0][0x198], RZ ;  /* 0x0000660002ee7a10 */ /* 0x040fe40007ffe0ff */
[----:B------:R-:W-:Y:S01]  /*40e10*/  ISETP.GE.AND P1, PT, R3, c[0x0][0x17c], PT ;  /* 0x00005f0003007a0c */ /* 0x000fe20003f26270 */
[----:B------:R-:W-:Y:S01]  /*40e20*/  IMAD.WIDE R2, R2, 0x4, R4 ;  /* 0x0000000402027825 */ /* 0x000fe200078e0204 */
[----:B-1----:R-:W2:Y:S03]  /*40e30*/  LDL.LU R243, [R1+0x30] ;  /* 0x0000300001f37983 */ /* 0x002ea60000300800 */
[----:B------:R-:W-:Y:S01]  /*40e40*/  IMAD.WIDE R236, R238, 0x4, R30 ;  /* 0x00000004eeec7825 */ /* 0x000fe200078e021e */
[----:B------:R-:W-:Y:S01]  /*40e50*/  ISETP.LT.AND P2, PT, R246, c[0x0][0x178], !P2 ;  /* 0x00005e00f6007a0c */ /* 0x000fe20005741270 */
[----:B------:R1:W-:Y:S02]  /*40e60*/  @P0 STG.E [R2.64], R241 ;  /* 0x000000f102000986 */ /* 0x0003e4000c101908 */
[----:B------:R-:W-:-:S02]  /*40e70*/  IMAD.WIDE R42, R238, 0x4, R28 ;  /* 0x00000004ee2a7825 */ /* 0x000fc400078e021c */
[----:B------:R3:W-:Y:S02]  /*40e80*/  @P6 STG.E [R236.64], R251 ;  /* 0x000000fbec006986 */ /* 0x0007e4000c101908 */
[C---:B------:R-:W-:Y:S02]  /*40e90*/  IMAD.WIDE R40, R238.reuse, 0x4, R4 ;  /* 0x00000004ee287825 */ /* 0x040fe400078e0204 */
[----:B-1----:R-:W2:Y:S02]  /*40ea0*/  LDL.LU R241, [R1+0x10] ;  /* 0x0000100001f17983 */ /* 0x002ea40000300800 */
[----:B------:R-:W-:Y:S02]  /*40eb0*/  IMAD.WIDE R2, R238, 0x4, R6 ;  /* 0x00000004ee027825 */ /* 0x000fe400078e0206 */
[----:B---3--:R-:W3:Y:S04]  /*40ec0*/  LDL.LU R251, [R1+0x1b4] ;  /* 0x0001b40001fb7983 */ /* 0x008ee80000300800 */
[----:B------:R1:W-:Y:S04]  /*40ed0*/  @P5 STG.E [R42.64], R248 ;  /* 0x000000f82a005986 */ /* 0x0003e8000c101908 */
[----:B----4-:R4:W-:Y:S04]  /*40ee0*/  @P3 STG.E [R2.64], R250 ;  /* 0x000000fa02003986 */ /* 0x0109e8000c101908 */
[----:B-1----:R-:W3:Y:S04]  /*40ef0*/  LDL.LU R248, [R1+0x124] ;  /* 0x0001240001f87983 */ /* 0x002ee80000300800 */
[----:B----4-:R-:W4:Y:S04]  /*40f00*/  LDL.LU R250, [R1+0x34] ;  /* 0x0000340001fa7983 */ /* 0x010f280000300800 */
[----:B------:R1:W-:Y:S04]  /*40f10*/  @P2 STG.E [R40.64], R249 ;  /* 0x000000f928002986 */ /* 0x0003e8000c101908 */
[----:B-1----:R-:W4:Y:S01]  /*40f20*/  LDL.LU R249, [R1+0x14] ;  /* 0x0000140001f97983 */ /* 0x002f220000300800 */
[----:B------:R-:W-:-:S02]  /*40f30*/  ISETP.LT.AND P5, PT, R211, c[0x0][0x178], !P1 ;  /* 0x00005e00d3007a0c */ /* 0x000fc40004fa1270 */
[----:B------:R-:W-:Y:S02]  /*40f40*/  ISETP.LT.AND P0, PT, R191, c[0x0][0x178], !P1 ;  /* 0x00005e00bf007a0c */ /* 0x000fe40004f01270 */
[----:B------:R-:W-:Y:S02]  /*40f50*/  ISETP.LT.AND P4, PT, R247, c[0x0][0x178], !P1 ;  /* 0x00005e00f7007a0c */ /* 0x000fe40004f81270 */
[----:B------:R-:W-:Y:S02]  /*40f60*/  IADD3 R237, R238, c[0x0][0x198], RZ ;  /* 0x00006600eeed7a10 */ /* 0x000fe40007ffe0ff */
[----:B------:R-:W-:-:S03]  /*40f70*/  IADD3 R236, R195, 0x11, RZ ;  /* 0x00000011c3ec7810 */ /* 0x000fc60007ffe0ff */
[----:B------:R-:W-:Y:S01]  /*40f80*/  IMAD.WIDE R42, R237, 0x4, R30 ;  /* 0x00000004ed2a7825 */ /* 0x000fe200078e021e */
[----:B------:R-:W-:Y:S02]  /*40f90*/  IADD3 R239, R195, 0x12, RZ ;  /* 0x00000012c3ef7810 */ /* 0x000fe40007ffe0ff */
[----:B------:R-:W-:Y:S01]  /*40fa0*/  ISETP.GE.AND P6, PT, R236, c[0x0][0x17c], PT ;  /* 0x00005f00ec007a0c */ /* 0x000fe20003fc6270 */
[C---:B------:R-:W-:Y:S01]  /*40fb0*/  IMAD.WIDE R40, R237.reuse, 0x4, R28 ;  /* 0x00000004ed287825 */ /* 0x040fe200078e021c */
[----:B------:R-:W-:Y:S03]  /*40fc0*/  @P5 STG.E [R42.64], R245 ;  /* 0x000000f52a005986 */ /* 0x000fe6000c101908 */
[----:B------:R-:W-:Y:S01]  /*40fd0*/  IMAD.WIDE R2, R237, 0x4, R6 ;  /* 0x00000004ed027825 */ /* 0x000fe200078e0206 */
[----:B------:R-:W-:Y:S01]  /*40fe0*/  ISETP.LT.AND P1, PT, R246, c[0x0][0x178], !P1 ;  /* 0x00005e00f6007a0c */ /* 0x000fe20004f21270 */
[----:B------:R1:W-:Y:S01]  /*40ff0*/  @P0 STG.E [R40.64], R242 ;  /* 0x000000f228000986 */ /* 0x0003e2000c101908 */
[----:B------:R-:W-:-:S02]  /*41000*/  ISETP.LT.AND P2, PT, R211, c[0x0][0x178], !P6 ;  /* 0x00005e00d3007a0c */ /* 0x000fc40007741270 */
[----:B------:R-:W-:Y:S02]  /*41010*/  IADD3 R238, R195, 0x13, RZ ;  /* 0x00000013c3ee7810 */ /* 0x000fe40007ffe0ff */
[----:B------:R-:W-:Y:S02]  /*41020*/  ISETP.GE.AND P3, PT, R239, c[0x0][0x17c], PT ;  /* 0x00005f00ef007a0c */ /* 0x000fe40003f66270 */
[----:B------:R-:W4:Y:S01]  /*41030*/  LDL.LU R239, [R1+0x180] ;  /* 0x0001800001ef7983 */ /* 0x000f220000300800 */
[----:B------:R-:W-:Y:S02]  /*41040*/  IADD3 R236, R237, c[0x0][0x198], RZ ;  /* 0x00006600edec7a10 */ /* 0x000fe40007ffe0ff */
[----:B------:R-:W-:Y:S02]  /*41050*/  ISETP.LT.AND P5, PT, R191, c[0x0][0x178], !P6 ;  /* 0x00005e00bf007a0c */ /* 0x000fe400077a1270 */
[----:B------:R-:W-:Y:S01]  /*41060*/  ISETP.GE.AND P0, PT, R238, c[0x0][0x17c], PT ;  /* 0x00005f00ee007a0c */ /* 0x000fe20003f06270 */
[----:B-1----:R-:W-:-:S04]  /*41070*/  IMAD.WIDE R40, R236, 0x4, R30 ;  /* 0x00000004ec287825 */ /* 0x002fc800078e021e */
[----:B------:R-:W-:Y:S01]  /*41080*/  IMAD.WIDE R42, R236, 0x4, R28 ;  /* 0x00000004ec2a7825 */ /* 0x000fe200078e021c */
[----:B--2---:R1:W-:Y:S01]  /*41090*/  @P4 STG.E [R2.64], R243 ;  /* 0x000000f302004986 */ /* 0x0043e2000c101908 */
[----:B------:R-:W-:Y:S02]  /*410a0*/  ISETP.LT.AND P4, PT, R247, c[0x0][0x178], !P6 ;  /* 0x00005e00f7007a0c */ /* 0x000fe40007781270 */
[----:B-1----:R-:W-:Y:S02]  /*410b0*/  IMAD.WIDE R2, R237, 0x4, R4 ;  /* 0x00000004ed027825 */ /* 0x002fe400078e0204 */
[----:B------:R-:W2:Y:S04]  /*410c0*/  LDL.LU R237, [R1+0x230] ;  /* 0x0002300001ed7983 */ /* 0x000ea80000300800 */
[----:B------:R-:W2:Y:S01]  /*410d0*/  LDL.LU R238, [R1+0x1c0] ;  /* 0x0001c00001ee7983 */ /* 0x000ea20000300800 */
[----:B------:R-:W-:-:S03]  /*410e0*/  ISETP.LT.AND P6, PT, R246, c[0x0][0x178], !P6 ;  /* 0x00005e00f6007a0c */ /* 0x000fc600077c1270 */
[----:B------:R1:W-:Y:S04]  /*410f0*/  @P1 STG.E [R2.64], R241 ;  /* 0x000000f102001986 */ /* 0x0003e8000c101908 */
[----:B---3--:R3:W-:Y:S04]  /*41100*/  @P2 STG.E [R40.64], R251 ;  /* 0x000000fb28002986 */ /* 0x0087e8000c101908 */
[----:B------:R-:W2:Y:S01]  /*41110*/  LDL.LU R244, [R1+0x80] ;  /* 0x0000800001f47983 */ /* 0x000ea20000300800 */
[----:B-1----:R-:W-:-:S03]  /*41120*/  IMAD.WIDE R2, R236, 0x4, R6 ;  /* 0x00000004ec027825 */ /* 0x002fc600078e0206 */
[----:B---3--:R-:W3:Y:S01]  /*41130*/  LDL.LU R251, [R1+0x234] ;  /* 0x0002340001fb7983 */ /* 0x008ee20000300800 */
[----:B------:R-:W-:-:S03]  /*41140*/  IMAD.WIDE R40, R236, 0x4, R4 ;  /* 0x00000004ec287825 */ /* 0x000fc600078e0204 */
[----:B------:R1:W-:Y:S04]  /*41150*/  @P5 STG.E [R42.64], R248 ;  /* 0x000000f82a005986 */ /* 0x0003e8000c101908 */
[----:B----4-:R4:W-:Y:S04]  /*41160*/  @P4 STG.E [R2.64], R250 ;  /* 0x000000fa02004986 */ /* 0x0109e8000c101908 */
[----:B-1----:R-:W3:Y:S04]  /*41170*/  LDL.LU R248, [R1+0x1c4] ;  /* 0x0001c40001f87983 */ /* 0x002ee80000300800 */
[----:B----4-:R-:W4:Y:S04]  /*41180*/  LDL.LU R250, [R1+0x184] ;  /* 0x0001840001fa7983 */ /* 0x010f280000300800 */
[----:B------:R1:W-:Y:S04]  /*41190*/  @P6 STG.E [R40.64], R249 ;  /* 0x000000f928006986 */ /* 0x0003e8000c101908 */
[----:B-1----:R-:W4:Y:S01]  /*411a0*/  LDL.LU R249, [R1+0x84] ;  /* 0x0000840001f97983 */ /* 0x002f220000300800 */
[----:B------:R-:W-:-:S02]  /*411b0*/  ISETP.LT.AND P5, PT, R211, c[0x0][0x178], !P3 ;  /* 0x00005e00d3007a0c */ /* 0x000fc40005fa1270 */
[----:B------:R-:W-:Y:S01]  /*411c0*/  IADD3 R42, R195, 0x14, RZ ;  /* 0x00000014c32a7810 */ /* 0x000fe20007ffe0ff */
[----:B------:R-:W4:Y:S01]  /*411d0*/  LDL.LU R245, [R1+0x2a0] ;  /* 0x0002a00001f57983 */ /* 0x000f220000300800 */
[----:B------:R-:W-:Y:S02]  /*411e0*/  ISETP.LT.AND P1, PT, R191, c[0x0][0x178], !P3 ;  /* 0x00005e00bf007a0c */ /* 0x000fe40005f21270 */
[----:B------:R-:W-:Y:S01]  /*411f0*/  IADD3 R236, R236, c[0x0][0x198], RZ ;  /* 0x00006600ecec7a10 */ /* 0x000fe20007ffe0ff */
[----:B------:R-:W4:Y:S01]  /*41200*/  LDL.LU R242, [R1+0x290] ;  /* 0x0002900001f27983 */ /* 0x000f220000300800 */
[----:B------:R-:W-:Y:S02]  /*41210*/  ISETP.LT.AND P2, PT, R247, c[0x0][0x178], !P3 ;  /* 0x00005e00f7007a0c */ /* 0x000fe40005f41270 */
[----:B------:R-:W-:Y:S01]  /*41220*/  ISETP.GE.AND P4, PT, R42, c[0x0][0x17c], PT ;  /* 0x00005f002a007a0c */ /* 0x000fe20003f86270 */
[----:B------:R-:W-:Y:S01]  /*41230*/  IMAD.WIDE R42, R236, 0x4, R30 ;  /* 0x00000004ec2a7825 */ /* 0x000fe200078e021e */
[----:B------:R-:W-:Y:S01]  /*41240*/  ISETP.LT.AND P3, PT, R246, c[0x0][0x178], !P3 ;  /* 0x00005e00f6007a0c */ /* 0x000fe20005f61270 */
[----:B------:R-:W4:Y:S01]  /*41250*/  LDL.LU R243, [R1+0x1f0] ;  /* 0x0001f00001f37983 */ /* 0x000f220000300800 */
[----:B------:R-:W-:Y:S01]  /*41260*/  ISETP.LT.AND P6, PT, R211, c[0x0][0x178], !P0 ;  /* 0x00005e00d3007a0c */ /* 0x000fe200047c1270 */
[----:B------:R-:W-:-:S02]  /*41270*/  IMAD.WIDE R2, R236, 0x4, R28 ;  /* 0x00000004ec027825 */ /* 0x000fc400078e021c */
[----:B------:R-:W4:Y:S02]  /*41280*/  LDL.LU R241, [R1+0x1a0] ;  /* 0x0001a00001f17983 */ /* 0x000f240000300800 */
[----:B------:R-:W-:Y:S02]  /*41290*/  IMAD.WIDE R40, R236, 0x4, R6 ;  /* 0x00000004ec287825 */ /* 0x000fe400078e0206 */
[----:B--2---:R1:W-:Y:S01]  /*412a0*/  @P5 STG.E [R42.64], R237 ;  /* 0x000000ed2a005986 */ /* 0x0043e2000c101908 */
[----:B------:R-:W-:-:S03]  /*412b0*/  ISETP.LT.AND P5, PT, R191, c[0x0][0x178], !P0 ;  /* 0x00005e00bf007a0c */ /* 0x000fc600047a1270 */
[----:B------:R2:W-:Y:S01]  /*412c0*/  @P1 STG.E [R2.64], R238 ;  /* 0x000000ee02001986 */ /* 0x0005e2000c101908 */
[----:B------:R-:W-:-:S03]  /*412d0*/  ISETP.LT.AND P1, PT, R247, c[0x0][0x178], !P0 ;  /* 0x00005e00f7007a0c */ /* 0x000fc60004721270 */
[----:B------:R2:W-:Y:S01]  /*412e0*/  @P2 STG.E [R40.64], R239 ;  /* 0x000000ef28002986 */ /* 0x0005e2000c101908 */
[C---:B-1----:R-:W-:Y:S01]  /*412f0*/  IADD3 R237, R236.reuse, c[0x0][0x198], RZ ;  /* 0x00006600eced7a10 */ /* 0x042fe20007ffe0ff */
[----:B--2---:R-:W-:-:S04]  /*41300*/  IMAD.WIDE R2, R236, 0x4, R4 ;  /* 0x00000004ec027825 */ /* 0x004fc800078e0204 */
[C---:B------:R-:W-:Y:S01]  /*41310*/  IMAD.WIDE R40, R237.reuse, 0x4, R30 ;  /* 0x00000004ed287825 */ /* 0x040fe200078e021e */
[----:B------:R-:W-:Y:S01]  /*41320*/  @P3 STG.E [R2.64], R244 ;  /* 0x000000f402003986 */ /* 0x000fe2000c101908 */
[----:B------:R-:W-:Y:S02]  /*41330*/  ISETP.LT.AND P0, PT, R246, c[0x0][0x178], !P0 ;  /* 0x00005e00f6007a0c */ /* 0x000fe40004701270 */
[C---:B------:R-:W-:Y:S01]  /*41340*/  IMAD.WIDE R42, R237.reuse, 0x4, R28 ;  /* 0x00000004ed2a7825 */ /* 0x040fe200078e021c */
[----:B---3--:R1:W-:Y:S04]  /*41350*/  @P6 STG.E [R40.64], R251 ;  /* 0x000000fb28006986 */ /* 0x0083e8000c101908 */
[----:B-1----:R-:W2:Y:S01]  /*41360*/  LDL.LU R251, [R1+0x2a4] ;  /* 0x0002a40001fb7983 */ /* 0x002ea20000300800 */
[----:B------:R-:W-:-:S03]  /*41370*/  IMAD.WIDE R40, R237, 0x4, R6 ;  /* 0x00000004ed287825 */ /* 0x000fc600078e0206 */
[----:B------:R1:W-:Y:S01]  /*41380*/  @P5 STG.E [R42.64], R248 ;  /* 0x000000f82a005986 */ /* 0x0003e2000c101908 */
[----:B------:R-:W-:-:S03]  /*41390*/  IMAD.WIDE R2, R237, 0x4, R4 ;  /* 0x00000004ed027825 */ /* 0x000fc600078e0204 */
[----:B----4-:R3:W-:Y:S04]  /*413a0*/  @P1 STG.E [R40.64], R250 ;  /* 0x000000fa28001986 */ /* 0x0107e8000c101908 */
[----:B-1----:R-:W4:Y:S04]  /*413b0*/  LDL.LU R248, [R1+0x294] ;  /* 0x0002940001f87983 */ /* 0x002f280000300800 */
[----:B---3--:R-:W3:Y:S04]  /*413c0*/  LDL.LU R250, [R1+0x1f4] ;  /* 0x0001f40001fa7983 */ /* 0x008ee80000300800 */
[----:B------:R1:W-:Y:S04]  /*413d0*/  @P0 STG.E [R2.64], R249 ;  /* 0x000000f902000986 */ /* 0x0003e8000c101908 */
[----:B-1----:R-:W3:Y:S01]  /*413e0*/  LDL.LU R249, [R1+0x1a4] ;  /* 0x0001a40001f97983 */ /* 0x002ee20000300800 */
[----:B------:R-:W-:-:S02]  /*413f0*/  ISETP.LT.AND P6, PT, R211, c[0x0][0x178], !P4 ;  /* 0x00005e00d3007a0c */ /* 0x000fc400067c1270 */
[----:B------:R-:W-:Y:S01]  /*41400*/  ISETP.LT.AND P3, PT, R191, c[0x0][0x178], !P4 ;  /* 0x00005e00bf007a0c */ /* 0x000fe20006761270 */
[----:B------:R-:W3:Y:S01]  /*41410*/  LDL.LU R239, [R1+0x2b0] ;  /* 0x0002b00001ef7983 */ /* 0x000ee20000300800 */
[----:B------:R-:W-:Y:S02]  /*41420*/  IADD3 R236, R237, c[0x0][0x198], RZ ;  /* 0x00006600edec7a10 */ /* 0x000fe40007ffe0ff */
[----:B------:R-:W-:Y:S02]  /*41430*/  IADD3 R238, R195, 0x15, RZ ;  /* 0x00000015c3ee7810 */ /* 0x000fe40007ffe0ff */
[----:B------:R-:W-:Y:S01]  /*41440*/  ISETP.LT.AND P5, PT, R247, c[0x0][0x178], !P4 ;  /* 0x00005e00f7007a0c */ /* 0x000fe200067a1270 */
[----:B------:R-:W-:Y:S01]  /*41450*/  IMAD.WIDE R42, R236, 0x4, R30 ;  /* 0x00000004ec2a7825 */ /* 0x000fe200078e021e */
[----:B------:R-:W-:Y:S02]  /*41460*/  ISETP.GE.AND P2, PT, R238, c[0x0][0x17c], PT ;  /* 0x00005f00ee007a0c */ /* 0x000fe40003f46270 */
[----:B------:R-:W-:Y:S01]  /*41470*/  ISETP.LT.AND P4, PT, R246, c[0x0][0x178], !P4 ;  /* 0x00005e00f6007a0c */ /* 0x000fe20006781270 */
[C---:B------:R-:W-:Y:S01]  /*41480*/  IMAD.WIDE R40, R236.reuse, 0x4, R28 ;  /* 0x00000004ec287825 */ /* 0x040fe200078e021c */
[----:B------:R-:W-:Y:S01]  /*41490*/  ISETP.LT.AND P0, PT, R211, c[0x0][0x178], !P2 ;  /* 0x00005e00d3007a0c */ /* 0x000fe20005701270 */
[----:B------:R1:W-:Y:S02]  /*414a0*/  @P6 STG.E [R42.64], R245 ;  /* 0x000000f52a006986 */ /* 0x0003e4000c101908 */
[----:B------:R-:W-:-:S02]  /*414b0*/  IMAD.WIDE R2, R236, 0x4, R6 ;  /* 0x00000004ec027825 */ /* 0x000fc400078e0206 */
[----:B------:R1:W-:Y:S01]  /*414c0*/  @P3 STG.E [R40.64], R242 ;  /* 0x000000f228003986 */ /* 0x0003e2000c101908 */
[----:B------:R-:W-:Y:S02]  /*414d0*/  ISETP.LT.AND P3, PT, R191, c[0x0][0x178], !P2 ;  /* 0x00005e00bf007a0c */ /* 0x000fe40005761270 */
[----:B------:R-:W-:Y:S01]  /*414e0*/  ISETP.LT.AND P6, PT, R247, c[0x0][0x178], !P2 ;  /* 0x00005e00f7007a0c */ /* 0x000fe200057c1270 */
[C---:B-1----:R-:W-:Y:S01]  /*414f0*/  IMAD.WIDE R42, R236.reuse, 0x4, R4 ;  /* 0x00000004ec2a7825 */ /* 0x042fe200078e0204 */
[----:B------:R-:W-:Y:S01]  /*41500*/  IADD3 R236, R236, c[0x0][0x198], RZ ;  /* 0x00006600ecec7a10 */ /* 0x000fe20007ffe0ff */
[----:B------:R1:W-:Y:S01]  /*41510*/  @P5 STG.E [R2.64], R243 ;  /* 0x000000f302005986 */ /* 0x0003e2000c101908 */
[----:B------:R-:W-:-:S03]  /*41520*/  ISETP.LT.AND P2, PT, R246, c[0x0][0x178], !P2 ;  /* 0x00005e00f6007a0c */ /* 0x000fc60005741270 */
[----:B------:R1:W-:Y:S01]  /*41530*/  @P4 STG.E [R42.64], R241 ;  /* 0x000000f12a004986 */ /* 0x0003e2000c101908 */
[----:B------:R-:W-:-:S04]  /*41540*/  IMAD.WIDE R40, R236, 0x4, R28 ;  /* 0x00000004ec287825 */ /* 0x000fc800078e021c */
[C---:B-1----:R-:W-:Y:S01]  /*41550*/  IMAD.WIDE R2, R236.reuse, 0x4, R30 ;  /* 0x00000004ec027825 */ /* 0x042fe200078e021e */
[----:B------:R-:W3:Y:S04]  /*41560*/  LDL.LU R241, [R1+0x1e0] ;  /* 0x0001e00001f17983 */ /* 0x000ee80000300800 */
[----:B--2---:R1:W-:Y:S02]  /*41570*/  @P0 STG.E [R2.64], R251 ;  /* 0x000000fb02000986 */ /* 0x0043e4000c101908 */
[C---:B-1----:R-:W-:Y:S02]  /*41580*/  IMAD.WIDE R2, R236.reuse, 0x4, R6 ;  /* 0x00000004ec027825 */ /* 0x042fe400078e0206 */
[----:B------:R-:W2:Y:S04]  /*41590*/  LDL.LU R251, [R1+0x2b4] ;  /* 0x0002b40001fb7983 */ /* 0x000ea80000300800 */
[----:B----4-:R1:W-:Y:S04]  /*415a0*/  @P3 STG.E [R40.64], R248 ;  /* 0x000000f828003986 */ /* 0x0103e8000c101908 */
[----:B---3--:R3:W-:Y:S04]  /*415b0*/  @P6 STG.E [R2.64], R250 ;  /* 0x000000fa02006986 */ /* 0x0087e8000c101908 */
[----:B-1----:R-:W4:Y:S01]  /*415c0*/  LDL.LU R248, [R1+0x264] ;  /* 0x0002640001f87983 */ /* 0x002f220000300800 */
[----:B------:R-:W-:-:S03]  /*415d0*/  IMAD.WIDE R40, R236, 0x4, R4 ;  /* 0x00000004ec287825 */ /* 0x000fc600078e0204 */
[----:B---3--:R-:W3:Y:S04]  /*415e0*/  LDL.LU R3, [R1+0x2c0] ;  /* 0x0002c00001037983 */ /* 0x008ee80000300800 */
[----:B------:R1:W-:Y:S04]  /*415f0*/  @P2 STG.E [R40.64], R249 ;  /* 0x000000f928002986 */ /* 0x0003e8000c101908 */
[----:B-1----:R-:W2:Y:S01]  /*41600*/  LDL.LU R41, [R1+0x260] ;  /* 0x0002600001297983 */ /* 0x002ea20000300800 */
[C---:B------:R-:W-:Y:S02]  /*41610*/  IADD3 R238, R195.reuse, 0x16, RZ ;  /* 0x00000016c3ee7810 */ /* 0x040fe40007ffe0ff */
[----:B------:R-:W-:Y:S01]  /*41620*/  IADD3 R42, R195, 0x17, RZ ;  /* 0x00000017c32a7810 */ /* 0x000fe20007ffe0ff */
[----:B------:R-:W4:Y:S01]  /*41630*/  LDL.LU R249, [R1+0x1e4] ;  /* 0x0001e40001f97983 */ /* 0x000f220000300800 */
[----:B------:R-:W-:-:S02]  /*41640*/  ISETP.GE.AND P1, PT, R238, c[0x0][0x17c], PT ;  /* 0x00005f00ee007a0c */ /* 0x000fc40003f26270 */
[----:B------:R-:W-:Y:S01]  /*41650*/  ISETP.GE.AND P0, PT, R42, c[0x0][0x17c], PT ;  /* 0x00005f002a007a0c */ /* 0x000fe20003f06270 */
[----:B------:R-:W4:Y:S01]  /*41660*/  LDL.LU R244, [R1+0x1b8] ;  /* 0x0001b80001f47983 */ /* 0x000f220000300800 */
[----:B------:R-:W-:Y:S02]  /*41670*/  ISETP.LT.AND P4, PT, R211, c[0x0][0x178], !P1 ;  /* 0x00005e00d3007a0c */ /* 0x000fe40004f81270 */
[----:B------:R-:W-:Y:S01]  /*41680*/  IADD3 R238, R236, c[0x0][0x198], RZ ;  /* 0x00006600ecee7a10 */ /* 0x000fe20007ffe0ff */
[----:B------:R-:W4:Y:S01]  /*41690*/  LDL.LU R245, [R1+0x128] ;  /* 0x0001280001f57983 */ /* 0x000f220000300800 */
[----:B------:R-:W-:Y:S02]  /*416a0*/  ISETP.LT.AND P5, PT, R191, c[0x0][0x178], !P1 ;  /* 0x00005e00bf007a0c */ /* 0x000fe40004fa1270 */
[----:B------:R-:W-:Y:S01]  /*416b0*/  ISETP.LT.AND P3, PT, R247, c[0x0][0x178], !P1 ;  /* 0x00005e00f7007a0c */ /* 0x000fe20004f61270 */
[C---:B------:R-:W-:Y:S01]  /*416c0*/  IMAD.WIDE R42, R238.reuse, 0x4, R30 ;  /* 0x00000004ee2a7825 */ /* 0x040fe200078e021e */
[----:B------:R-:W4:Y:S03]  /*416d0*/  LDL.LU R242, [R1+0x38] ;  /* 0x0000380001f27983 */ /* 0x000f260000300800 */
[C---:B------:R-:W-:Y:S01]  /*416e0*/  IMAD.WIDE R236, R238.reuse, 0x4, R28 ;  /* 0x00000004eeec7825 */ /* 0x040fe200078e021c */
[----:B------:R-:W4:Y:S04]  /*416f0*/  LDL.LU R243, [R1+0x18] ;  /* 0x0000180001f37983 */ /* 0x000f280000300800 */
[----:B------:R-:W4:Y:S04]  /*41700*/  LDL.LU R250, [R1+0x1bc] ;  /* 0x0001bc0001fa7983 */ /* 0x000f280000300800 */
[----:B---3--:R1:W-:Y:S04]  /*41710*/  @P4 STG.E [R42.64], R3 ;  /* 0x000000032a004986 */ /* 0x0083e8000c101908 */
[----:B------:R3:W-:Y:S01]  /*41720*/  @P5 STG.E [R236.64], R239 ;  /* 0x000000efec005986 */ /* 0x0007e2000c101908 */
[C---:B-1----:R-:W-:Y:S01]  /*41730*/  IMAD.WIDE R2, R238.reuse, 0x4, R6 ;  /* 0x00000004ee027825 */ /* 0x042fe200078e0206 */
[----:B---3--:R-:W-:-:S04]  /*41740*/  IADD3 R239, R238, c[0x0][0x198], RZ ;  /* 0x00006600eeef7a10 */ /* 0x008fc80007ffe0ff */
[----:B--2---:R1:W-:Y:S02]  /*41750*/  @P3 STG.E [R2.64], R41 ;  /* 0x0000002902003986 */ /* 0x0043e4000c101908 */
[----:B-1----:R-:W-:Y:S02]  /*41760*/  IMAD.WIDE R2, R238, 0x4, R4 ;  /* 0x00000004ee027825 */ /* 0x002fe400078e0204 */
[----:B------:R-:W2:Y:S01]  /*41770*/  LDL.LU R238, [R1+0x2c4] ;  /* 0x0002c40001ee7983 */ /* 0x000ea20000300800 */
[----:B------:R-:W-:Y:S02]  /*41780*/  ISETP.LT.AND P2, PT, R246, c[0x0][0x178], !P1 ;  /* 0x00005e00f6007a0c */ /* 0x000fe40004f41270 */
[----:B------:R-:W-:Y:S02]  /*41790*/  ISETP.LT.AND P4, PT, R211, c[0x0][0x178], !P0 ;  /* 0x00005e00d3007a0c */ /* 0x000fe40004781270 */
[----:B------:R-:W-:Y:S02]  /*417a0*/  ISETP.LT.AND P5, PT, R191, c[0x0][0x178], !P0 ;  /* 0x00005e00bf007a0c */ /* 0x000fe400047a1270 */
[----:B------:R-:W-:-:S02]  /*417b0*/  ISETP.LT.AND P6, PT, R247, c[0x0][0x178], !P0 ;  /* 0x00005e00f7007a0c */ /* 0x000fc400047c1270 */
[C---:B------:R-:W-:Y:S02]  /*417c0*/  IADD3 R40, R195.reuse, 0x18, RZ ;  /* 0x00000018c3287810 */ /* 0x040fe40007ffe0ff */
[----:B------:R-:W-:Y:S02]  /*417d0*/  IADD3 R42, R195, 0x19, RZ ;  /* 0x00000019c32a7810 */ /* 0x000fe40007ffe0ff */
[----:B------:R-:W-:Y:S01]  /*417e0*/  ISETP.GE.AND P1, PT, R40, c[0x0][0x17c], PT ;  /* 0x00005f0028007a0c */ /* 0x000fe20003f26270 */
[C---:B------:R-:W-:Y:S01]  /*417f0*/  IMAD.WIDE R40, R239.reuse, 0x4, R30 ;  /* 0x00000004ef287825 */ /* 0x040fe200078e021e */
[----:B------:R-:W-:Y:S02]  /*41800*/  ISETP.GE.AND P3, PT, R42, c[0x0][0x17c], PT ;  /* 0x00005f002a007a0c */ /* 0x000fe40003f66270 */
[----:B------:R-:W-:Y:S01]  /*41810*/  ISETP.LT.AND P0, PT, R246, c[0x0][0x178], !P0 ;  /* 0x00005e00f6007a0c */ /* 0x000fe20004701270 */
[C---:B------:R-:W-:Y:S01]  /*41820*/  IMAD.WIDE R42, R239.reuse, 0x4, R28 ;  /* 0x00000004ef2a7825 */ /* 0x040fe200078e021c */
[----:B------:R1:W-:Y:S03]  /*41830*/  @P2 STG.E [R2.64], R241 ;  /* 0x000000f102002986 */ /* 0x0003e6000c101908 */
[C---:B------:R-:W-:Y:S01]  /*41840*/  IMAD.WIDE R236, R239.reuse, 0x4, R6 ;  /* 0x00000004efec7825 */ /* 0x040fe200078e0206 */
[----:B-1----:R-:W3:Y:S04]  /*41850*/  LDL.LU R241, [R1+0x13ac] ;  /* 0x0013ac0001f17983 */ /* 0x002ee80000300800 */
[----:B--2---:R-:W-:Y:S04]  /*41860*/  @P4 STG.E [R40.64], R238 ;  /* 0x000000ee28004986 */ /* 0x004fe8000c101908 */
[----:B------:R1:W-:Y:S04]  /*41870*/  @P5 STG.E [R42.64], R251 ;  /* 0x000000fb2a005986 */ /* 0x0003e8000c101908 */
[----:B----4-:R2:W-:Y:S04]  /*41880*/  @P6 STG.E [R236.64], R248 ;  /* 0x000000f8ec006986 */ /* 0x0105e8000c101908 */
[----:B-1----:R-:W4:Y:S01]  /*41890*/  LDL.LU R251, [R1+0x12c] ;  /* 0x00012c0001fb7983 */ /* 0x002f220000300800 */
[----:B------:R-:W-:-:S03]  /*418a0*/  IMAD.WIDE R42, R239, 0x4, R4 ;  /* 0x00000004ef2a7825 */ /* 0x000fc600078e0204 */
[----:B--2---:R-:W2:Y:S04]  /*418b0*/  LDL.LU R248, [R1+0x3c] ;  /* 0x00003c0001f87983 */ /* 0x004ea80000300800 */
[----:B------:R1:W-:Y:S04]  /*418c0*/  @P0 STG.E [R42.64], R249 ;  /* 0x000000f92a000986 */ /* 0x0003e8000c101908 */
[----:B-1----:R-:W3:Y:S01]  /*418d0*/  LDL.LU R249, [R1+0x1c] ;  /* 0x00001c0001f97983 */ /* 0x002ee20000300800 */
[----:B------:R-:W-:Y:S02]  /*418e0*/  ISETP.LT.AND P4, PT, R211, c[0x0][0x178], !P1 ;  /* 0x00005e00d3007a0c */ /* 0x000fe40004f81270 */
[----:B------:R-:W-:-:S02]  /*418f0*/  ISETP.LT.AND P6, PT, R191, c[0x0][0x178], !P1 ;  /* 0x00005e00bf007a0c */ /* 0x000fc40004fc1270 */
[----:B------:R-:W-:Y:S02]  /*41900*/  IADD3 R237, R239, c[0x0][0x198], RZ ;  /* 0x00006600efed7a10 */ /* 0x000fe40007ffe0ff */
[----:B------:R-:W-:-:S03]  /*41910*/  ISETP.LT.AND P2, PT, R247, c[0x0][0x178], !P1 ;  /* 0x00005e00f7007a0c */ /* 0x000fc60004f41270 */
[----:B------:R-:W-:Y:S01]  /*41920*/  IMAD.WIDE R2, R237, 0x4, R30 ;  /* 0x00000004ed027825 */ /* 0x000fe200078e021e */
[----:B------:R-:W-:-:S03]  /*41930*/  ISETP.LT.AND P1, PT, R246, c[0x0][0x178], !P1 ;  /* 0x00005e00f6007a0c */ /* 0x000fc60004f21270 */
[----:B------:R-:W-:Y:S01]  /*41940*/  IMAD.WIDE R40, R237, 0x4, R28 ;  /* 0x00000004ed287825 */ /* 0x000fe200078e021c */
[----:B------:R-:W-:Y:S01]  /*41950*/  IADD3 R236, R195, 0x1a, RZ ;  /* 0x0000001ac3ec7810 */ /* 0x000fe20007ffe0ff */
[----:B------:R1:W-:Y:S01]  /*41960*/  @P4 STG.E [R2.64], R244 ;  /* 0x000000f402004986 */ /* 0x0003e2000c101908 */
[----:B------:R-:W-:-:S03]  /*41970*/  ISETP.LT.AND P5, PT, R211, c[0x0][0x178], !P3 ;  /* 0x00005e00d3007a0c */ /* 0x000fc60005fa1270 */
[----:B------:R1:W-:Y:S01]  /*41980*/  @P6 STG.E [R40.64], R245 ;  /* 0x000000f528006986 */ /* 0x0003e2000c101908 */
[----:B------:R-:W-:Y:S02]  /*41990*/  ISETP.LT.AND P6, PT, R191, c[0x0][0x178], !P3 ;  /* 0x00005e00bf007a0c */ /* 0x000fe40005fc1270 */
[----:B------:R-:W-:Y:S02]  /*419a0*/  ISETP.GE.AND P0, PT, R236, c[0x0][0x17c], PT ;  /* 0x00005f00ec007a0c */ /* 0x000fe40003f06270 */
[----:B------:R-:W-:Y:S02]  /*419b0*/  ISETP.LT.AND P4, PT, R247, c[0x0][0x178], !P3 ;  /* 0x00005e00f7007a0c */ /* 0x000fe40005f81270 */
[C---:B------:R-:W-:Y:S01]  /*419c0*/  IADD3 R236, R237.reuse, c[0x0][0x198], RZ ;  /* 0x00006600edec7a10 */ /* 0x040fe20007ffe0ff */
[----:B-1----:R-:W-:-:S04]  /*419d0*/  IMAD.WIDE R2, R237, 0x4, R6 ;  /* 0x00000004ed027825 */ /* 0x002fc800078e0206 */
[----:B------:R-:W-:Y:S01]  /*419e0*/  IMAD.WIDE R40, R237, 0x4, R4 ;  /* 0x00000004ed287825 */ /* 0x000fe200078e0204 */
[----:B------:R1:W-:Y:S01]  /*419f0*/  @P2 STG.E [R2.64], R242 ;  /* 0x000000f202002986 */ /* 0x0003e2000c101908 */
[----:B------:R-:W-:Y:S02]  /*41a00*/  ISETP.LT.AND P3, PT, R246, c[0x0][0x178], !P3 ;  /* 0x00005e00f6007a0c */ /* 0x000fe40005f61270 */
[----:B------:R-:W-:Y:S01]  /*41a10*/  IMAD.WIDE R42, R236, 0x4, R30 ;  /* 0x00000004ec2a7825 */ /* 0x000fe200078e021e */
[----:B------:R1:W-:Y:S01]  /*41a20*/  @P1 STG.E [R40.64], R243 ;  /* 0x000000f328001986 */ /* 0x0003e2000c101908 */
[----:B------:R-:W-:-:S03]  /*41a30*/  IADD3 R238, R195, 0x1c, RZ ;  /* 0x0000001cc3ee7810 */ /* 0x000fc60007ffe0ff */
[----:B------:R-:W-:Y:S01]  /*41a40*/  @P5 STG.E [R42.64], R250 ;  /* 0x000000fa2a005986 */ /* 0x000fe2000c101908 */
[----:B-1----:R-:W-:-:S04]  /*41a50*/  IMAD.WIDE R2, R236, 0x4, R28 ;  /* 0x00000004ec027825 */ /* 0x002fc800078e021c */
[C---:B------:R-:W-:Y:S01]  /*41a60*/  IMAD.WIDE R40, R236.reuse, 0x4, R6 ;  /* 0x00000004ec287825 */ /* 0x040fe200078e0206 */
[----:B------:R-:W-:Y:S01]  /*41a70*/  IADD3 R237, R236, c[0x0][0x198], RZ ;  /* 0x00006600eced7a10 */ /* 0x000fe20007ffe0ff */
[----:B----4-:R1:W-:Y:S04]  /*41a80*/  @P6 STG.E [R2.64], R251 ;  /* 0x000000fb02006986 */ /* 0x0103e8000c101908 */
[----:B--2---:R2:W-:Y:S01]  /*41a90*/  @P4 STG.E [R40.64], R248 ;  /* 0x000000f828004986 */ /* 0x0045e2000c101908 */
[----:B------:R-:W-:-:S03]  /*41aa0*/  ISETP.GE.AND P4, PT, R238, c[0x0][0x17c], PT ;  /* 0x00005f00ee007a0c */ /* 0x000fc60003f86270 */
[----:B-1----:R-:W4:Y:S01]  /*41ab0*/  LDL.LU R251, [R1+0x88] ;  /* 0x0000880001fb7983 */ /* 0x002f220000300800 */
[----:B------:R-:W-:-:S03]  /*41ac0*/  IMAD.WIDE R2, R236, 0x4, R4 ;  /* 0x00000004ec027825 */ /* 0x000fc600078e0204 */
[----:B--2---:R-:W2:Y:S04]  /*41ad0*/  LDL.LU R248, [R1+0x23c] ;  /* 0x00023c0001f87983 */ /* 0x004ea80000300800 */
[----:B------:R-:W2:Y:S04]  /*41ae0*/  LDL.LU R242, [R1+0x1cc] ;  /* 0x0001cc0001f27983 */ /* 0x000ea80000300800 */
[----:B------:R-:W2:Y:S04]  /*41af0*/  LDL.LU R243, [R1+0x18c] ;  /* 0x00018c0001f37983 */ /* 0x000ea80000300800 */
[----:B------:R-:W2:Y:S04]  /*41b00*/  LDL.LU R250, [R1+0x8c] ;  /* 0x00008c0001fa7983 */ /* 0x000ea80000300800 */
[----:B------:R-:W2:Y:S04]  /*41b10*/  LDL.LU R236, [R1+0x188] ;  /* 0x0001880001ec7983 */ /* 0x000ea80000300800 */
[----:B------:R-:W2:Y:S04]  /*41b20*/  LDL.LU R238, [R1+0x1c8] ;  /* 0x0001c80001ee7983 */ /* 0x000ea80000300800 */
[----:B---3--:R1:W-:Y:S04]  /*41b30*/  @P3 STG.E [R2.64], R249 ;  /* 0x000000f902003986 */ /* 0x0083e8000c101908 */
[----:B-1----:R-:W3:Y:S01]  /*41b40*/  LDL.LU R3, [R1+0x238] ;  /* 0x0002380001037983 */ /* 0x002ee20000300800 */
[----:B------:R-:W-:-:S02]  /*41b50*/  ISETP.LT.AND P2, PT, R211, c[0x0][0x178], !P0 ;  /* 0x00005e00d3007a0c */ /* 0x000fc40004741270 */
[----:B------:R-:W-:Y:S02]  /*41b60*/  ISETP.LT.AND P5, PT, R191, c[0x0][0x178], !P0 ;  /* 0x00005e00bf007a0c */ /* 0x000fe400047a1270 */
[----:B------:R-:W-:Y:S02]  /*41b70*/  IADD3 R42, R195, 0x1b, RZ ;  /* 0x0000001bc32a7810 */ /* 0x000fe40007ffe0ff */
[----:B------:R-:W-:Y:S01]  /*41b80*/  ISETP.LT.AND P6, PT, R247, c[0x0][0x178], !P0 ;  /* 0x00005e00f7007a0c */ /* 0x000fe200047c1270 */
[C---:B------:R-:W-:Y:S01]  /*41b90*/  IMAD.WIDE R40, R237.reuse, 0x4, R30 ;  /* 0x00000004ed287825 */ /* 0x040fe200078e021e */
[----:B------:R-:W-:Y:S01]  /*41ba0*/  ISETP.GE.AND P1, PT, R42, c[0x0][0x17c], PT ;  /* 0x00005f002a007a0c */ /* 0x000fe20003f26270 */
[----:B------:R-:W4:Y:S02]  /*41bb0*/  LDL.LU R249, [R1+0x2a8] ;  /* 0x0002a80001f97983 */ /* 0x000f240000300800 */
[----:B------:R-:W-:Y:S01]  /*41bc0*/  IMAD.WIDE R42, R237, 0x4, R28 ;  /* 0x00000004ed2a7825 */ /* 0x000fe200078e021c */
[----:B------:R-:W-:Y:S01]  /*41bd0*/  ISETP.LT.AND P0, PT, R246, c[0x0][0x178], !P0 ;  /* 0x00005e00f6007a0c */ /* 0x000fe20004701270 */
[----:B------:R-:W4:Y:S01]  /*41be0*/  LDL.LU R239, [R1+0x1f8] ;  /* 0x0001f80001ef7983 */ /* 0x000f220000300800 */
[----:B------:R-:W-:-:S03]  /*41bf0*/  ISETP.LT.AND P3, PT, R191, c[0x0][0x178], !P1 ;  /* 0x00005e00bf007a0c */ /* 0x000fc60004f61270 */
[----:B------:R-:W4:Y:S04]  /*41c00*/  LDL.LU R244, [R1+0x1a8] ;  /* 0x0001a80001f47983 */ /* 0x000f280000300800 */
[----:B------:R-:W4:Y:S04]  /*41c10*/  LDL.LU R245, [R1+0x2ac] ;  /* 0x0002ac0001f57983 */ /* 0x000f280000300800 */
[----:B---3--:R1:W-:Y:S01]  /*41c20*/  @P2 STG.E [R40.64], R3 ;  /* 0x0000000328002986 */ /* 0x0083e2000c101908 */
[----:B------:R-:W-:-:S03]  /*41c30*/  ISETP.LT.AND P2, PT, R247, c[0x0][0x178], !P1 ;  /* 0x00005e00f7007a0c */ /* 0x000fc60004f41270 */
[----:B--2---:R2:W-:Y:S01]  /*41c40*/  @P5 STG.E [R42.64], R238 ;  /* 0x000000ee2a005986 */ /* 0x0045e2000c101908 */
[----:B------:R-:W-:Y:S02]  /*41c50*/  ISETP.LT.AND P5, PT, R211, c[0x0][0x178], !P1 ;  /* 0x00005e00d3007a0c */ /* 0x000fe40004fa1270 */
[----:B------:R-:W-:Y:S01]  /*41c60*/  ISETP.LT.AND P1, PT, R246, c[0x0][0x178], !P1 ;  /* 0x00005e00f6007a0c */ /* 0x000fe20004f21270 */
[----:B-1----:R-:W-:Y:S01]  /*41c70*/  IMAD.WIDE R2, R237, 0x4, R6 ;  /* 0x00000004ed027825 */ /* 0x002fe200078e0206 */
[----:B------:R-:W-:Y:S02]  /*41c80*/  IADD3 R40, R195, 0x1d, RZ ;  /* 0x0000001dc3287810 */ /* 0x000fe40007ffe0ff */
[----:B--2---:R-:W-:Y:S02]  /*41c90*/  IADD3 R238, R237, c[0x0][0x198], RZ ;  /* 0x00006600edee7a10 */ /* 0x004fe40007ffe0ff */
[----:B------:R1:W-:Y:S01]  /*41ca0*/  @P6 STG.E [R2.64], R236 ;  /* 0x000000ec02006986 */ /* 0x0003e2000c101908 */
[----:B------:R-:W-:-:S02]  /*41cb0*/  ISETP.GE.AND P6, PT, R40, c[0x0][0x17c], PT ;  /* 0x00005f0028007a0c */ /* 0x000fc40003fc6270 */
[----:B------:R-:W-:-:S04]  /*41cc0*/  IMAD.WIDE R40, R238, 0x4, R28 ;  /* 0x00000004ee287825 */ /* 0x000fc800078e021c */
[----:B-1----:R-:W-:-:S04]  /*41cd0*/  IMAD.WIDE R236, R237, 0x4, R4 ;  /* 0x00000004edec7825 */ /* 0x002fc800078e0204 */
[C---:B------:R-:W-:Y:S01]  /*41ce0*/  IMAD.WIDE R2, R238.reuse, 0x4, R30 ;  /* 0x00000004ee027825 */ /* 0x040fe200078e021e */
[----:B----4-:R1:W-:Y:S03]  /*41cf0*/  @P0 STG.E [R236.64], R251 ;  /* 0x000000fbec000986 */ /* 0x0103e6000c101908 */
[C---:B------:R-:W-:Y:S01]  /*41d00*/  IMAD.WIDE R42, R238.reuse, 0x4, R6 ;  /* 0x00000004ee2a7825 */ /* 0x040fe200078e0206 */
[----:B------:R2:W-:Y:S04]  /*41d10*/  @P5 STG.E [R2.64], R248 ;  /* 0x000000f802005986 */ /* 0x0005e8000c101908 */
[----:B------:R-:W-:Y:S01]  /*41d20*/  @P3 STG.E [R40.64], R242 ;  /* 0x000000f228003986 */ /* 0x000fe2000c101908 */
[----:B-1----:R-:W-:-:S03]  /*41d30*/  IMAD.WIDE R236, R238, 0x4, R4 ;  /* 0x00000004eeec7825 */ /* 0x002fc600078e0204 */
[----:B------:R-:W3:Y:S04]  /*41d40*/  LDL.LU R251, [R1+0x13a8] ;  /* 0x0013a80001fb7983 */ /* 0x000ee80000300800 */
[----:B------:R-:W-:Y:S04]  /*41d50*/  @P2 STG.E [R42.64], R243 ;  /* 0x000000f32a002986 */ /* 0x000fe8000c101908 */
[----:B--2---:R-:W2:Y:S04]  /*41d60*/  LDL.LU R248, [R1+0x13a4] ;  /* 0x0013a40001f87983 */ /* 0x004ea80000300800 */
[----:B------:R1:W-:Y:S04]  /*41d70*/  @P1 STG.E [R236.64], R250 ;  /* 0x000000faec001986 */ /* 0x0003e8000c101908 */
[----:B-1----:R-:W4:Y:S04]  /*41d80*/  LDL.LU R237, [R1+0x298] ;  /* 0x0002980001ed7983 */ /* 0x002f280000300800 */
[----:B------:R-:W2:Y:S04]  /*41d90*/  LDL.LU R242, [R1+0x29c] ;  /* 0x00029c0001f27983 */ /* 0x000ea80000300800 */
[----:B------:R-:W2:Y:S04]  /*41da0*/  LDL.LU R243, [R1+0x1fc] ;  /* 0x0001fc0001f37983 */ /* 0x000ea80000300800 */
[----:B------:R-:W2:Y:S01]  /*41db0*/  LDL.LU R250, [R1+0x1ac] ;  /* 0x0001ac0001fa7983 */ /* 0x000ea20000300800 */
[----:B------:R-:W-:-:S02]  /*41dc0*/  ISETP.LT.AND P2, PT, R211, c[0x0][0x178], !P4 ;  /* 0x00005e00d3007a0c */ /* 0x000fc40006741270 */
[----:B------:R-:W-:Y:S02]  /*41dd0*/  ISETP.LT.AND P3, PT, R191, c[0x0][0x178], !P4 ;  /* 0x00005e00bf007a0c */ /* 0x000fe40006761270 */
[----:B------:R-:W-:Y:S02]  /*41de0*/  IADD3 R238, R238, c[0x0][0x198], RZ ;  /* 0x00006600eeee7a10 */ /* 0x000fe40007ffe0ff */
[----:B------:R-:W-:Y:S02]  /*41df0*/  ISETP.LT.AND P1, PT, R247, c[0x0][0x178], !P4 ;  /* 0x00005e00f7007a0c */ /* 0x000fe40006721270 */
[----:B------:R-:W-:Y:S02]  /*41e00*/  IADD3 R2, R195, 0x1e, RZ ;  /* 0x0000001ec3027810 */ /* 0x000fe40007ffe0ff */
[----:B------:R-:W-:Y:S01]  /*41e10*/  ISETP.LT.AND P4, PT, R246, c[0x0][0x178], !P4 ;  /* 0x00005e00f6007a0c */ /* 0x000fe20006781270 */
[----:B------:R-:W-:Y:S01]  /*41e20*/  IMAD.WIDE R42, R238, 0x4, R30 ;  /* 0x00000004ee2a7825 */ /* 0x000fe200078e021e */
[----:B------:R-:W-:-:S02]  /*41e30*/  ISETP.LT.AND P5, PT, R211, c[0x0][0x178], !P6 ;  /* 0x00005e00d3007a0c */ /* 0x000fc400077a1270 */
[----:B------:R-:W-:Y:S01]  /*41e40*/  ISETP.GE.AND P0, PT, R2, c[0x0][0x17c], PT ;  /* 0x00005f0002007a0c */ /* 0x000fe20003f06270 */
[C---:B------:R-:W-:Y:S01]  /*41e50*/  IMAD.WIDE R2, R238.reuse, 0x4, R28 ;  /* 0x00000004ee027825 */ /* 0x040fe200078e021c */
[C---:B------:R-:W-:Y:S01]  /*41e60*/  IADD3 R236, R238.reuse, c[0x0][0x198], RZ ;  /* 0x00006600eeec7a10 */ /* 0x040fe20007ffe0ff */
[----:B------:R1:W-:Y:S02]  /*41e70*/  @P2 STG.E [R42.64], R249 ;  /* 0x000000f92a002986 */ /* 0x0003e4000c101908 */
[----:B------:R-:W-:-:S04]  /*41e80*/  IMAD.WIDE R40, R238, 0x4, R6 ;  /* 0x00000004ee287825 */ /* 0x000fc800078e0206 */
[----:B-1----:R-:W-:Y:S01]  /*41e90*/  IMAD.WIDE R42, R238, 0x4, R4 ;  /* 0x00000004ee2a7825 */ /* 0x002fe200078e0204 */
[----:B------:R-:W3:Y:S04]  /*41ea0*/  LDL.LU R249, [R1+0x13a0] ;  /* 0x0013a00001f97983 */ /* 0x000ee80000300800 */
[----:B----4-:R1:W-:Y:S01]  /*41eb0*/  @P3 STG.E [R2.64], R237 ;  /* 0x000000ed02003986 */ /* 0x0103e2000c101908 */
[----:B------:R-:W-:-:S03]  /*41ec0*/  ISETP.LT.AND P3, PT, R247, c[0x0][0x178], !P6 ;  /* 0x00005e00f7007a0c */ /* 0x000fc60007761270 */
[----:B------:R-:W-:Y:S01]  /*41ed0*/  @P1 STG.E [R40.64], R239 ;  /* 0x000000ef28001986 */ /* 0x000fe2000c101908 */
[----:B------:R-:W-:-:S03]  /*41ee0*/  ISETP.LT.AND P1, PT, R191, c[0x0][0x178], !P6 ;  /* 0x00005e00bf007a0c */ /* 0x000fc60007721270 */
[----:B------:R4:W-:Y:S01]  /*41ef0*/  @P4 STG.E [R42.64], R244 ;  /* 0x000000f42a004986 */ /* 0x0009e2000c101908 */
[----:B-1----:R-:W-:-:S05]  /*41f00*/  IMAD.WIDE R2, R236, 0x4, R30 ;  /* 0x00000004ec027825 */ /* 0x002fca00078e021e */
[----:B------:R1:W-:Y:S01]  /*41f10*/  @P5 STG.E [R2.64], R245 ;  /* 0x000000f502005986 */ /* 0x0003e2000c101908 */
[----:B------:R-:W-:Y:S02]  /*41f20*/  ISETP.LT.AND P5, PT, R246, c[0x0][0x178], !P6 ;  /* 0x00005e00f6007a0c */ /* 0x000fe400077a1270 */
[----:B----4-:R-:W-:Y:S01]  /*41f30*/  IADD3 R42, R195, 0x1f, RZ ;  /* 0x0000001fc32a7810 */ /* 0x010fe20007ffe0ff */
[C---:B------:R-:W-:Y:S01]  /*41f40*/  IMAD.WIDE R40, R236.reuse, 0x4, R28 ;  /* 0x00000004ec287825 */ /* 0x040fe200078e021c */
[----:B------:R-:W-:Y:S02]  /*41f50*/  IADD3 R237, R236, c[0x0][0x198], RZ ;  /* 0x00006600eced7a10 */ /* 0x000fe40007ffe0ff */
[----:B------:R-:W-:Y:S01]  /*41f60*/  ISETP.GE.AND P2, PT, R42, c[0x0][0x17c], PT ;  /* 0x00005f002a007a0c */ /* 0x000fe20003f46270 */
[C---:B------:R-:W-:Y:S01]  /*41f70*/  IMAD.WIDE R42, R236.reuse, 0x4, R4 ;  /* 0x00000004ec2a7825 */ /* 0x040fe200078e0204 */
[----:B--2---:R2:W-:Y:S03]  /*41f80*/  @P1 STG.E [R40.64], R242 ;  /* 0x000000f228001986 */ /* 0x0045e6000c101908 */
[----:B-1----:R-:W-:-:S02]  /*41f90*/  IMAD.WIDE R2, R236, 0x4, R6 ;  /* 0x00000004ec027825 */ /* 0x002fc400078e0206 */
[----:B------:R-:W4:Y:S04]  /*41fa0*/  LDL.LU R236, [R1+0x1e8] ;  /* 0x0001e80001ec7983 */ /* 0x000f280000300800 */
[----:B------:R1:W-:Y:S04]  /*41fb0*/  @P3 STG.E [R2.64], R243 ;  /* 0x000000f302003986 */ /* 0x0003e8000c101908 */
[----:B--2---:R-:W2:Y:S04]  /*41fc0*/  LDL.LU R242, [R1+0x2cc] ;  /* 0x0002cc0001f27983 */ /* 0x004ea80000300800 */
[----:B------:R-:W2:Y:S04]  /*41fd0*/  LDL.LU R238, [R1+0x2bc] ;  /* 0x0002bc0001ee7983 */ /* 0x000ea80000300800 */
[----:B-1----:R-:W2:Y:S04]  /*41fe0*/  LDL.LU R243, [R1+0x26c] ;  /* 0x00026c0001f37983 */ /* 0x002ea80000300800 */
[----:B------:R1:W-:Y:S04]  /*41ff0*/  @P5 STG.E [R42.64], R250 ;  /* 0x000000fa2a005986 */ /* 0x0003e8000c101908 */
[----:B-1----:R-:W2:Y:S04]  /*42000*/  LDL.LU R42, [R1+0x2c8] ;  /* 0x0002c800012a7983 */ /* 0x002ea80000300800 */
[----:B------:R-:W3:Y:S01]  /*42010*/  LDL.LU R43, [R1+0x2b8] ;  /* 0x0002b800012b7983 */ /* 0x000ee20000300800 */
[----:B------:R-:W-:-:S02]  /*42020*/  ISETP.LT.AND P6, PT, R211, c[0x0][0x178], !P0 ;  /* 0x00005e00d3007a0c */ /* 0x000fc400047c1270 */
[----:B------:R-:W-:Y:S01]  /*42030*/  ISETP.LT.AND P4, PT, R191, c[0x0][0x178], !P0 ;  /* 0x00005e00bf007a0c */ /* 0x000fe20004781270 */
[C---:B------:R-:W-:Y:S01]  /*42040*/  IMAD.WIDE R40, R237.reuse, 0x4, R30 ;  /* 0x00000004ed287825 */ /* 0x040fe200078e021e */
[----:B------:R-:W4:Y:S03]  /*42050*/  LDL.LU R250, [R1+0x1ec] ;  /* 0x0001ec0001fa7983 */ /* 0x000f260000300800 */
[----:B------:R-:W-:Y:S01]  /*42060*/  IMAD.WIDE R2, R237, 0x4, R28 ;  /* 0x00000004ed027825 */ /* 0x000fe200078e021c */
[----:B------:R-:W4:Y:S04]  /*42070*/  LDL.LU R239, [R1+0x2f0] ;  /* 0x0002f00001ef7983 */ /* 0x000f280000300800 */
[----:B------:R-:W4:Y:S04]  /*42080*/  LDL.LU R244, [R1+0x140] ;  /* 0x0001400001f47983 */ /* 0x000f280000300800 */
[----:B------:R-:W4:Y:S04]  /*42090*/  LDL.LU R245, [R1] ;  /* 0x0000000001f57983 */ /* 0x000f280000300800 */
[----:B--2---:R1:W-:Y:S04]  /*420a0*/  @P6 STG.E [R40.64], R42 ;  /* 0x0000002a28006986 */ /* 0x0043e8000c101908 */
[----:B---3--:R2:W-:Y:S01]  /*420b0*/  @P4 STG.E [R2.64], R43 ;  /* 0x0000002b02004986 */ /* 0x0085e2000c101908 */
[----:B-1----:R-:W-:-:S04]  /*420c0*/  IADD3 R42, R195, 0x20, RZ ;  /* 0x00000020c32a7810 */ /* 0x002fc80007ffe0ff */
[----:B------:R-:W-:Y:S02]  /*420d0*/  ISETP.GE.AND P4, PT, R42, c[0x0][0x17c], PT ;  /* 0x00005f002a007a0c */ /* 0x000fe40003f86270 */
[----:B------:R-:W3:Y:S01]  /*420e0*/  LDL.LU R42, [R1+0x268] ;  /* 0x00026800012a7983 */ /* 0x000ee20000300800 */
[----:B------:R-:W-:Y:S02]  /*420f0*/  ISETP.LT.AND P5, PT, R247, c[0x0][0x178], !P0 ;  /* 0x00005e00f7007a0c */ /* 0x000fe400047a1270 */
[----:B------:R-:W-:Y:S02]  /*42100*/  ISETP.LT.AND P0, PT, R246, c[0x0][0x178], !P0 ;  /* 0x00005e00f6007a0c */ /* 0x000fe40004701270 */
[----:B------:R-:W-:Y:S01]  /*42110*/  ISETP.LT.AND P1, PT, R211, c[0x0][0x178], !P2 ;  /* 0x00005e00d3007a0c */ /* 0x000fe20005721270 */
[----:B--2---:R-:W-:Y:S01]  /*42120*/  IMAD.WIDE R2, R237, 0x4, R6 ;  /* 0x00000004ed027825 */ /* 0x004fe200078e0206 */
[----:B------:R-:W-:-:S03]  /*42130*/  ISETP.LT.AND P3, PT, R191, c[0x0][0x178], !P2 ;  /* 0x00005e00bf007a0c */ /* 0x000fc60005761270 */
[C---:B------:R-:W-:Y:S01]  /*42140*/  IMAD.WIDE R40, R237.reuse, 0x4, R4 ;  /* 0x00000004ed287825 */ /* 0x040fe200078e0204 */
[----:B------:R-:W-:Y:S02]  /*42150*/  IADD3 R237, R237, c[0x0][0x198], RZ ;  /* 0x00006600eded7a10 */ /* 0x000fe40007ffe0ff */
[----:B------:R-:W-:Y:S02]  /*42160*/  ISETP.LT.AND P6, PT, R247, c[0x0][0x178], !P2 ;  /* 0x00005e00f7007a0c */ /* 0x000fe400057c1270 */
[----:B------:R-:W-:Y:S02]  /*42170*/  ISETP.LT.AND P2, PT, R246, c[0x0][0x178], !P2 ;  /* 0x00005e00f6007a0c */ /* 0x000fe40005741270 */
[----:B------:R-:W-:Y:S01]  /*42180*/  IADD3 R43, R195, 0x21, RZ ;  /* 0x00000021c32b7810 */ /* 0x000fe20007ffe0ff */
[----:B---3--:R1:W-:Y:S03]  /*42190*/  @P5 STG.E [R2.64], R42 ;  /* 0x0000002a02005986 */ /* 0x0083e6000c101908 */
[----:B------:R-:W-:Y:S01]  /*421a0*/  ISETP.GE.AND P5, PT, R43, c[0x0][0x17c], PT ;  /* 0x00005f002b007a0c */ /* 0x000fe20003fa6270 */
[----:B----4-:R2:W-:Y:S01]  /*421b0*/  @P0 STG.E [R40.64], R236 ;  /* 0x000000ec28000986 */ /* 0x0105e2000c101908 */
[----:B-1----:R-:W-:-:S04]  /*421c0*/  IMAD.WIDE R2, R237, 0x4, R30 ;  /* 0x00000004ed027825 */ /* 0x002fc800078e021e */
[C---:B--2---:R-:W-:Y:S01]  /*421d0*/  IMAD.WIDE R40, R237.reuse, 0x4, R28 ;  /* 0x00000004ed287825 */ /* 0x044fe200078e021c */
[----:B------:R1:W-:Y:S03]  /*421e0*/  @P1 STG.E [R2.64], R242 ;  /* 0x000000f202001986 */ /* 0x0003e6000c101908 */
[C---:B------:R-:W-:Y:S01]  /*421f0*/  IMAD.WIDE R42, R237.reuse, 0x4, R6 ;  /* 0x00000004ed2a7825 */ /* 0x040fe200078e0206 */
[----:B------:R-:W-:Y:S04]  /*42200*/  @P3 STG.E [R40.64], R238 ;  /* 0x000000ee28003986 */ /* 0x000fe8000c101908 */
[----:B------:R2:W-:Y:S04]  /*42210*/  @P6 STG.E [R42.64], R243 ;  /* 0x000000f32a006986 */ /* 0x0005e8000c101908 */
[----:B-1----:R-:W3:Y:S01]  /*42220*/  LDL.LU R242, [R1+0x2f4] ;  /* 0x0002f40001f27983 */ /* 0x002ee20000300800 */
[----:B------:R-:W-:-:S05]  /*42230*/  IMAD.WIDE R2, R237, 0x4, R4 ;  /* 0x00000004ed027825 */ /* 0x000fca00078e0204 */
[----:B------:R1:W-:Y:S04]  /*42240*/  @P2 STG.E [R2.64], R250 ;  /* 0x000000fa02002986 */ /* 0x0003e8000c101908 */
[----:B--2---:R-:W2:Y:S04]  /*42250*/  LDL.LU R243, [R1+0x144] ;  /* 0x0001440001f37983 */ /* 0x004ea80000300800 */
[----:B-1----:R-:W4:Y:S01]  /*42260*/  LDL.LU R250, [R1+0x4] ;  /* 0x0000040001fa7983 */ /* 0x002f220000300800 */
[----:B------:R-:W-:Y:S02]  /*42270*/  ISETP.LT.AND P0, PT, R211, c[0x0][0x178], !P4 ;  /* 0x00005e00d3007a0c */ /* 0x000fe40006701270 */
[----:B------:R-:W-:Y:S01]  /*42280*/  IADD3 R236, R237, c[0x0][0x198], RZ ;  /* 0x00006600edec7a10 */ /* 0x000fe20007ffe0ff */
[----:B------:R-:W4:Y:S01]  /*42290*/  LDL.LU R238, [R1+0x320] ;  /* 0x0003200001ee7983 */ /* 0x000f220000300800 */
[----:B------:R-:W-:-:S02]  /*422a0*/  ISETP.LT.AND P1, PT, R191, c[0x0][0x178], !P4 ;  /* 0x00005e00bf007a0c */ /* 0x000fc40006721270 */
[----:B------:R-:W-:Y:S01]  /*422b0*/  ISETP.LT.AND P6, PT, R247, c[0x0][0x178], !P4 ;  /* 0x00005e00f7007a0c */ /* 0x000fe200067c1270 */
[----:B------:R-:W-:Y:S01]  /*422c0*/  IMAD.WIDE R40, R236, 0x4, R30 ;  /* 0x00000004ec287825 */ /* 0x000fe200078e021e */
[C---:B------:R-:W-:Y:S02]  /*422d0*/  IADD3 R42, R195.reuse, 0x22, RZ ;  /* 0x00000022c32a7810 */ /* 0x040fe40007ffe0ff */
[----:B------:R-:W-:Y:S01]  /*422e0*/  ISETP.LT.AND P4, PT, R246, c[0x0][0x178], !P4 ;  /* 0x00005e00f6007a0c */ /* 0x000fe20006781270 */
[----:B------:R-:W-:Y:S01]  /*422f0*/  IMAD.WIDE R2, R236, 0x4, R6 ;  /* 0x00000004ec027825 */ /* 0x000fe200078e0206 */
[----:B------:R-:W-:Y:S01]  /*42300*/  ISETP.GE.AND P3, PT, R42, c[0x0][0x17c], PT ;  /* 0x00005f002a007a0c */ /* 0x000fe20003f66270 */
[----:B------:R1:W-:Y:S01]  /*42310*/  @P0 STG.E [R40.64], R239 ;  /* 0x000000ef28000986 */ /* 0x0003e2000c101908 */
[----:B------:R-:W-:Y:S02]  /*42320*/  IADD3 R42, R195, 0x23, RZ ;  /* 0x00000023c32a7810 */ /* 0x000fe40007ffe0ff */
[----:B------:R-:W-:-:S02]  /*42330*/  ISETP.LT.AND P0, PT, R211, c[0x0][0x178], !P5 ;  /* 0x00005e00d3007a0c */ /* 0x000fc40006f01270 */
[----:B------:R-:W-:Y:S02]  /*42340*/  IADD3 R237, R236, c[0x0][0x198], RZ ;  /* 0x00006600eced7a10 */ /* 0x000fe40007ffe0ff */
[----:B------:R-:W-:Y:S01]  /*42350*/  ISETP.GE.AND P2, PT, R42, c[0x0][0x17c], PT ;  /* 0x00005f002a007a0c */ /* 0x000fe20003f46270 */
[----:B-1----:R-:W-:-:S04]  /*42360*/  IMAD.WIDE R40, R236, 0x4, R28 ;  /* 0x00000004ec287825 */ /* 0x002fc800078e021c */
[----:B------:R-:W-:Y:S01]  /*42370*/  IMAD.WIDE R42, R236, 0x4, R4 ;  /* 0x00000004ec2a7825 */ /* 0x000fe200078e0204 */
[----:B------:R-:W-:Y:S01]  /*42380*/  @P1 STG.E [R40.64], R244 ;  /* 0x000000f428001986 */ /* 0x000fe2000c101908 */
[----:B------:R-:W-:-:S03]  /*42390*/  ISETP.LT.AND P1, PT, R191, c[0x0][0x178], !P5 ;  /* 0x00005e00bf007a0c */ /* 0x000fc60006f21270 */
[----:B------:R1:W-:Y:S01]  /*423a0*/  @P6 STG.E [R2.64], R245 ;  /* 0x000000f502006986 */ /* 0x0003e2000c101908 */
[----:B------:R-:W-:Y:S02]  /*423b0*/  ISETP.LT.AND P6, PT, R247, c[0x0][0x178], !P5 ;  /* 0x00005e00f7007a0c */ /* 0x000fe40006fc1270 */
[----:B------:R-:W-:Y:S01]  /*423c0*/  ISETP.LT.AND P5, PT, R246, c[0x0][0x178], !P5 ;  /* 0x00005e00f6007a0c */ /* 0x000fe20006fa1270 */
[----:B------:R1:W-:Y:S02]  /*423d0*/  @P4 STG.E [R42.64], R248 ;  /* 0x000000f82a004986 */ /* 0x0003e4000c101908 */
[----:B-1----:R-:W-:Y:S01]  /*423e0*/  IMAD.WIDE R2, R237, 0x4, R30 ;  /* 0x00000004ed027825 */ /* 0x002fe200078e021e */
[----:B------:R-:W-:-:S03]  /*423f0*/  IADD3 R42, R195, 0x24, RZ ;  /* 0x00000024c32a7810 */ /* 0x000fc60007ffe0ff */
[C---:B------:R-:W-:Y:S01]  /*42400*/  IMAD.WIDE R40, R237.reuse, 0x4, R28 ;  /* 0x00000004ed287825 */ /* 0x040fe200078e021c */
[----:B------:R-:W4:Y:S04]  /*42410*/  LDL.LU R248, [R1+0x2d0] ;  /* 0x0002d00001f87983 */ /* 0x000f280000300800 */
[----:B------:R-:W4:Y:S04]  /*42420*/  LDL.LU R239, [R1+0x90] ;  /* 0x0000900001ef7983 */ /* 0x000f280000300800 */
[----:B------:R-:W4:Y:S04]  /*42430*/  LDL.LU R245, [R1+0x324] ;  /* 0x0003240001f57983 */ /* 0x000f280000300800 */
[----:B---3--:R1:W-:Y:S01]  /*42440*/  @P0 STG.E [R2.64], R242 ;  /* 0x000000f202000986 */ /* 0x0083e2000c101908 */
[----:B------:R-:W-:Y:S01]  /*42450*/  ISETP.GE.AND P0, PT, R42, c[0x0][0x17c], PT ;  /* 0x00005f002a007a0c */ /* 0x000fe20003f06270 */
[----:B------:R-:W-:-:S04]  /*42460*/  IMAD.WIDE R42, R237, 0x4, R4 ;  /* 0x00000004ed2a7825 */ /* 0x000fc800078e0204 */
[----:B-1----:R-:W-:Y:S01]  /*42470*/  IMAD.WIDE R2, R237, 0x4, R6 ;  /* 0x00000004ed027825 */ /* 0x002fe200078e0206 */
[----:B------:R-:W3:Y:S04]  /*42480*/  LDL.LU R242, [R1+0x304] ;  /* 0x0003040001f27983 */ /* 0x000ee80000300800 */
[----:B--2---:R1:W-:Y:S04]  /*42490*/  @P1 STG.E [R40.64], R243 ;  /* 0x000000f328001986 */ /* 0x0043e8000c101908 */
[----:B----4-:R2:W-:Y:S04]  /*424a0*/  @P6 STG.E [R2.64], R250 ;  /* 0x000000fa02006986 */ /* 0x0105e8000c101908 */
[----:B------:R4:W-:Y:S04]  /*424b0*/  @P5 STG.E [R42.64], R249 ;  /* 0x000000f92a005986 */ /* 0x0009e8000c101908 */
[----:B-1----:R-:W3:Y:S04]  /*424c0*/  LDL.LU R243, [R1+0x2d4] ;  /* 0x0002d40001f37983 */ /* 0x002ee80000300800 */
[----:B--2---:R-:W3:Y:S04]  /*424d0*/  LDL.LU R250, [R1+0x94] ;  /* 0x0000940001fa7983 */ /* 0x004ee80000300800 */
[----:B------:R-:W3:Y:S04]  /*424e0*/  LDL.LU R244, [R1+0x310] ;  /* 0x0003100001f47983 */ /* 0x000ee80000300800 */
[----:B----4-:R-:W4:Y:S01]  /*424f0*/  LDL.LU R249, [R1+0x300] ;  /* 0x0003000001f97983 */ /* 0x010f220000300800 */
[----:B------:R-:W-:-:S02]  /*42500*/  ISETP.LT.AND P4, PT, R211, c[0x0][0x178], !P3 ;  /* 0x00005e00d3007a0c */ /* 0x000fc40005f81270 */
[----:B------:R-:W-:Y:S02]  /*42510*/  IADD3 R236, R237, c[0x0][0x198], RZ ;  /* 0x00006600edec7a10 */ /* 0x000fe40007ffe0ff */
[----:B------:R-:W-:Y:S02]  /*42520*/  ISETP.LT.AND P1, PT, R191, c[0x0][0x178], !P3 ;  /* 0x00005e00bf007a0c */ /* 0x000fe40005f21270 */
[----:B------:R-:W-:Y:S01]  /*42530*/  ISETP.LT.AND P5, PT, R247, c[0x0][0x178], !P3 ;  /* 0x00005e00f7007a0c */ /* 0x000fe20005fa1270 */
[----:B------:R-:W-:Y:S01]  /*42540*/  IMAD.WIDE R40, R236, 0x4, R30 ;  /* 0x00000004ec287825 */ /* 0x000fe200078e021e */
[----:B------:R-:W-:Y:S02]  /*42550*/  ISETP.LT.AND P3, PT, R246, c[0x0][0x178], !P3 ;  /* 0x00005e00f6007a0c */ /* 0x000fe40005f61270 */
[----:B------:R-:W-:Y:S01]  /*42560*/  ISETP.LT.AND P6, PT, R211, c[0x0][0x178], !P2 ;  /* 0x00005e00d3007a0c */ /* 0x000fe200057c1270 */
[C---:B------:R-:W-:Y:S02]  /*42570*/  IMAD.WIDE R2, R236.reuse, 0x4, R6 ;  /* 0x00000004ec027825 */ /* 0x040fe400078e0206 */
[----:B------:R1:W-:Y:S01]  /*42580*/  @P4 STG.E [R40.64], R238 ;  /* 0x000000ee28004986 */ /* 0x0003e2000c101908 */
[----:B------:R-:W-:Y:S01]  /*42590*/  ISETP.LT.AND P4, PT, R191, c[0x0][0x178], !P2 ;  /* 0x00005e00bf007a0c */ /* 0x000fe20005781270 */
[C---:B------:R-:W-:Y:S01]  /*425a0*/  IMAD.WIDE R42, R236.reuse, 0x4, R4 ;  /* 0x00000004ec2a7825 */ /* 0x040fe200078e0204 */
[----:B------:R-:W-:-:S03]  /*425b0*/  IADD3 R237, R236, c[0x0][0x198], RZ ;  /* 0x00006600eced7a10 */ /* 0x000fc60007ffe0ff */
[----:B-1----:R-:W-:-:S05]  /*425c0*/  IMAD.WIDE R40, R236, 0x4, R28 ;  /* 0x00000004ec287825 */ /* 0x002fca00078e021c */
[----:B----4-:R1:W-:Y:S04]  /*425d0*/  @P1 STG.E [R40.64], R249 ;  /* 0x000000f928001986 */ /* 0x0103e8000c101908 */
[----:B------:R4:W-:Y:S04]  /*425e0*/  @P5 STG.E [R2.64], R248 ;  /* 0x000000f802005986 */ /* 0x0009e8000c101908 */
[----:B------:R-:W-:Y:S01]  /*425f0*/  @P3 STG.E [R42.64], R239 ;  /* 0x000000ef2a003986 */ /* 0x000fe2000c101908 */
[----:B------:R-:W-:Y:S01]  /*42600*/  ISETP.LT.AND P3, PT, R247, c[0x0][0x178], !P2 ;  /* 0x00005e00f7007a0c */ /* 0x000fe20005761270 */
[----:B-1----:R-:W-:-:S02]  /*42610*/  IMAD.WIDE R40, R237, 0x4, R30 ;  /* 0x00000004ed287825 */ /* 0x002fc400078e021e */
[----:B------:R-:W2:Y:S02]  /*42620*/  LDL.LU R249, [R1+0x344] ;  /* 0x0003440001f97983 */ /* 0x000ea40000300800 */
[C---:B----4-:R-:W-:Y:S02]  /*42630*/  IMAD.WIDE R2, R237.reuse, 0x4, R28 ;  /* 0x00000004ed027825 */ /* 0x050fe400078e021c */
[----:B------:R-:W-:Y:S04]  /*42640*/  @P6 STG.E [R40.64], R245 ;  /* 0x000000f528006986 */ /* 0x000fe8000c101908 */
[----:B---3--:R1:W-:Y:S02]  /*42650*/  @P4 STG.E [R2.64], R242 ;  /* 0x000000f202004986 */ /* 0x0083e4000c101908 */
[----:B-1----:R-:W-:-:S02]  /*42660*/  IMAD.WIDE R2, R237, 0x4, R6 ;  /* 0x00000004ed027825 */ /* 0x002fc400078e0206 */
[----:B------:R-:W3:Y:S04]  /*42670*/  LDL.LU R242, [R1+0x314] ;  /* 0x0003140001f27983 */ /* 0x000ee80000300800 */
[----:B------:R1:W-:Y:S04]  /*42680*/  @P3 STG.E [R2.64], R243 ;  /* 0x000000f302003986 */ /* 0x0003e8000c101908 */
[----:B-1----:R-:W4:Y:S04]  /*42690*/  LDL.LU R2, [R1+0x360] ;  /* 0x0003600001027983 */ /* 0x002f280000300800 */
[----:B------:R-:W2:Y:S01]  /*426a0*/  LDL.LU R3, [R1+0x340] ;  /* 0x0003400001037983 */ /* 0x000ea20000300800 */
[----:B------:R-:W-:-:S02]  /*426b0*/  IADD3 R238, R195, 0x25, RZ ;  /* 0x00000025c3ee7810 */ /* 0x000fc40007ffe0ff */
[----:B------:R-:W-:Y:S02]  /*426c0*/  ISETP.LT.AND P2, PT, R246, c[0x0][0x178], !P2 ;  /* 0x00005e00f6007a0c */ /* 0x000fe40005741270 */
[----:B------:R-:W-:Y:S01]  /*426d0*/  ISETP.LT.AND P5, PT, R191, c[0x0][0x178], !P0 ;  /* 0x00005e00bf007a0c */ /* 0x000fe200047a1270 */
[----:B------:R-:W-:Y:S01]  /*426e0*/  IMAD.WIDE R40, R237, 0x4, R4 ;  /* 0x00000004ed287825 */ /* 0x000fe200078e0204 */
[----:B------:R-:W-:Y:S01]  /*426f0*/  ISETP.LT.AND P6, PT, R211, c[0x0][0x178], !P0 ;  /* 0x00005e00d3007a0c */ /* 0x000fe200047c1270 */
[----:B------:R-:W3:Y:S01]  /*42700*/  LDL.LU R243, [R1+0x2e4] ;  /* 0x0002e40001f37983 */ /* 0x000ee20000300800 */
[----:B------:R-:W-:Y:S02]  /*42710*/  ISETP.GE.AND P1, PT, R238, c[0x0][0x17c], PT ;  /* 0x00005f00ee007a0c */ /* 0x000fe40003f26270 */
[----:B------:R-:W-:Y:S02]  /*42720*/  IADD3 R238, R237, c[0x0][0x198], RZ ;  /* 0x00006600edee7a10 */ /* 0x000fe40007ffe0ff */
[----:B------:R-:W-:-:S03]  /*42730*/  ISETP.LT.AND P4, PT, R247, c[0x0][0x178], !P0 ;  /* 0x00005e00f7007a0c */ /* 0x000fc60004781270 */
[C---:B------:R-:W-:Y:S01]  /*42740*/  IMAD.WIDE R42, R238.reuse, 0x4, R30 ;  /* 0x00000004ee2a7825 */ /* 0x040fe200078e021e */
[----:B------:R1:W-:Y:S03]  /*42750*/  @P2 STG.E [R40.64], R250 ;  /* 0x000000fa28002986 */ /* 0x0003e6000c101908 */
[C---:B------:R-:W-:Y:S01]  /*42760*/  IMAD.WIDE R236, R238.reuse, 0x4, R28 ;  /* 0x00000004eeec7825 */ /* 0x040fe200078e021c */
[----:B------:R-:W-:Y:S02]  /*42770*/  IADD3 R239, R195, 0x26, RZ ;  /* 0x00000026c3ef7810 */ /* 0x000fe40007ffe0ff */
[----:B------:R-:W-:Y:S02]  /*42780*/  ISETP.LT.AND P2, PT, R247, c[0x0][0x178], !P1 ;  /* 0x00005e00f7007a0c */ /* 0x000fe40004f41270 */
[----:B------:R-:W-:Y:S02]  /*42790*/  ISETP.GE.AND P3, PT, R239, c[0x0][0x17c], PT ;  /* 0x00005f00ef007a0c */ /* 0x000fe40003f66270 */
[C---:B------:R-:W-:Y:S01]  /*427a0*/  IADD3 R239, R238.reuse, c[0x0][0x198], RZ ;  /* 0x00006600eeef7a10 */ /* 0x040fe20007ffe0ff */
[----:B-1----:R-:W3:Y:S04]  /*427b0*/  LDL.LU R250, [R1+0x3b0] ;  /* 0x0003b00001fa7983 */ /* 0x002ee80000300800 */
[----:B------:R-:W3:Y:S04]  /*427c0*/  LDL.LU R248, [R1+0x350] ;  /* 0x0003500001f87983 */ /* 0x000ee80000300800 */
[----:B------:R-:W3:Y:S04]  /*427d0*/  LDL.LU R245, [R1+0x3b4] ;  /* 0x0003b40001f57983 */ /* 0x000ee80000300800 */
[----:B----4-:R-:W-:Y:S04]  /*427e0*/  @P6 STG.E [R42.64], R2 ;  /* 0x000000022a006986 */ /* 0x010fe8000c101908 */
[----:B--2---:R1:W-:Y:S01]  /*427f0*/  @P5 STG.E [R236.64], R3 ;  /* 0x00000003ec005986 */ /* 0x0043e2000c101908 */
[----:B------:R-:W-:Y:S01]  /*42800*/  ISETP.LT.AND P6, PT, R211, c[0x0][0x178], !P1 ;  /* 0x00005e00d3007a0c */ /* 0x000fe20004fc1270 */
[----:B-1----:R-:W-:-:S05]  /*42810*/  IMAD.WIDE R2, R238, 0x4, R6 ;  /* 0x00000004ee027825 */ /* 0x002fca00078e0206 */
[----:B------:R1:W-:Y:S01]  /*42820*/  @P4 STG.E [R2.64], R244 ;  /* 0x000000f402004986 */ /* 0x0003e2000c101908 */
[----:B------:R-:W-:Y:S02]  /*42830*/  ISETP.LT.AND P5, PT, R191, c[0x0][0x178], !P1 ;  /* 0x00005e00bf007a0c */ /* 0x000fe40004fa1270 */
[----:B------:R-:W-:Y:S02]  /*42840*/  ISETP.LT.AND P4, PT, R246, c[0x0][0x178], !P1 ;  /* 0x00005e00f6007a0c */ /* 0x000fe40004f81270 */
[----:B-1----:R-:W-:Y:S01]  /*42850*/  IADD3 R244, R195, 0x27, RZ ;  /* 0x00000027c3f47810 */ /* 0x002fe20007ffe0ff */
[----:B------:R-:W-:Y:S02]  /*42860*/  IMAD.WIDE R2, R238, 0x4, R4 ;  /* 0x00000004ee027825 */ /* 0x000fe400078e0204 */
[----:B------:R-:W2:Y:S01]  /*42870*/  LDL.LU R238, [R1+0x364] ;  /* 0x0003640001ee7983 */ /* 0x000ea20000300800 */
[----:B------:R-:W-:-:S03]  /*42880*/  ISETP.GE.AND P1, PT, R244, c[0x0][0x17c], PT ;  /* 0x00005f00f4007a0c */ /* 0x000fc60003f26270 */
[----:B------:R-:W4:Y:S01]  /*42890*/  LDL.LU R244, [R1+0x2e0] ;  /* 0x0002e00001f47983 */ /* 0x000f220000300800 */
[----:B------:R-:W-:Y:S01]  /*428a0*/  ISETP.LT.AND P0, PT, R246, c[0x0][0x178], !P0 ;  /* 0x00005e00f6007a0c */ /* 0x000fe20004701270 */
[----:B------:R-:W-:-:S04]  /*428b0*/  IMAD.WIDE R40, R239, 0x4, R30 ;  /* 0x00000004ef287825 */ /* 0x000fc800078e021e */
[----:B------:R-:W-:-:S04]  /*428c0*/  IMAD.WIDE R42, R239, 0x4, R28 ;  /* 0x00000004ef2a7825 */ /* 0x000fc800078e021c */
[----:B------:R-:W-:-:S04]  /*428d0*/  IMAD.WIDE R236, R239, 0x4, R6 ;  /* 0x00000004efec7825 */ /* 0x000fc800078e0206 */
[----:B----4-:R1:W-:Y:S04]  /*428e0*/  @P0 STG.E [R2.64], R244 ;  /* 0x000000f402000986 */ /* 0x0103e8000c101908 */
[----:B--2---:R2:W-:Y:S04]  /*428f0*/  @P6 STG.E [R40.64], R238 ;  /* 0x000000ee28006986 */ /* 0x0045e8000c101908 */
[----:B------:R-:W-:Y:S01]  /*42900*/  @P5 STG.E [R42.64], R249 ;  /* 0x000000f92a005986 */ /* 0x000fe2000c101908 */
[----:B------:R-:W-:Y:S01]  /*42910*/  ISETP.LT.AND P5, PT, R211, c[0x0][0x178], !P3 ;  /* 0x00005e00d3007a0c */ /* 0x000fe20005fa1270 */
[C---:B-1----:R-:W-:Y:S01]  /*42920*/  IMAD.WIDE R2, R239.reuse, 0x4, R4 ;  /* 0x00000004ef027825 */ /* 0x042fe200078e0204 */
[----:B--2---:R-:W-:Y:S01]  /*42930*/  IADD3 R40, R239, c[0x0][0x198], RZ ;  /* 0x00006600ef287a10 */ /* 0x004fe20007ffe0ff */
[----:B---3--:R-:W-:Y:S04]  /*42940*/  @P2 STG.E [R236.64], R242 ;  /* 0x000000f2ec002986 */ /* 0x008fe8000c101908 */
[----:B------:R1:W-:Y:S01]  /*42950*/  @P4 STG.E [R2.64], R243 ;  /* 0x000000f302004986 */ /* 0x0003e2000c101908 */
[----:B------:R-:W-:-:S05]  /*42960*/  IMAD.WIDE R238, R40, 0x4, R30 ;  /* 0x0000000428ee7825 */ /* 0x000fca00078e021e */
[----:B------:R2:W-:Y:S04]  /*42970*/  @P5 STG.E [R238.64], R250 ;  /* 0x000000faee005986 */ /* 0x0005e8000c101908 */
[----:B-1----:R-:W3:Y:S04]  /*42980*/  LDL.LU R3, [R1+0x370] ;  /* 0x0003700001037983 */ /* 0x002ee80000300800 */
[----:B------:R-:W4:Y:S04]  /*42990*/  LDL.LU R242, [R1+0x374] ;  /* 0x0003740001f27983 */ /* 0x000f280000300800 */
[----:B------:R-:W4:Y:S04]  /*429a0*/  LDL.LU R243, [R1+0x354] ;  /* 0x0003540001f37983 */ /* 0x000f280000300800 */
[----:B------:R-:W4:Y:S04]  /*429b0*/  LDL.LU R244, [R1+0x2f8] ;  /* 0x0002f80001f47983 */ /* 0x000f280000300800 */
[----:B------:R-:W4:Y:S04]  /*429c0*/  LDL.LU R249, [R1+0x148] ;  /* 0x0001480001f97983 */ /* 0x000f280000300800 */
[----:B--2---:R-:W2:Y:S01]  /*429d0*/  LDL.LU R250, [R1+0x139c] ;  /* 0x00139c0001fa7983 */ /* 0x004ea20000300800 */
[----:B------:R-:W-:-:S02]  /*429e0*/  ISETP.LT.AND P0, PT, R191, c[0x0][0x178], !P3 ;  /* 0x00005e00bf007a0c */ /* 0x000fc40005f01270 */
[----:B------:R-:W-:Y:S02]  /*429f0*/  ISETP.LT.AND P6, PT, R247, c[0x0][0x178], !P3 ;  /* 0x00005e00f7007a0c */ /* 0x000fe40005fc1270 */
[----:B------:R-:W-:Y:S02]  /*42a00*/  ISETP.LT.AND P3, PT, R246, c[0x0][0x178], !P3 ;  /* 0x00005e00f6007a0c */ /* 0x000fe40005f61270 */
[----:B------:R-:W-:Y:S01]  /*42a10*/  IADD3 R41, R195, 0x28, RZ ;  /* 0x00000028c3297810 */ /* 0x000fe20007ffe0ff */
[C---:B------:R-:W-:Y:S01]  /*42a20*/  IMAD.WIDE R236, R40.reuse, 0x4, R28 ;  /* 0x0000000428ec7825 */ /* 0x040fe200078e021c */
[C---:B------:R-:W-:Y:S02]  /*42a30*/  IADD3 R2, R40.reuse, c[0x0][0x198], RZ ;  /* 0x0000660028027a10 */ /* 0x040fe40007ffe0ff */
[----:B------:R-:W-:Y:S01]  /*42a40*/  ISETP.GE.AND P2, PT, R41, c[0x0][0x17c], PT ;  /* 0x00005f0029007a0c */ /* 0x000fe20003f46270 */
[----:B------:R-:W-:Y:S01]  /*42a50*/  IMAD.WIDE R42, R40, 0x4, R6 ;  /* 0x00000004282a7825 */ /* 0x000fe200078e0206 */
[----:B------:R-:W-:-:S03]  /*42a60*/  ISETP.LT.AND P4, PT, R211, c[0x0][0x178], !P1 ;  /* 0x00005e00d3007a0c */ /* 0x000fc60004f81270 */
[----:B------:R-:W-:-:S04]  /*42a70*/  IMAD.WIDE R40, R40, 0x4, R4 ;  /* 0x0000000428287825 */ /* 0x000fc800078e0204 */
[----:B------:R-:W-:Y:S01]  /*42a80*/  IMAD.WIDE R238, R2, 0x4, R30 ;  /* 0x0000000402ee7825 */ /* 0x000fe200078e021e */
[----:B---3--:R-:W-:Y:S04]  /*42a90*/  @P0 STG.E [R236.64], R3 ;  /* 0x00000003ec000986 */ /* 0x008fe8000c101908 */
[----:B------:R-:W-:Y:S01]  /*42aa0*/  @P6 STG.E [R42.64], R248 ;  /* 0x000000f82a006986 */ /* 0x000fe2000c101908 */
[----:B------:R-:W-:-:S03]  /*42ab0*/  ISETP.LT.AND P0, PT, R246, c[0x0][0x178], !P1 ;  /* 0x00005e00f6007a0c */ /* 0x000fc60004f01270 */
[----:B--2---:R1:W-:Y:S01]  /*42ac0*/  @P3 STG.E [R40.64], R250 ;  /* 0x000000fa28003986 */ /* 0x0043e2000c101908 */
[----:B------:R-:W-:-:S03]  /*42ad0*/  ISETP.LT.AND P3, PT, R191, c[0x0][0x178], !P1 ;  /* 0x00005e00bf007a0c */ /* 0x000fc60004f61270 */
[----:B------:R2:W-:Y:S04]  /*42ae0*/  @P4 STG.E [R238.64], R245 ;  /* 0x000000f5ee004986 */ /* 0x0005e8000c101908 */
[----:B-1----:R-:W3:Y:S04]  /*42af0*/  LDL.LU R250, [R1+0x1398] ;  /* 0x0013980001fa7983 */ /* 0x002ee80000300800 */
[----:B------:R-:W3:Y:S01]  /*42b00*/  LDL.LU R248, [R1+0x8] ;  /* 0x0000080001f87983 */ /* 0x000ee20000300800 */
[----:B------:R-:W-:Y:S02]  /*42b10*/  ISETP.LT.AND P4, PT, R247, c[0x0][0x178], !P1 ;  /* 0x00005e00f7007a0c */ /* 0x000fe40004f81270 */
[----:B------:R-:W-:Y:S01]  /*42b20*/  IADD3 R3, R195, 0x29, RZ ;  /* 0x00000029c3037810 */ /* 0x000fe20007ffe0ff */
[C---:B------:R-:W-:Y:S01]  /*42b30*/  IMAD.WIDE R42, R2.reuse, 0x4, R28 ;  /* 0x00000004022a7825 */ /* 0x040fe200078e021c */
[C---:B--2---:R-:W-:Y:S01]  /*42b40*/  IADD3 R238, R2.reuse, c[0x0][0x198], RZ ;  /* 0x0000660002ee7a10 */ /* 0x044fe20007ffe0ff */
[----:B------:R-:W2:Y:S01]  /*42b50*/  LDL.LU R245, [R1+0x2fc] ;  /* 0x0002fc0001f57983 */ /* 0x000ea20000300800 */
[----:B------:R-:W-:Y:S01]  /*42b60*/  ISETP.GE.AND P1, PT, R3, c[0x0][0x17c], PT ;  /* 0x00005f0003007a0c */ /* 0x000fe20003f26270 */
[----:B------:R-:W-:-:S04]  /*42b70*/  IMAD.WIDE R40, R2, 0x4, R6 ;  /* 0x0000000402287825 */ /* 0x000fc800078e0206 */
[----:B------:R-:W-:Y:S01]  /*42b80*/  IMAD.WIDE R2, R2, 0x4, R4 ;  /* 0x0000000402027825 */ /* 0x000fe200078e0204 */
[----:B----4-:R1:W-:Y:S04]  /*42b90*/  @P3 STG.E [R42.64], R242 ;  /* 0x000000f22a003986 */ /* 0x0103e8000c101908 */
[----:B------:R-:W-:Y:S04]  /*42ba0*/  @P4 STG.E [R40.64], R243 ;  /* 0x000000f328004986 */ /* 0x000fe8000c101908 */
[----:B------:R4:W-:Y:S04]  /*42bb0*/  @P0 STG.E [R2.64], R251 ;  /* 0x000000fb02000986 */ /* 0x0009e8000c101908 */
[----:B-1----:R-:W2:Y:S04]  /*42bc0*/  LDL.LU R242, [R1+0x14c] ;  /* 0x00014c0001f27983 */ /* 0x002ea80000300800 */
[----:B----4-:R-:W4:Y:S04]  /*42bd0*/  LDL.LU R251, [R1+0x1394] ;  /* 0x0013940001fb7983 */ /* 0x010f280000300800 */
[----:B------:R-:W4:Y:S01]  /*42be0*/  LDL.LU R243, [R1+0xc] ;  /* 0x00000c0001f37983 */ /* 0x000f220000300800 */
[----:B------:R-:W-:-:S02]  /*42bf0*/  ISETP.LT.AND P6, PT, R211, c[0x0][0x178], !P2 ;  /* 0x00005e00d3007a0c */ /* 0x000fc400057c1270 */
[----:B------:R-:W-:Y:S02]  /*42c00*/  ISETP.LT.AND P5, PT, R191, c[0x0][0x178], !P2 ;  /* 0x00005e00bf007a0c */ /* 0x000fe400057a1270 */
[----:B------:R-:W-:Y:S02]  /*42c10*/  ISETP.LT.AND P3, PT, R247, c[0x0][0x178], !P2 ;  /* 0x00005e00f7007a0c */ /* 0x000fe40005761270 */
[----:B------:R-:W-:Y:S01]  /*42c20*/  ISETP.LT.AND P2, PT, R246, c[0x0][0x178], !P2 ;  /* 0x00005e00f6007a0c */ /* 0x000fe20005741270 */
[----:B------:R-:W-:Y:S01]  /*42c30*/  IMAD.WIDE R236, R238, 0x4, R30 ;  /* 0x00000004eeec7825 */ /* 0x000fe200078e021e */
[----:B------:R-:W-:-:S03]  /*42c40*/  IADD3 R239, R195, 0x2b, RZ ;  /* 0x0000002bc3ef7810 */ /* 0x000fc60007ffe0ff */
[----:B------:R-:W-:-:S04]  /*42c50*/  IMAD.WIDE R42, R238, 0x4, R28 ;  /* 0x00000004ee2a7825 */ /* 0x000fc800078e021c */
[C---:B------:R-:W-:Y:S01]  /*42c60*/  IMAD.WIDE R2, R238.reuse, 0x4, R6 ;  /* 0x00000004ee027825 */ /* 0x040fe200078e0206 */
[----:B------:R1:W-:Y:S03]  /*42c70*/  @P6 STG.E [R236.64], R244 ;  /* 0x000000f4ec006986 */ /* 0x0003e6000c101908 */
[----:B------:R-:W-:Y:S01]  /*42c80*/  IMAD.WIDE R40, R238, 0x4, R4 ;  /* 0x00000004ee287825 */ /* 0x000fe200078e0204 */
[----:B------:R1:W-:Y:S01]  /*42c90*/  @P5 STG.E [R42.64], R249 ;  /* 0x000000f92a005986 */ /* 0x0003e2000c101908 */
[----:B------:R-:W-:Y:S02]  /*42ca0*/  ISETP.LT.AND P5, PT, R211, c[0x0][0x178], !P1 ;  /* 0x00005e00d3007a0c */ /* 0x000fe40004fa1270 */
[----:B------:R-:W-:Y:S02]  /*42cb0*/  ISETP.LT.AND P0, PT, R191, c[0x0][0x178], !P1 ;  /* 0x00005e00bf007a0c */ /* 0x000fe40004f01270 */
[----:B------:R-:W-:-:S02]  /*42cc0*/  ISETP.LT.AND P4, PT, R247, c[0x0][0x178], !P1 ;  /* 0x00005e00f7007a0c */ /* 0x000fc40004f81270 */
[----:B-1----:R-:W-:-:S05]  /*42cd0*/  IADD3 R236, R238, c[0x0][0x198], RZ ;  /* 0x00006600eeec7a10 */ /* 0x002fca0007ffe0ff */
[----:B------:R-:W-:Y:S01]  /*42ce0*/  IMAD.WIDE R42, R236, 0x4, R30 ;  /* 0x00000004ec2a7825 */ /* 0x000fe200078e021e */
[----:B---3--:R-:W-:Y:S01]  /*42cf0*/  @P3 STG.E [R2.64], R248 ;  /* 0x000000f802003986 */ /* 0x008fe2000c101908 */
[----:B------:R-:W-:-:S03]  /*42d00*/  ISETP.GE.AND P3, PT, R239, c[0x0][0x17c], PT ;  /* 0x00005f00ef007a0c */ /* 0x000fc60003f66270 */
[----:B------:R-:W3:Y:S04]  /*42d10*/  LDL.LU R239, [R1+0x308] ;  /* 0x0003080001ef7983 */ /* 0x000ee80000300800 */
[----:B------:R1:W-:Y:S04]  /*42d20*/  @P2 STG.E [R40.64], R250 ;  /* 0x000000fa28002986 */ /* 0x0003e8000c101908 */
[----:B-1----:R-:W3:Y:S01]  /*42d30*/  LDL.LU R250, [R1+0x328] ;  /* 0x0003280001fa7983 */ /* 0x002ee20000300800 */
[----:B------:R-:W-:-:S03]  /*42d40*/  IMAD.WIDE R2, R236, 0x4, R28 ;  /* 0x00000004ec027825 */ /* 0x000fc600078e021c */
[----:B------:R-:W3:Y:S04]  /*42d50*/  LDL.LU R244, [R1+0x2d8] ;  /* 0x0002d80001f47983 */ /* 0x000ee80000300800 */
[----:B------:R-:W3:Y:S01]  /*42d60*/  LDL.LU R249, [R1+0x98] ;  /* 0x0000980001f97983 */ /* 0x000ee20000300800 */
[----:B------:R-:W-:-:S03]  /*42d70*/  IMAD.WIDE R40, R236, 0x4, R6 ;  /* 0x00000004ec287825 */ /* 0x000fc600078e0206 */
[----:B------:R-:W3:Y:S04]  /*42d80*/  LDL.LU R248, [R1+0x32c] ;  /* 0x00032c0001f87983 */ /* 0x000ee80000300800 */
[----:B--2---:R1:W-:Y:S04]  /*42d90*/  @P5 STG.E [R42.64], R245 ;  /* 0x000000f52a005986 */ /* 0x0043e8000c101908 */
[----:B------:R2:W-:Y:S04]  /*42da0*/  @P0 STG.E [R2.64], R242 ;  /* 0x000000f202000986 */ /* 0x0005e8000c101908 */
[----:B----4-:R4:W-:Y:S04]  /*42db0*/  @P4 STG.E [R40.64], R243 ;  /* 0x000000f328004986 */ /* 0x0109e8000c101908 */
[----:B-1----:R-:W3:Y:S04]  /*42dc0*/  LDL.LU R245, [R1+0x30c] ;  /* 0x00030c0001f57983 */ /* 0x002ee80000300800 */
[----:B--2---:R-:W2:Y:S04]  /*42dd0*/  LDL.LU R242, [R1+0x2dc] ;  /* 0x0002dc0001f27983 */ /* 0x004ea80000300800 */
[----:B----4-:R-:W4:Y:S01]  /*42de0*/  LDL.LU R243, [R1+0x9c] ;  /* 0x00009c0001f37983 */ /* 0x010f220000300800 */
[----:B------:R-:W-:-:S04]  /*42df0*/  IADD3 R237, R195, 0x2a, RZ ;  /* 0x0000002ac3ed7810 */ /* 0x000fc80007ffe0ff */
[----:B------:R-:W-:Y:S02]  /*42e00*/  ISETP.GE.AND P6, PT, R237, c[0x0][0x17c], PT ;  /* 0x00005f00ed007a0c */ /* 0x000fe40003fc6270 */
[----:B------:R-:W-:Y:S02]  /*42e10*/  ISETP.LT.AND P1, PT, R246, c[0x0][0x178], !P1 ;  /* 0x00005e00f6007a0c */ /* 0x000fe40004f21270 */
[----:B------:R-:W-:Y:S02]  /*42e20*/  ISETP.LT.AND P2, PT, R211, c[0x0][0x178], !P6 ;  /* 0x00005e00d3007a0c */ /* 0x000fe40007741270 */
[----:B------:R-:W-:Y:S02]  /*42e30*/  ISETP.LT.AND P5, PT, R191, c[0x0][0x178], !P6 ;  /* 0x00005e00bf007a0c */ /* 0x000fe400077a1270 */
[C---:B------:R-:W-:Y:S01]  /*42e40*/  IADD3 R237, R236.reuse, c[0x0][0x198], RZ ;  /* 0x00006600eced7a10 */ /* 0x040fe20007ffe0ff */
[----:B------:R-:W-:Y:S01]  /*42e50*/  IMAD.WIDE R2, R236, 0x4, R4 ;  /* 0x00000004ec027825 */ /* 0x000fe200078e0204 */
[----:B------:R-:W-:-:S03]  /*42e60*/  ISETP.LT.AND P4, PT, R247, c[0x0][0x178], !P6 ;  /* 0x00005e00f7007a0c */ /* 0x000fc60007781270 */
[----:B------:R-:W-:Y:S01]  /*42e70*/  IMAD.WIDE R40, R237, 0x4, R30 ;  /* 0x00000004ed287825 */ /* 0x000fe200078e021e */
[----:B------:R-:W-:-:S03]  /*42e80*/  ISETP.LT.AND P6, PT, R246, c[0x0][0x178], !P6 ;  /* 0x00005e00f6007a0c */ /* 0x000fc600077c1270 */
[----:B------:R-:W-:Y:S01]  /*42e90*/  IMAD.WIDE R42, R237, 0x4, R28 ;  /* 0x00000004ed2a7825 */ /* 0x000fe200078e021c */
[----:B------:R1:W-:Y:S01]  /*42ea0*/  @P1 STG.E [R2.64], R251 ;  /* 0x000000fb02001986 */ /* 0x0003e2000c101908 */
[----:B------:R-:W-:Y:S02]  /*42eb0*/  ISETP.LT.AND P1, PT, R191, c[0x0][0x178], !P3 ;  /* 0x00005e00bf007a0c */ /* 0x000fe40005f21270 */
[----:B------:R-:W-:Y:S01]  /*42ec0*/  IADD3 R238, R195, 0x2c, RZ ;  /* 0x0000002cc3ee7810 */ /* 0x000fe20007ffe0ff */
[----:B-1----:R-:W-:-:S03]  /*42ed0*/  IMAD.WIDE R2, R237, 0x4, R6 ;  /* 0x00000004ed027825 */ /* 0x002fc600078e0206 */
[----:B------:R-:W-:Y:S01]  /*42ee0*/  ISETP.GE.AND P0, PT, R238, c[0x0][0x17c], PT ;  /* 0x00005f00ee007a0c */ /* 0x000fe20003f06270 */
[----:B------:R-:W4:Y:S01]  /*42ef0*/  LDL.LU R251, [R1+0x34c] ;  /* 0x00034c0001fb7983 */ /* 0x000f220000300800 */
[----:B------:R-:W-:-:S03]  /*42f00*/  IADD3 R238, R195, 0x2e, RZ ;  /* 0x0000002ec3ee7810 */ /* 0x000fc60007ffe0ff */
[----:B---3--:R1:W-:Y:S04]  /*42f10*/  @P2 STG.E [R40.64], R250 ;  /* 0x000000fa28002986 */ /* 0x0083e8000c101908 */
[----:B------:R3:W-:Y:S01]  /*42f20*/  @P5 STG.E [R42.64], R239 ;  /* 0x000000ef2a005986 */ /* 0x0007e2000c101908 */
[----:B------:R-:W-:Y:S02]  /*42f30*/  ISETP.LT.AND P5, PT, R211, c[0x0][0x178], !P3 ;  /* 0x00005e00d3007a0c */ /* 0x000fe40005fa1270 */
[----:B------:R-:W-:Y:S01]  /*42f40*/  ISETP.LT.AND P2, PT, R247, c[0x0][0x178], !P3 ;  /* 0x00005e00f7007a0c */ /* 0x000fe20005f41270 */
[C---:B-1----:R-:W-:Y:S01]  /*42f50*/  IMAD.WIDE R40, R237.reuse, 0x4, R4 ;  /* 0x00000004ed287825 */ /* 0x042fe200078e0204 */
[----:B------:R-:W-:Y:S01]  /*42f60*/  IADD3 R237, R237, c[0x0][0x198], RZ ;  /* 0x00006600eded7a10 */ /* 0x000fe20007ffe0ff */
[----:B------:R1:W-:Y:S01]  /*42f70*/  @P4 STG.E [R2.64], R244 ;  /* 0x000000f402004986 */ /* 0x0003e2000c101908 */
[----:B------:R-:W-:-:S02]  /*42f80*/  ISETP.LT.AND P3, PT, R246, c[0x0][0x178], !P3 ;  /* 0x00005e00f6007a0c */ /* 0x000fc40005f61270 */
[----:B---3--:R-:W-:Y:S01]  /*42f90*/  IADD3 R42, R195, 0x2d, RZ ;  /* 0x0000002dc32a7810 */ /* 0x008fe20007ffe0ff */
[----:B------:R3:W-:Y:S03]  /*42fa0*/  @P6 STG.E [R40.64], R249 ;  /* 0x000000f928006986 */ /* 0x0007e6000c101908 */
[----:B------:R-:W-:Y:S01]  /*42fb0*/  ISETP.GE.AND P4, PT, R42, c[0x0][0x17c], PT ;  /* 0x00005f002a007a0c */ /* 0x000fe20003f86270 */
[----:B------:R-:W-:-:S04]  /*42fc0*/  IMAD.WIDE R42, R237, 0x4, R6 ;  /* 0x00000004ed2a7825 */ /* 0x000fc800078e0206 */
[----:B-1----:R-:W-:-:S04]  /*42fd0*/  IMAD.WIDE R2, R237, 0x4, R30 ;  /* 0x00000004ed027825 */ /* 0x002fc800078e021e */
[C---:B---3--:R-:W-:Y:S01]  /*42fe0*/  IMAD.WIDE R40, R237.reuse, 0x4, R28 ;  /* 0x00000004ed287825 */ /* 0x048fe200078e021c */
[----:B------:R1:W-:Y:S01]  /*42ff0*/  @P5 STG.E [R2.64], R248 ;  /* 0x000000f802005986 */ /* 0x0003e2000c101908 */
[----:B------:R-:W-:-:S03]  /*43000*/  IADD3 R236, R237, c[0x0][0x198], RZ ;  /* 0x00006600edec7a10 */ /* 0x000fc60007ffe0ff */
[----:B------:R-:W-:Y:S04]  /*43010*/  @P1 STG.E [R40.64], R245 ;  /* 0x000000f528001986 */ /* 0x000fe8000c101908 */
[----:B--2---:R2:W-:Y:S01]  /*43020*/  @P2 STG.E [R42.64], R242 ;  /* 0x000000f22a002986 */ /* 0x0045e2000c101908 */
[----:B-1----:R-:W-:Y:S01]  /*43030*/  IMAD.WIDE R2, R237, 0x4, R4 ;  /* 0x00000004ed027825 */ /* 0x002fe200078e0204 */
[----:B------:R-:W-:-:S04]  /*43040*/  ISETP.GE.AND P2, PT, R238, c[0x0][0x17c], PT ;  /* 0x00005f00ee007a0c */ /* 0x000fc80003f46270 */
[----:B----4-:R1:W-:Y:S04]  /*43050*/  @P3 STG.E [R2.64], R243 ;  /* 0x000000f302003986 */ /* 0x0103e8000c101908 */
[----:B--2---:R-:W2:Y:S04]  /*43060*/  LDL.LU R242, [R1+0x31c] ;  /* 0x00031c0001f27983 */ /* 0x004ea80000300800 */
[----:B------:R-:W3:Y:S04]  /*43070*/  LDL.LU R237, [R1+0x348] ;  /* 0x0003480001ed7983 */ /* 0x000ee80000300800 */
[----:B------:R-:W4:Y:S04]  /*43080*/  LDL.LU R238, [R1+0x36c] ;  /* 0x00036c0001ee7983 */ /* 0x000f280000300800 */
[----:B-1----:R-:W2:Y:S01]  /*43090*/  LDL.LU R3, [R1+0x368] ;  /* 0x0003680001037983 */ /* 0x002ea20000300800 */
[----:B------:R-:W-:-:S02]  /*430a0*/  ISETP.LT.AND P6, PT, R211, c[0x0][0x178], !P0 ;  /* 0x00005e00d3007a0c */ /* 0x000fc400047c1270 */
[----:B------:R-:W-:Y:S01]  /*430b0*/  ISETP.LT.AND P5, PT, R191, c[0x0][0x178], !P0 ;  /* 0x00005e00bf007a0c */ /* 0x000fe200047a1270 */
[C---:B------:R-:W-:Y:S01]  /*430c0*/  IMAD.WIDE R40, R236.reuse, 0x4, R30 ;  /* 0x00000004ec287825 */ /* 0x040fe200078e021e */
[----:B------:R-:W4:Y:S03]  /*430d0*/  LDL.LU R243, [R1+0x2ec] ;  /* 0x0002ec0001f37983 */ /* 0x000f260000300800 */
[C---:B------:R-:W-:Y:S01]  /*430e0*/  IMAD.WIDE R42, R236.reuse, 0x4, R28 ;  /* 0x00000004ec2a7825 */ /* 0x040fe200078e021c */
[----:B------:R-:W4:Y:S04]  /*430f0*/  LDL.LU R239, [R1+0x3b8] ;  /* 0x0003b80001ef7983 */ /* 0x000f280000300800 */
[----:B------:R-:W4:Y:S04]  /*43100*/  LDL.LU R250, [R1+0x378] ;  /* 0x0003780001fa7983 */ /* 0x000f280000300800 */
[----:B------:R-:W4:Y:S04]  /*43110*/  LDL.LU R244, [R1+0x358] ;  /* 0x0003580001f47983 */ /* 0x000f280000300800 */
[----:B------:R-:W4:Y:S04]  /*43120*/  LDL.LU R249, [R1+0x338] ;  /* 0x0003380001f97983 */ /* 0x000f280000300800 */
[----:B------:R-:W4:Y:S04]  /*43130*/  LDL.LU R248, [R1+0x3bc] ;  /* 0x0003bc0001f87983 */ /* 0x000f280000300800 */
[----:B------:R-:W4:Y:S04]  /*43140*/  LDL.LU R245, [R1+0x37c] ;  /* 0x00037c0001f57983 */ /* 0x000f280000300800 */
[----:B--2---:R1:W-:Y:S04]  /*43150*/  @P6 STG.E [R40.64], R3 ;  /* 0x0000000328006986 */ /* 0x0043e8000c101908 */
[----:B---3--:R2:W-:Y:S01]  /*43160*/  @P5 STG.E [R42.64], R237 ;  /* 0x000000ed2a005986 */ /* 0x0085e2000c101908 */
[----:B-1----:R-:W-:-:S03]  /*43170*/  IMAD.WIDE R2, R236, 0x4, R6 ;  /* 0x00000004ec027825 */ /* 0x002fc600078e0206 */
[----:B--2---:R-:W2:Y:S01]  /*43180*/  LDL.LU R43, [R1+0x2e8] ;  /* 0x0002e800012b7983 */ /* 0x004ea20000300800 */
[C---:B------:R-:W-:Y:S01]  /*43190*/  IADD3 R237, R236.reuse, c[0x0][0x198], RZ ;  /* 0x00006600eced7a10 */ /* 0x040fe20007ffe0ff */
[----:B------:R-:W-:Y:S02]  /*431a0*/  IMAD.WIDE R40, R236, 0x4, R4 ;  /* 0x00000004ec287825 */ /* 0x000fe400078e0204 */
[----:B------:R-:W3:Y:S01]  /*431b0*/  LDL.LU R236, [R1+0x318] ;  /* 0x0003180001ec7983 */ /* 0x000ee20000300800 */
[----:B------:R-:W-:Y:S02]  /*431c0*/  ISETP.LT.AND P1, PT, R247, c[0x0][0x178], !P0 ;  /* 0x00005e00f7007a0c */ /* 0x000fe40004721270 */
[----:B------:R-:W-:Y:S02]  /*431d0*/  ISETP.LT.AND P0, PT, R246, c[0x0][0x178], !P0 ;  /* 0x00005e00f6007a0c */ /* 0x000fe40004701270 */
[----:B------:R-:W-:Y:S02]  /*431e0*/  ISETP.LT.AND P6, PT, R211, c[0x0][0x178], !P4 ;  /* 0x00005e00d3007a0c */ /* 0x000fe400067c1270 */
[----:B------:R-:W-:-:S02]  /*431f0*/  ISETP.LT.AND P3, PT, R191, c[0x0][0x178], !P4 ;  /* 0x00005e00bf007a0c */ /* 0x000fc40006761270 */
[----:B------:R-:W-:Y:S02]  /*43200*/  ISETP.LT.AND P5, PT, R247, c[0x0][0x178], !P4 ;  /* 0x00005e00f7007a0c */ /* 0x000fe400067a1270 */
[----:B------:R-:W-:Y:S02]  /*43210*/  IADD3 R42, R195, 0x2f, RZ ;  /* 0x0000002fc32a7810 */ /* 0x000fe40007ffe0ff */
[----:B------:R-:W-:Y:S01]  /*43220*/  ISETP.LT.AND P4, PT, R246, c[0x0][0x178], !P4 ;  /* 0x00005e00f6007a0c */ /* 0x000fe20006781270 */
[----:B---3--:R1:W-:Y:S01]  /*43230*/  @P1 STG.E [R2.64], R236 ;  /* 0x000000ec02001986 */ /* 0x0083e2000c101908 */
[----:B------:R-:W-:-:S03]  /*43240*/  ISETP.GE.AND P1, PT, R42, c[0x0][0x17c], PT ;  /* 0x00005f002a007a0c */ /* 0x000fc60003f26270 */
[----:B--2---:R2:W-:Y:S01]  /*43250*/  @P0 STG.E [R40.64], R43 ;  /* 0x0000002b28000986 */ /* 0x0045e2000c101908 */
[----:B-1----:R-:W-:-:S04]  /*43260*/  IMAD.WIDE R2, R237, 0x4, R30 ;  /* 0x00000004ed027825 */ /* 0x002fc800078e021e */
[C---:B--2---:R-:W-:Y:S01]  /*43270*/  IMAD.WIDE R42, R237.reuse, 0x4, R28 ;  /* 0x00000004ed2a7825 */ /* 0x044fe200078e021c */
[----:B----4-:R1:W-:Y:S03]  /*43280*/  @P6 STG.E [R2.64], R238 ;  /* 0x000000ee02006986 */ /* 0x0103e6000c101908 */
[C---:B------:R-:W-:Y:S01]  /*43290*/  IMAD.WIDE R40, R237.reuse, 0x4, R6 ;  /* 0x00000004ed287825 */ /* 0x040fe200078e0206 */
[----:B------:R-:W-:Y:S04]  /*432a0*/  @P3 STG.E [R42.64], R251 ;  /* 0x000000fb2a003986 */ /* 0x000fe8000c101908 */
[----:B------:R2:W-:Y:S01]  /*432b0*/  @P5 STG.E [R40.64], R242 ;  /* 0x000000f228005986 */ /* 0x0005e2000c101908 */
[----:B-1----:R-:W-:-:S03]  /*432c0*/  IMAD.WIDE R2, R237, 0x4, R4 ;  /* 0x00000004ed027825 */ /* 0x002fc600078e0204 */
[----:B--2---:R-:W2:Y:S04]  /*432d0*/  LDL.LU R242, [R1+0x35c] ;  /* 0x00035c0001f27983 */ /* 0x004ea80000300800 */
[----:B------:R1:W-:Y:S04]  /*432e0*/  @P4 STG.E [R2.64], R243 ;  /* 0x000000f302004986 */ /* 0x0003e8000c101908 */
[----:B-1----:R-:W3:Y:S01]  /*432f0*/  LDL.LU R243, [R1+0x33c] ;  /* 0x00033c0001f37983 */ /* 0x002ee20000300800 */
[----:B------:R-:W-:Y:S02]  /*43300*/  ISETP.LT.AND P0, PT, R211, c[0x0][0x178], !P2 ;  /* 0x00005e00d3007a0c */ /* 0x000fe40005701270 */
[----:B------:R-:W-:-:S02]  /*43310*/  ISETP.LT.AND P3, PT, R191, c[0x0][0x178], !P2 ;  /* 0x00005e00bf007a0c */ /* 0x000fc40005761270 */
[----:B------:R-:W-:Y:S02]  /*43320*/  IADD3 R42, R237, c[0x0][0x198], RZ ;  /* 0x00006600ed2a7a10 */ /* 0x000fe40007ffe0ff */
[----:B------:R-:W-:Y:S02]  /*43330*/  ISETP.LT.AND P6, PT, R247, c[0x0][0x178], !P2 ;  /* 0x00005e00f7007a0c */ /* 0x000fe400057c1270 */
[----:B------:R-:W-:Y:S01]  /*43340*/  ISETP.LT.AND P2, PT, R246, c[0x0][0x178], !P2 ;  /* 0x00005e00f6007a0c */ /* 0x000fe20005741270 */
[----:B------:R-:W-:-:S04]  /*43350*/  IMAD.WIDE R2, R42, 0x4, R30 ;  /* 0x000000042a027825 */ /* 0x000fc800078e021e */
[----:B------:R-:W-:Y:S01]  /*43360*/  IMAD.WIDE R40, R42, 0x4, R28 ;  /* 0x000000042a287825 */ /* 0x000fe200078e021c */
[----:B------:R-:W-:Y:S01]  /*43370*/  ISETP.LT.AND P4, PT, R211, c[0x0][0x178], !P1 ;  /* 0x00005e00d3007a0c */ /* 0x000fe20004f81270 */
[----:B------:R1:W-:Y:S01]  /*43380*/  @P0 STG.E [R2.64], R239 ;  /* 0x000000ef02000986 */ /* 0x0003e2000c101908 */
[----:B------:R-:W-:-:S03]  /*43390*/  ISETP.LT.AND P5, PT, R191, c[0x0][0x178], !P1 ;  /* 0x00005e00bf007a0c */ /* 0x000fc60004fa1270 */
[----:B------:R4:W-:Y:S01]  /*433a0*/  @P3 STG.E [R40.64], R250 ;  /* 0x000000fa28003986 */ /* 0x0009e2000c101908 */
[----:B------:R-:W-:Y:S02]  /*433b0*/  ISETP.LT.AND P3, PT, R247, c[0x0][0x178], !P1 ;  /* 0x00005e00f7007a0c */ /* 0x000fe40004f61270 */
[----:B------:R-:W-:Y:S01]  /*433c0*/  IADD3 R43, R195, 0x30, RZ ;  /* 0x00000030c32b7810 */ /* 0x000fe20007ffe0ff */
[C---:B-1----:R-:W-:Y:S01]  /*433d0*/  IMAD.WIDE R2, R42.reuse, 0x4, R6 ;  /* 0x000000042a027825 */ /* 0x042fe200078e0206 */
[----:B------:R-:W-:-:S03]  /*433e0*/  IADD3 R239, R42, c[0x0][0x198], RZ ;  /* 0x000066002aef7a10 */ /* 0x000fc60007ffe0ff */
[----:B----4-:R-:W-:Y:S01]  /*433f0*/  IMAD.WIDE R40, R42, 0x4, R4 ;  /* 0x000000042a287825 */ /* 0x010fe200078e0204 */
[----:B------:R1:W-:Y:S01]  /*43400*/  @P6 STG.E [R2.64], R244 ;  /* 0x000000f402006986 */ /* 0x0003e2000c101908 */
[----:B------:R-:W-:Y:S02]  /*43410*/  ISETP.GE.AND P0, PT, R43, c[0x0][0x17c], PT ;  /* 0x00005f002b007a0c */ /* 0x000fe40003f06270 */
[C---:B------:R-:W-:Y:S01]  /*43420*/  IMAD.WIDE R42, R239.reuse, 0x4, R30 ;  /* 0x00000004ef2a7825 */ /* 0x040fe200078e021e */
[----:B------:R4:W-:Y:S01]  /*43430*/  @P2 STG.E [R40.64], R249 ;  /* 0x000000f928002986 */ /* 0x0009e2000c101908 */
[----:B------:R-:W-:Y:S02]  /*43440*/  ISETP.LT.AND P2, PT, R246, c[0x0][0x178], !P1 ;  /* 0x00005e00f6007a0c */ /* 0x000fe40004f41270 */
[C---:B------:R-:W-:Y:S01]  /*43450*/  IMAD.WIDE R236, R239.reuse, 0x4, R28 ;  /* 0x00000004efec7825 */ /* 0x040fe200078e021c */
[----:B------:R4:W-:Y:S03]  /*43460*/  @P4 STG.E [R42.64], R248 ;  /* 0x000000f82a004986 */ /* 0x0009e6000c101908 */
[C---:B-1----:R-:W-:Y:S01]  /*43470*/  IMAD.WIDE R2, R239.reuse, 0x4, R6 ;  /* 0x00000004ef027825 */ /* 0x042fe200078e0206 */
[----:B------:R1:W-:Y:S01]  /*43480*/  @P5 STG.E [R236.64], R245 ;  /* 0x000000f5ec005986 */ /* 0x0003e2000c101908 */
[----:B------:R-:W-:-:S03]  /*43490*/  IADD3 R238, R239, c[0x0][0x198], RZ ;  /* 0x00006600efee7a10 */ /* 0x000fc60007ffe0ff */
[----:B----4-:R-:W4:Y:S04]  /*434a0*/  LDL.LU R249, [R1+0x240] ;  /* 0x0002400001f97983 */ /* 0x010f280000300800 */
[----:B------:R-:W4:Y:S04]  /*434b0*/  LDL.LU R248, [R1+0x3e4] ;  /* 0x0003e40001f87983 */ /* 0x000f280000300800 */
[----:B-1----:R-:W4:Y:S04]  /*434c0*/  LDL.LU R245, [R1+0x3a4] ;  /* 0x0003a40001f57983 */ /* 0x002f280000300800 */
[----:B--2---:R1:W-:Y:S02]  /*434d0*/  @P3 STG.E [R2.64], R242 ;  /* 0x000000f202003986 */ /* 0x0043e4000c101908 */
[----:B-1----:R-:W-:-:S02]  /*434e0*/  IMAD.WIDE R2, R239, 0x4, R4 ;  /* 0x00000004ef027825 */ /* 0x002fc400078e0204 */
[----:B------:R-:W2:Y:S04]  /*434f0*/  LDL.LU R239, [R1+0x380] ;  /* 0x0003800001ef7983 */ /* 0x000ea80000300800 */
[----:B---3--:R1:W-:Y:S04]  /*43500*/  @P2 STG.E [R2.64], R243 ;  /* 0x000000f302002986 */ /* 0x0083e8000c101908 */
[----:B-1----:R-:W3:Y:S04]  /*43510*/  LDL.LU R2, [R1+0x3e0] ;  /* 0x0003e00001027983 */ /* 0x002ee80000300800 */
[----:B------:R-:W2:Y:S04]  /*43520*/  LDL.LU R3, [R1+0x3a0] ;  /* 0x0003a00001037983 */ /* 0x000ea80000300800 */
[----:B------:R-:W4:Y:S04]  /*43530*/  LDL.LU R242, [R1+0x384] ;  /* 0x0003840001f27983 */ /* 0x000f280000300800 */
[----:B------:R-:W4:Y:S01]  /*43540*/  LDL.LU R243, [R1+0x244] ;  /* 0x0002440001f37983 */ /* 0x000f220000300800 */
[----:B------:R-:W-:-:S02]  /*43550*/  ISETP.LT.AND P4, PT, R211, c[0x0][0x178], !P0 ;  /* 0x00005e00d3007a0c */ /* 0x000fc40004781270 */
[----:B------:R-:W-:Y:S02]  /*43560*/  ISETP.LT.AND P5, PT, R191, c[0x0][0x178], !P0 ;  /* 0x00005e00bf007a0c */ /* 0x000fe400047a1270 */
[----:B------:R-:W-:Y:S02]  /*43570*/  IADD3 R40, R195, 0x31, RZ ;  /* 0x00000031c3287810 */ /* 0x000fe40007ffe0ff */
[----:B------:R-:W-:Y:S02]  /*43580*/  ISETP.LT.AND P6, PT, R247, c[0x0][0x178], !P0 ;  /* 0x00005e00f7007a0c */ /* 0x000fe400047c1270 */
[----:B------:R-:W-:Y:S01]  /*43590*/  IADD3 R42, R195, 0x32, RZ ;  /* 0x00000032c32a7810 */ /* 0x000fe20007ffe0ff */
[----:B------:R-:W-:Y:S01]  /*435a0*/  IMAD.WIDE R236, R238, 0x4, R6 ;  /* 0x00000004eeec7825 */ /* 0x000fe200078e0206 */
[----:B------:R-:W-:Y:S01]  /*435b0*/  ISETP.GE.AND P1, PT, R40, c[0x0][0x17c], PT ;  /* 0x00005f0028007a0c */ /* 0x000fe20003f26270 */
[----:B------:R-:W4:Y:S01]  /*435c0*/  LDL.LU R251, [R1+0x420] ;  /* 0x0004200001fb7983 */ /* 0x000f220000300800 */
[----:B------:R-:W-:Y:S01]  /*435d0*/  ISETP.GE.AND P3, PT, R42, c[0x0][0x17c], PT ;  /* 0x00005f002a007a0c */ /* 0x000fe20003f66270 */
[----:B------:R-:W-:Y:S01]  /*435e0*/  IMAD.WIDE R40, R238, 0x4, R30 ;  /* 0x00000004ee287825 */ /* 0x000fe200078e021e */
[----:B------:R-:W-:Y:S01]  /*435f0*/  ISETP.LT.AND P0, PT, R246, c[0x0][0x178], !P0 ;  /* 0x00005e00f6007a0c */ /* 0x000fe20004701270 */
[----:B------:R-:W4:Y:S02]  /*43600*/  LDL.LU R250, [R1+0x400] ;  /* 0x0004000001fa7983 */ /* 0x000f240000300800 */
[----:B------:R-:W-:-:S02]  /*43610*/  IMAD.WIDE R42, R238, 0x4, R28 ;  /* 0x00000004ee2a7825 */ /* 0x000fc400078e021c */
[----:B------:R-:W4:Y:S01]  /*43620*/  LDL.LU R244, [R1+0x3d0] ;  /* 0x0003d00001f47983 */ /* 0x000f220000300800 */
[----:B------:R-:W-:-:S03]  /*43630*/  ISETP.LT.AND P2, PT, R247, c[0x0][0x178], !P1 ;  /* 0x00005e00f7007a0c */ /* 0x000fc60004f41270 */
[----:B---3--:R-:W-:Y:S01]  /*43640*/  @P4 STG.E [R40.64], R2 ;  /* 0x0000000228004986 */ /* 0x008fe2000c101908 */
[----:B------:R-:W-:-:S03]  /*43650*/  ISETP.LT.AND P4, PT, R211, c[0x0][0x178], !P1 ;  /* 0x00005e00d3007a0c */ /* 0x000fc60004f81270 */
[----:B--2---:R1:W-:Y:S04]  /*43660*/  @P5 STG.E [R42.64], R3 ;  /* 0x000000032a005986 */ /* 0x0043e8000c101908 */
[----:B------:R2:W-:Y:S01]  /*43670*/  @P6 STG.E [R236.64], R239 ;  /* 0x000000efec006986 */ /* 0x0005e2000c101908 */
[----:B------:R-:W-:Y:S01]  /*43680*/  ISETP.LT.AND P6, PT, R191, c[0x0][0x178], !P1 ;  /* 0x00005e00bf007a0c */ /* 0x000fe20004fc1270 */
[C---:B-1----:R-:W-:Y:S01]  /*43690*/  IMAD.WIDE R42, R238.reuse, 0x4, R4 ;  /* 0x00000004ee2a7825 */ /* 0x042fe200078e0204 */
[----:B--2---:R-:W-:-:S04]  /*436a0*/  IADD3 R237, R238, c[0x0][0x198], RZ ;  /* 0x00006600eeed7a10 */ /* 0x004fc80007ffe0ff */
[----:B----4-:R1:W-:Y:S01]  /*436b0*/  @P0 STG.E [R42.64], R249 ;  /* 0x000000f92a000986 */ /* 0x0103e2000c101908 */
[----:B------:R-:W-:Y:S01]  /*436c0*/  IMAD.WIDE R2, R237, 0x4, R30 ;  /* 0x00000004ed027825 */ /* 0x000fe200078e021e */
[----:B------:R-:W-:-:S04]  /*436d0*/  ISETP.LT.AND P1, PT, R246, c[0x0][0x178], !P1 ;  /* 0x00005e00f6007a0c */ /* 0x000fc80004f21270 */
[----:B------:R2:W-:Y:S01]  /*436e0*/  @P4 STG.E [R2.64], R248 ;  /* 0x000000f802004986 */ /* 0x0005e2000c101908 */
[----:B------:R-:W-:-:S03]  /*436f0*/  IMAD.WIDE R40, R237, 0x4, R28 ;  /* 0x00000004ed287825 */ /* 0x000fc600078e021c */
[----:B-1----:R-:W3:Y:S04]  /*43700*/  LDL.LU R249, [R1+0x424] ;  /* 0x0004240001f97983 */ /* 0x002ee80000300800 */
[----:B--2---:R-:W2:Y:S01]  /*43710*/  LDL.LU R248, [R1+0x404] ;  /* 0x0004040001f87983 */ /* 0x004ea20000300800 */
[----:B------:R-:W-:-:S03]  /*43720*/  IMAD.WIDE R2, R237, 0x4, R6 ;  /* 0x00000004ed027825 */ /* 0x000fc600078e0206 */
[----:B------:R1:W-:Y:S04]  /*43730*/  @P6 STG.E [R40.64], R245 ;  /* 0x000000f528006986 */ /* 0x0003e8000c101908 */
[----:B------:R-:W-:Y:S04]  /*43740*/  @P2 STG.E [R2.64], R242 ;  /* 0x000000f202002986 */ /* 0x000fe8000c101908 */
[----:B-1----:R-:W4:Y:S01]  /*43750*/  LDL.LU R245, [R1+0x3d4] ;  /* 0x0003d40001f57983 */ /* 0x002f220000300800 */
[----:B------:R-:W-:-:S05]  /*43760*/  IMAD.WIDE R40, R237, 0x4, R4 ;  /* 0x00000004ed287825 */ /* 0x000fca00078e0204 */
[----:B------:R1:W-:Y:S04]  /*43770*/  @P1 STG.E [R40.64], R243 ;  /* 0x000000f328001986 */ /* 0x0003e8000c101908 */
[----:B-1----:R-:W4:Y:S01]  /*43780*/  LDL.LU R243, [R1+0x480] ;  /* 0x0004800001f37983 */ /* 0x002f220000300800 */
[----:B------:R-:W-:Y:S02]  /*43790*/  IADD3 R236, R195, 0x33, RZ ;  /* 0x00000033c3ec7810 */ /* 0x000fe40007ffe0ff */
[----:B------:R-:W-:Y:S01]  /*437a0*/  ISETP.LT.AND P5, PT, R211, c[0x0][0x178], !P3 ;  /* 0x00005e00d3007a0c */ /* 0x000fe20005fa1270 */
[----:B------:R-:W4:Y:S01]  /*437b0*/  LDL.LU R242, [R1+0x460] ;  /* 0x0004600001f27983 */ /* 0x000f220000300800 */
[----:B------:R-:W-:Y:S02]  /*437c0*/  ISETP.GE.AND P0, PT, R236, c[0x0][0x17c], PT ;  /* 0x00005f00ec007a0c */ /* 0x000fe40003f06270 */
[----:B------:R-:W-:-:S02]  /*437d0*/  IADD3 R236, R237, c[0x0][0x198], RZ ;  /* 0x00006600edec7a10 */ /* 0x000fc40007ffe0ff */
[----:B------:R-:W-:Y:S02]  /*437e0*/  ISETP.LT.AND P6, PT, R191, c[0x0][0x178], !P3 ;  /* 0x00005e00bf007a0c */ /* 0x000fe40005fc1270 */
[----:B------:R-:W-:Y:S01]  /*437f0*/  ISETP.LT.AND P4, PT, R247, c[0x0][0x178], !P3 ;  /* 0x00005e00f7007a0c */ /* 0x000fe20005f81270 */
[----:B------:R-:W-:Y:S01]  /*43800*/  IMAD.WIDE R42, R236, 0x4, R30 ;  /* 0x00000004ec2a7825 */ /* 0x000fe200078e021e */
[----:B------:R-:W-:Y:S02]  /*43810*/  ISETP.LT.AND P3, PT, R246, c[0x0][0x178], !P3 ;  /* 0x00005e00f6007a0c */ /* 0x000fe40005f61270 */
[----:B------:R-:W-:Y:S01]  /*43820*/  ISETP.LT.AND P2, PT, R211, c[0x0][0x178], !P0 ;  /* 0x00005e00d3007a0c */ /* 0x000fe20004741270 */
[C---:B------:R-:W-:Y:S01]  /*43830*/  IMAD.WIDE R40, R236.reuse, 0x4, R28 ;  /* 0x00000004ec287825 */ /* 0x040fe200078e021c */
[----:B------:R1:W-:Y:S01]  /*43840*/  @P5 STG.E [R42.64], R251 ;  /* 0x000000fb2a005986 */ /* 0x0003e2000c101908 */
[----:B------:R-:W-:Y:S02]  /*43850*/  ISETP.LT.AND P5, PT, R191, c[0x0][0x178], !P0 ;  /* 0x00005e00bf007a0c */ /* 0x000fe400047a1270 */
[C---:B------:R-:W-:Y:S01]  /*43860*/  IMAD.WIDE R2, R236.reuse, 0x4, R6 ;  /* 0x00000004ec027825 */ /* 0x040fe200078e0206 */
[----:B------:R-:W-:Y:S01]  /*43870*/  IADD3 R237, R236, c[0x0][0x198], RZ ;  /* 0x00006600eced7a10 */ /* 0x000fe20007ffe0ff */
[----:B------:R1:W-:Y:S01]  /*43880*/  @P6 STG.E [R40.64], R250 ;  /* 0x000000fa28006986 */ /* 0x0003e2000c101908 */
[----:B------:R-:W-:-:S03]  /*43890*/  ISETP.LT.AND P6, PT, R247, c[0x0][0x178], !P0 ;  /* 0x00005e00f7007a0c */ /* 0x000fc600047c1270 */
[----:B------:R1:W-:Y:S02]  /*438a0*/  @P4 STG.E [R2.64], R244 ;  /* 0x000000f402004986 */ /* 0x0003e4000c101908 */
[----:B-1----:R-:W-:-:S04]  /*438b0*/  IADD3 R42, R195, 0x34, RZ ;  /* 0x00000034c32a7810 */ /* 0x002fc80007ffe0ff */
[----:B------:R-:W-:Y:S01]  /*438c0*/  ISETP.GE.AND P1, PT, R42, c[0x0][0x17c], PT ;  /* 0x00005f002a007a0c */ /* 0x000fe20003f26270 */
[----:B------:R-:W-:-:S04]  /*438d0*/  IMAD.WIDE R40, R237, 0x4, R30 ;  /* 0x00000004ed287825 */ /* 0x000fc800078e021e */
[----:B------:R-:W-:-:S04]  /*438e0*/  IMAD.WIDE R2, R236, 0x4, R4 ;  /* 0x00000004ec027825 */ /* 0x000fc800078e0204 */
[----:B------:R-:W-:Y:S01]  /*438f0*/  IMAD.WIDE R42, R237, 0x4, R28 ;  /* 0x00000004ed2a7825 */ /* 0x000fe200078e021c */
[----:B------:R1:W-:Y:S01]  /*43900*/  @P3 STG.E [R2.64], R240 ;  /* 0x000000f002003986 */ /* 0x0003e2000c101908 */
[----:B------:R-:W-:Y:S02]  /*43910*/  IADD3 R238, R195, 0x35, RZ ;  /* 0x00000035c3ee7810 */ /* 0x000fe40007ffe0ff */
[----:B------:R-:W-:Y:S02]  /*43920*/  ISETP.LT.AND P0, PT, R246, c[0x0][0x178], !P0 ;  /* 0x00005e00f6007a0c */ /* 0x000fe40004701270 */
[----:B------:R-:W-:Y:S02]  /*43930*/  ISETP.GE.AND P4, PT, R238, c[0x0][0x17c], PT ;  /* 0x00005f00ee007a0c */ /* 0x000fe40003f86270 */
[C---:B------:R-:W-:Y:S01]  /*43940*/  IADD3 R238, R237.reuse, c[0x0][0x198], RZ ;  /* 0x00006600edee7a10 */ /* 0x040fe20007ffe0ff */
[----:B-1----:R-:W-:Y:S01]  /*43950*/  IMAD.WIDE R2, R237, 0x4, R6 ;  /* 0x00000004ed027825 */ /* 0x002fe200078e0206 */
[----:B------:R-:W4:Y:S04]  /*43960*/  LDL.LU R240, [R1+0x464] ;  /* 0x0004640001f07983 */ /* 0x000f280000300800 */
[----:B------:R-:W4:Y:S04]  /*43970*/  LDL.LU R239, [R1+0x414] ;  /* 0x0004140001ef7983 */ /* 0x000f280000300800 */
[----:B---3--:R1:W-:Y:S04]  /*43980*/  @P2 STG.E [R40.64], R249 ;  /* 0x000000f928002986 */ /* 0x0083e8000c101908 */
[----:B--2---:R-:W-:Y:S01]  /*43990*/  @P5 STG.E [R42.64], R248 ;  /* 0x000000f82a005986 */ /* 0x004fe2000c101908 */
[----:B------:R-:W-:-:S02]  /*439a0*/  ISETP.LT.AND P5, PT, R211, c[0x0][0x178], !P1 ;  /* 0x00005e00d3007a0c */ /* 0x000fc40004fa1270 */
[----:B-1----:R-:W-:Y:S01]  /*439b0*/  IADD3 R40, R195, 0x36, RZ ;  /* 0x00000036c3287810 */ /* 0x002fe20007ffe0ff */
[----:B----4-:R1:W-:Y:S03]  /*439c0*/  @P6 STG.E [R2.64], R245 ;  /* 0x000000f502006986 */ /* 0x0103e6000c101908 */
[----:B------:R-:W-:Y:S01]  /*439d0*/  ISETP.GE.AND P6, PT, R40, c[0x0][0x17c], PT ;  /* 0x00005f0028007a0c */ /* 0x000fe20003fc6270 */
[----:B------:R-:W-:Y:S01]  /*439e0*/  IMAD.WIDE R40, R238, 0x4, R30 ;  /* 0x00000004ee287825 */ /* 0x000fe200078e021e */
[----:B-1----:R-:W2:Y:S03]  /*439f0*/  LDL.LU R245, [R1+0x3f4] ;  /* 0x0003f40001f57983 */ /* 0x002ea60000300800 */
[----:B------:R-:W-:Y:S01]  /*43a00*/  IMAD.WIDE R2, R237, 0x4, R4 ;  /* 0x00000004ed027825 */ /* 0x000fe200078e0204 */
[----:B------:R-:W3:Y:S04]  /*43a10*/  LDL.LU R251, [R1+0x4d0] ;  /* 0x0004d00001fb7983 */ /* 0x000ee80000300800 */
[----:B------:R-:W4:Y:S04]  /*43a20*/  LDL.LU R250, [R1+0x4b0] ;  /* 0x0004b00001fa7983 */ /* 0x000f280000300800 */
[----:B------:R-:W2:Y:S04]  /*43a30*/  LDL.LU R244, [R1+0x470] ;  /* 0x0004700001f47983 */ /* 0x000ea80000300800 */
[----:B------:R-:W2:Y:S04]  /*43a40*/  LDL.LU R249, [R1+0x4d4] ;  /* 0x0004d40001f97983 */ /* 0x000ea80000300800 */
[----:B------:R-:W2:Y:S04]  /*43a50*/  LDL.LU R248, [R1+0x4b4] ;  /* 0x0004b40001f87983 */ /* 0x000ea80000300800 */
[----:B------:R1:W-:Y:S04]  /*43a60*/  @P0 STG.E [R2.64], R241 ;  /* 0x000000f102000986 */ /* 0x0003e8000c101908 */
[----:B------:R1:W-:Y:S04]  /*43a70*/  @P5 STG.E [R40.64], R243 ;  /* 0x000000f328005986 */ /* 0x0003e8000c101908 */
[----:B-1----:R-:W2:Y:S04]  /*43a80*/  LDL.LU R241, [R1+0x484] ;  /* 0x0004840001f17983 */ /* 0x002ea80000300800 */
[----:B------:R-:W2:Y:S04]  /*43a90*/  LDL.LU R243, [R1+0x1390] ;  /* 0x0013900001f37983 */ /* 0x000ea80000300800 */
[----:B------:R-:W2:Y:S04]  /*43aa0*/  LDL.LU R40, [R1+0x410] ;  /* 0x0004100001287983 */ /* 0x000ea80000300800 */
[----:B------:R-:W3:Y:S01]  /*43ab0*/  LDL.LU R41, [R1+0x3f0] ;  /* 0x0003f00001297983 */ /* 0x000ee20000300800 */
[----:B------:R-:W-:-:S02]  /*43ac0*/  ISETP.LT.AND P3, PT, R191, c[0x0][0x178], !P1 ;  /* 0x00005e00bf007a0c */ /* 0x000fc40004f61270 */
[----:B------:R-:W-:Y:S02]  /*43ad0*/  ISETP.LT.AND P2, PT, R247, c[0x0][0x178], !P1 ;  /* 0x00005e00f7007a0c */ /* 0x000fe40004f41270 */
[----:B------:R-:W-:Y:S01]  /*43ae0*/  ISETP.LT.AND P1, PT, R246, c[0x0][0x178], !P1 ;  /* 0x00005e00f6007a0c */ /* 0x000fe20004f21270 */
[----:B------:R-:W-:-:S04]  /*43af0*/  IMAD.WIDE R42, R238, 0x4, R28 ;  /* 0x00000004ee2a7825 */ /* 0x000fc800078e021c */
[----:B------:R-:W-:-:S04]  /*43b00*/  IMAD.WIDE R236, R238, 0x4, R6 ;  /* 0x00000004eeec7825 */ /* 0x000fc800078e0206 */
[----:B------:R1:W-:Y:S01]  /*43b10*/  @P3 STG.E [R42.64], R242 ;  /* 0x000000f22a003986 */ /* 0x0003e2000c101908 */
[C---:B------:R-:W-:Y:S01]  /*43b20*/  IMAD.WIDE R2, R238.reuse, 0x4, R4 ;  /* 0x00000004ee027825 */ /* 0x040fe200078e0204 */
[----:B------:R-:W-:Y:S02]  /*43b30*/  IADD3 R238, R238, c[0x0][0x198], RZ ;  /* 0x00006600eeee7a10 */ /* 0x000fe40007ffe0ff */
[----:B------:R-:W-:Y:S01]  /*43b40*/  ISETP.LT.AND P3, PT, R191, c[0x0][0x178], !P4 ;  /* 0x00005e00bf007a0c */ /* 0x000fe20006761270 */
[----:B-1----:R-:W4:Y:S02]  /*43b50*/  LDL.LU R242, [R1+0x138c] ;  /* 0x00138c0001f27983 */ /* 0x002f240000300800 */
[----:B------:R-:W-:Y:S02]  /*43b60*/  IMAD.WIDE R42, R238, 0x4, R30 ;  /* 0x00000004ee2a7825 */ /* 0x000fe400078e021e */
[----:B--2---:R-:W-:Y:S01]  /*43b70*/  @P2 STG.E [R236.64], R40 ;  /* 0x00000028ec002986 */ /* 0x004fe2000c101908 */
[----:B------:R-:W-:-:S03]  /*43b80*/  ISETP.LT.AND P2, PT, R211, c[0x0][0x178], !P4 ;  /* 0x00005e00d3007a0c */ /* 0x000fc60006741270 */
[----:B---3--:R1:W-:Y:S01]  /*43b90*/  @P1 STG.E [R2.64], R41 ;  /* 0x0000002902001986 */ /* 0x0083e2000c101908 */
[----:B------:R-:W-:Y:S02]  /*43ba0*/  ISETP.LT.AND P1, PT, R247, c[0x0][0x178], !P4 ;  /* 0x00005e00f7007a0c */ /* 0x000fe40006721270 */
[----:B------:R-:W-:Y:S02]  /*43bb0*/  ISETP.LT.AND P4, PT, R246, c[0x0][0x178], !P4 ;  /* 0x00005e00f6007a0c */ /* 0x000fe40006781270 */
[----:B-1----:R-:W-:Y:S01]  /*43bc0*/  IADD3 R2, R195, 0x37, RZ ;  /* 0x00000037c3027810 */ /* 0x002fe20007ffe0ff */
[----:B------:R-:W-:-:S04]  /*43bd0*/  IMAD.WIDE R40, R238, 0x4, R6 ;  /* 0x00000004ee287825 */ /* 0x000fc800078e0206 */
[----:B------:R1:W-:Y:S01]  /*43be0*/  @P2 STG.E [R42.64], R241 ;  /* 0x000000f12a002986 */ /* 0x0003e2000c101908 */
[----:B------:R-:W-:Y:S01]  /*43bf0*/  ISETP.GE.AND P0, PT, R2, c[0x0][0x17c], PT ;  /* 0x00005f0002007a0c */ /* 0x000fe20003f06270 */
[----:B------:R-:W-:-:S05]  /*43c00*/  IMAD.WIDE R2, R238, 0x4, R28 ;  /* 0x00000004ee027825 */ /* 0x000fca00078e021c */
[----:B------:R-:W-:Y:S01]  /*43c10*/  @P3 STG.E [R2.64], R240 ;  /* 0x000000f002003986 */ /* 0x000fe2000c101908 */
[----:B-1----:R-:W-:-:S03]  /*43c20*/  IMAD.WIDE R42, R238, 0x4, R4 ;  /* 0x00000004ee2a7825 */ /* 0x002fc600078e0204 */
[----:B------:R-:W-:Y:S04]  /*43c30*/  @P1 STG.E [R40.64], R239 ;  /* 0x000000ef28001986 */ /* 0x000fe8000c101908 */
[----:B------:R1:W-:Y:S04]  /*43c40*/  @P4 STG.E [R42.64], R245 ;  /* 0x000000f52a004986 */ /* 0x0003e8000c101908 */
[----:B-1----:R-:W2:Y:S01]  /*43c50*/  LDL.LU R245, [R1+0x474] ;  /* 0x0004740001f57983 */ /* 0x002ea20000300800 */
[----:B------:R-:W-:Y:S02]  /*43c60*/  ISETP.LT.AND P5, PT, R211, c[0x0][0x178], !P6 ;  /* 0x00005e00d3007a0c */ /* 0x000fe400077a1270 */
[----:B------:R-:W-:-:S02]  /*43c70*/  IADD3 R236, R238, c[0x0][0x198], RZ ;  /* 0x00006600eeec7a10 */ /* 0x000fc40007ffe0ff */
[----:B------:R-:W-:Y:S01]  /*43c80*/  ISETP.LT.AND P1, PT, R191, c[0x0][0x178], !P6 ;  /* 0x00005e00bf007a0c */ /* 0x000fe20007721270 */
[----:B------:R-:W3:Y:S02]  /*43c90*/  LDL.LU R238, [R1+0x3e8] ;  /* 0x0003e80001ee7983 */ /* 0x000ee40000300800 */
[----:B------:R-:W-:Y:S01]  /*43ca0*/  IMAD.WIDE R2, R236, 0x4, R30 ;  /* 0x00000004ec027825 */ /* 0x000fe200078e021e */
[----:B------:R-:W-:Y:S01]  /*43cb0*/  ISETP.LT.AND P3, PT, R247, c[0x0][0x178], !P6 ;  /* 0x00005e00f7007a0c */ /* 0x000fe20007761270 */
[----:B------:R-:W3:Y:S04]  /*43cc0*/  LDL.LU R241, [R1+0x3a8] ;  /* 0x0003a80001f17983 */ /* 0x000ee80000300800 */
[----:B------:R1:W-:Y:S01]  /*43cd0*/  @P5 STG.E [R2.64], R251 ;  /* 0x000000fb02005986 */ /* 0x0003e2000c101908 */
[----:B------:R-:W-:-:S02]  /*43ce0*/  ISETP.LT.AND P5, PT, R246, c[0x0][0x178], !P6 ;  /* 0x00005e00f6007a0c */ /* 0x000fc400077a1270 */
[----:B------:R-:W-:Y:S01]  /*43cf0*/  IADD3 R42, R195, 0x38, RZ ;  /* 0x00000038c32a7810 */ /* 0x000fe20007ffe0ff */
[----:B------:R-:W-:Y:S01]  /*43d00*/  IMAD.WIDE R40, R236, 0x4, R28 ;  /* 0x00000004ec287825 */ /* 0x000fe200078e021c */
[----:B------:R-:W-:Y:S01]  /*43d10*/  ISETP.LT.AND P6, PT, R211, c[0x0][0x178], !P0 ;  /* 0x00005e00d3007a0c */ /* 0x000fe200047c1270 */
[----:B------:R-:W3:Y:S01]  /*43d20*/  LDL.LU R240, [R1+0x388] ;  /* 0x0003880001f07983 */ /* 0x000ee20000300800 */
[----:B------:R-:W-:Y:S01]  /*43d30*/  ISETP.GE.AND P2, PT, R42, c[0x0][0x17c], PT ;  /* 0x00005f002a007a0c */ /* 0x000fe20003f46270 */
[----:B------:R-:W-:Y:S01]  /*43d40*/  IMAD.WIDE R42, R236, 0x4, R4 ;  /* 0x00000004ec2a7825 */ /* 0x000fe200078e0204 */
[----:B------:R-:W-:-:S03]  /*43d50*/  ISETP.LT.AND P4, PT, R191, c[0x0][0x178], !P0 ;  /* 0x00005e00bf007a0c */ /* 0x000fc60004781270 */
[C---:B-1----:R-:W-:Y:S01]  /*43d60*/  IMAD.WIDE R2, R236.reuse, 0x4, R6 ;  /* 0x00000004ec027825 */ /* 0x042fe200078e0206 */
[----:B------:R-:W-:Y:S01]  /*43d70*/  IADD3 R237, R236, c[0x0][0x198], RZ ;  /* 0x00006600eced7a10 */ /* 0x000fe20007ffe0ff */
[----:B----4-:R1:W-:Y:S04]  /*43d80*/  @P1 STG.E [R40.64], R250 ;  /* 0x000000fa28001986 */ /* 0x0103e8000c101908 */
[----:B------:R4:W-:Y:S04]  /*43d90*/  @P3 STG.E [R2.64], R244 ;  /* 0x000000f402003986 */ /* 0x0009e8000c101908 */
[----:B------:R4:W-:Y:S01]  /*43da0*/  @P5 STG.E [R42.64], R242 ;  /* 0x000000f22a005986 */ /* 0x0009e2000c101908 */
[----:B------:R-:W-:-:S02]  /*43db0*/  ISETP.LT.AND P5, PT, R247, c[0x0][0x178], !P0 ;  /* 0x00005e00f7007a0c */ /* 0x000fc400047a1270 */
[----:B------:R-:W-:Y:S01]  /*43dc0*/  ISETP.LT.AND P0, PT, R246, c[0x0][0x178], !P0 ;  /* 0x00005e00f6007a0c */ /* 0x000fe20004701270 */
[----:B-1----:R-:W-:-:S04]  /*43dd0*/  IMAD.WIDE R40, R237, 0x4, R30 ;  /* 0x00000004ed287825 */ /* 0x002fc800078e021e */
[C---:B----4-:R-:W-:Y:S01]  /*43de0*/  IMAD.WIDE R2, R237.reuse, 0x4, R28 ;  /* 0x00000004ed027825 */ /* 0x050fe200078e021c */
[----:B------:R1:W-:Y:S04]  /*43df0*/  @P6 STG.E [R40.64], R249 ;  /* 0x000000f928006986 */ /* 0x0003e8000c101908 */
[----:B------:R-:W4:Y:S04]  /*43e00*/  LDL.LU R242, [R1+0x1388] ;  /* 0x0013880001f27983 */ /* 0x000f280000300800 */
[----:B------:R1:W-:Y:S04]  /*43e10*/  @P4 STG.E [R2.64], R248 ;  /* 0x000000f802004986 */ /* 0x0003e8000c101908 */
[----:B------:R-:W4:Y:S01]  /*43e20*/  LDL.LU R244, [R1+0x248] ;  /* 0x0002480001f47983 */ /* 0x000f220000300800 */
[----:B-1----:R-:W-:-:S03]  /*43e30*/  IMAD.WIDE R40, R237, 0x4, R4 ;  /* 0x00000004ed287825 */ /* 0x002fc600078e0204 */
[----:B------:R-:W4:Y:S01]  /*43e40*/  LDL.LU R249, [R1+0x3ec] ;  /* 0x0003ec0001f97983 */ /* 0x000f220000300800 */
[----:B------:R-:W-:-:S05]  /*43e50*/  IMAD.WIDE R2, R237, 0x4, R6 ;  /* 0x00000004ed027825 */ /* 0x000fca00078e0206 */
[----:B--2---:R-:W-:Y:S04]  /*43e60*/  @P5 STG.E [R2.64], R245 ;  /* 0x000000f502005986 */ /* 0x004fe8000c101908 */
[----:B------:R1:W-:Y:S04]  /*43e70*/  @P0 STG.E [R40.64], R243 ;  /* 0x000000f328000986 */ /* 0x0003e8000c101908 */
[----:B-1----:R-:W2:Y:S04]  /*43e80*/  LDL.LU R243, [R1+0x1384] ;  /* 0x0013840001f37983 */ /* 0x002ea80000300800 */
[----:B------:R-:W2:Y:S04]  /*43e90*/  LDL.LU R239, [R1+0x3ac] ;  /* 0x0003ac0001ef7983 */ /* 0x000ea80000300800 */
[----:B------:R-:W2:Y:S04]  /*43ea0*/  LDL.LU R248, [R1+0x38c] ;  /* 0x00038c0001f87983 */ /* 0x000ea80000300800 */
[----:B------:R-:W2:Y:S01]  /*43eb0*/  LDL.LU R245, [R1+0x24c] ;  /* 0x00024c0001f57983 */ /* 0x000ea20000300800 */
[----:B------:R-:W-:-:S02]  /*43ec0*/  ISETP.LT.AND P1, PT, R211, c[0x0][0x178], !P2 ;  /* 0x00005e00d3007a0c */ /* 0x000fc40005721270 */
[----:B------:R-:W-:Y:S01]  /*43ed0*/  ISETP.LT.AND P3, PT, R191, c[0x0][0x178], !P2 ;  /* 0x00005e00bf007a0c */ /* 0x000fe20005761270 */
[----:B------:R-:W2:Y:S01]  /*43ee0*/  LDL.LU R251, [R1+0x428] ;  /* 0x0004280001fb7983 */ /* 0x000ea20000300800 */
[----:B------:R-:W-:Y:S02]  /*43ef0*/  IADD3 R42, R195, 0x39, RZ ;  /* 0x00000039c32a7810 */ /* 0x000fe40007ffe0ff */
[----:B------:R-:W-:Y:S01]  /*43f00*/  ISETP.LT.AND P6, PT, R247, c[0x0][0x178], !P2 ;  /* 0x00005e00f7007a0c */ /* 0x000fe200057c1270 */
[----:B------:R-:W2:Y:S01]  /*43f10*/  LDL.LU R250, [R1+0x408] ;  /* 0x0004080001fa7983 */ /* 0x000ea20000300800 */
[----:B------:R-:W-:Y:S02]  /*43f20*/  IADD3 R237, R237, c[0x0][0x198], RZ ;  /* 0x00006600eded7a10 */ /* 0x000fe40007ffe0ff */
[----:B------:R-:W-:Y:S02]  /*43f30*/  IADD3 R43, R195, 0x3a, RZ ;  /* 0x0000003ac32b7810 */ /* 0x000fe40007ffe0ff */
[----:B------:R-:W-:Y:S01]  /*43f40*/  ISETP.GE.AND P4, PT, R42, c[0x0][0x17c], PT ;  /* 0x00005f002a007a0c */ /* 0x000fe20003f86270 */
[----:B------:R-:W-:Y:S01]  /*43f50*/  IMAD.WIDE R2, R237, 0x4, R30 ;  /* 0x00000004ed027825 */ /* 0x000fe200078e021e */
[----:B------:R-:W-:-:S02]  /*43f60*/  ISETP.LT.AND P2, PT, R246, c[0x0][0x178], !P2 ;  /* 0x00005e00f6007a0c */ /* 0x000fc40005741270 */
[----:B------:R-:W-:Y:S01]  /*43f70*/  ISETP.GE.AND P5, PT, R43, c[0x0][0x17c], PT ;  /* 0x00005f002b007a0c */ /* 0x000fe20003fa6270 */
[----:B------:R-:W-:Y:S01]  /*43f80*/  IMAD.WIDE R40, R237, 0x4, R28 ;  /* 0x00000004ed287825 */ /* 0x000fe200078e021c */
[----:B------:R-:W-:-:S03]  /*43f90*/  ISETP.LT.AND P0, PT, R211, c[0x0][0x178], !P4 ;  /* 0x00005e00d3007a0c */ /* 0x000fc60006701270 */
[C---:B------:R-:W-:Y:S01]  /*43fa0*/  IMAD.WIDE R42, R237.reuse, 0x4, R6 ;  /* 0x00000004ed2a7825 */ /* 0x040fe200078e0206 */
[----:B---3--:R1:W-:Y:S01]  /*43fb0*/  @P1 STG.E [R2.64], R238 ;  /* 0x000000ee02001986 */ /* 0x0083e2000c101908 */
[----:B------:R-:W-:Y:S02]  /*43fc0*/  IADD3 R236, R237, c[0x0][0x198], RZ ;  /* 0x00006600edec7a10 */ /* 0x000fe40007ffe0ff */
[----:B------:R-:W-:Y:S01]  /*43fd0*/  ISETP.LT.AND P1, PT, R191, c[0x0][0x178], !P4 ;  /* 0x00005e00bf007a0c */ /* 0x000fe20006721270 */
[----:B------:R3:W-:Y:S04]  /*43fe0*/  @P3 STG.E [R40.64], R241 ;  /* 0x000000f128003986 */ /* 0x0007e8000c101908 */
[----:B------:R4:W-:Y:S01]  /*43ff0*/  @P6 STG.E [R42.64], R240 ;  /* 0x000000f02a006986 */ /* 0x0009e2000c101908 */
[----:B------:R-:W-:Y:S01]  /*44000*/  ISETP.LT.AND P6, PT, R247, c[0x0][0x178], !P4 ;  /* 0x00005e00f7007a0c */ /* 0x000fe200067c1270 */
[----:B-1----:R-:W-:-:S04]  /*44010*/  IMAD.WIDE R2, R237, 0x4, R4 ;  /* 0x00000004ed027825 */ /* 0x002fc800078e0204 */
[----:B---3--:R-:W-:Y:S01]  /*44020*/  IMAD.WIDE R40, R236, 0x4, R30 ;  /* 0x00000004ec287825 */ /* 0x008fe200078e021e */
[----:B----4-:R1:W-:Y:S01]  /*44030*/  @P2 STG.E [R2.64], R244 ;  /* 0x000000f402002986 */ /* 0x0103e2000c101908 */
[----:B------:R-:W-:Y:S02]  /*44040*/  ISETP.LT.AND P4, PT, R246, c[0x0][0x178], !P4 ;  /* 0x00005e00f6007a0c */ /* 0x000fe40006781270 */
[C---:B------:R-:W-:Y:S01]  /*44050*/  IADD3 R42, R195.reuse, 0x3b, RZ ;  /* 0x0000003bc32a7810 */ /* 0x040fe20007ffe0ff */
[----:B------:R3:W-:Y:S03]  /*44060*/  @P0 STG.E [R40.64], R249 ;  /* 0x000000f928000986 */ /* 0x0007e6000c101908 */
[----:B------:R-:W-:Y:S01]  /*44070*/  ISETP.GE.AND P3, PT, R42, c[0x0][0x17c], PT ;  /* 0x00005f002a007a0c */ /* 0x000fe20003f66270 */
[----:B-1----:R-:W4:Y:S01]  /*44080*/  LDL.LU R244, [R1+0x3d8] ;  /* 0x0003d80001f47983 */ /* 0x002f220000300800 */
[----:B------:R-:W-:Y:S01]  /*44090*/  IMAD.WIDE R2, R236, 0x4, R28 ;  /* 0x00000004ec027825 */ /* 0x000fe200078e021c */
[----:B------:R-:W-:-:S02]  /*440a0*/  IADD3 R42, R195, 0x3c, RZ ;  /* 0x0000003cc32a7810 */ /* 0x000fc40007ffe0ff */
[----:B---3--:R-:W4:Y:S01]  /*440b0*/  LDL.LU R249, [R1+0x42c] ;  /* 0x00042c0001f97983 */ /* 0x008f220000300800 */
[----:B------:R-:W-:Y:S01]  /*440c0*/  IMAD.WIDE R40, R236, 0x4, R6 ;  /* 0x00000004ec287825 */ /* 0x000fe200078e0206 */
[----:B------:R-:W-:-:S03]  /*440d0*/  ISETP.GE.AND P2, PT, R42, c[0x0][0x17c], PT ;  /* 0x00005f002a007a0c */ /* 0x000fc60003f46270 */
[----:B------:R-:W-:Y:S01]  /*440e0*/  IMAD.WIDE R42, R236, 0x4, R4 ;  /* 0x00000004ec2a7825 */ /* 0x000fe200078e0204 */
[----:B--2---:R-:W-:Y:S04]  /*440f0*/  @P1 STG.E [R2.64], R239 ;  /* 0x000000ef02001986 */ /* 0x004fe8000c101908 */
[----:B------:R1:W-:Y:S04]  /*44100*/  @P6 STG.E [R40.64], R248 ;  /* 0x000000f828006986 */ /* 0x0003e8000c101908 */
[----:B------:R2:W-:Y:S04]  /*44110*/  @P4 STG.E [R42.64], R245 ;  /* 0x000000f52a004986 */ /* 0x0005e8000c101908 */
[----:B-1----:R-:W3:Y:S04]  /*44120*/  LDL.LU R248, [R1+0x40c] ;  /* 0x00040c0001f87983 */ /* 0x002ee80000300800 */
[----:B--2---:R-:W2:Y:S01]  /*44130*/  LDL.LU R245, [R1+0x3dc] ;  /* 0x0003dc0001f57983 */ /* 0x004ea20000300800 */
        /* <DEDUP_REMOVED lines=9> */
[----:B------:R-:W-:Y:S01]  /*441d0*/  IMAD.WIDE R42, R237, 0x4, R28 ;  /* 0x00000004ed2a7825 */ /* 0x000fe200078e021c */
[----:B------:R-:W-:Y:S01]  /*441e0*/  ISETP.LT.AND P4, PT, R211, c[0x0][0x178], !P3 ;  /* 0x00005e00d3007a0c */ /* 0x000fe20005f81270 */
[----:B------:R1:W-:Y:S01]  /*441f0*/  @P0 STG.E [R2.64], R251 ;  /* 0x000000fb02000986 */ /* 0x0003e2000c101908 */
[----:B------:R-:W-:Y:S01]  /*44200*/  ISETP.GE.AND P0, PT, R40, c[0x0][0x17c], PT ;  /* 0x00005f0028007a0c */ /* 0x000fe20003f06270 */
[----:B------:R-:W-:-:S02]  /*44210*/  IMAD.WIDE R40, R237, 0x4, R6 ;  /* 0x00000004ed287825 */ /* 0x000fc400078e0206 */
[----:B------:R1:W-:Y:S01]  /*44220*/  @P1 STG.E [R42.64], R250 ;  /* 0x000000fa2a001986 */ /* 0x0003e2000c101908 */
[----:B------:R-:W-:Y:S02]  /*44230*/  ISETP.LT.AND P1, PT, R191, c[0x0][0x178], !P3 ;  /* 0x00005e00bf007a0c */ /* 0x000fe40005f21270 */
[C---:B-1----:R-:W-:Y:S01]  /*44240*/  IADD3 R2, R237.reuse, c[0x0][0x198], RZ ;  /* 0x00006600ed027a10 */ /* 0x042fe20007ffe0ff */
[----:B------:R-:W-:Y:S01]  /*44250*/  IMAD.WIDE R236, R237, 0x4, R4 ;  /* 0x00000004edec7825 */ /* 0x000fe200078e0204 */
[----:B------:R-:W2:Y:S03]  /*44260*/  LDL.LU R251, [R1+0x418] ;  /* 0x0004180001fb7983 */ /* 0x000ea60000300800 */
[----:B------:R-:W-:Y:S01]  /*44270*/  IMAD.WIDE R42, R2, 0x4, R30 ;  /* 0x00000004022a7825 */ /* 0x000fe200078e021e */
[----:B------:R-:W2:Y:S04]  /*44280*/  LDL.LU R250, [R1+0x3f8] ;  /* 0x0003f80001fa7983 */ /* 0x000ea80000300800 */
[----:B----4-:R1:W-:Y:S04]  /*44290*/  @P6 STG.E [R40.64], R244 ;  /* 0x000000f428006986 */ /* 0x0103e8000c101908 */
[----:B------:R-:W-:Y:S01]  /*442a0*/  @P5 STG.E [R236.64], R242 ;  /* 0x000000f2ec005986 */ /* 0x000fe2000c101908 */
[----:B------:R-:W-:-:S03]  /*442b0*/  ISETP.LT.AND P5, PT, R247, c[0x0][0x178], !P3 ;  /* 0x00005e00f7007a0c */ /* 0x000fc60005fa1270 */
[----:B------:R4:W-:Y:S04]  /*442c0*/  @P4 STG.E [R42.64], R249 ;  /* 0x000000f92a004986 */ /* 0x0009e8000c101908 */
[----:B-1----:R-:W2:Y:S01]  /*442d0*/  LDL.LU R244, [R1+0x48c] ;  /* 0x00048c0001f47983 */ /* 0x002ea20000300800 */
[----:B------:R-:W-:-:S04]  /*442e0*/  IMAD.WIDE R40, R2, 0x4, R6 ;  /* 0x0000000402287825 */ /* 0x000fc800078e0206 */
[----:B----4-:R-:W-:Y:S01]  /*442f0*/  IMAD.WIDE R42, R2, 0x4, R28 ;  /* 0x00000004022a7825 */ /* 0x010fe200078e021c */
[----:B------:R-:W4:Y:S04]  /*44300*/  LDL.LU R249, [R1+0x46c] ;  /* 0x00046c0001f97983 */ /* 0x000f280000300800 */
[----:B---3--:R1:W-:Y:S04]  /*44310*/  @P1 STG.E [R42.64], R248 ;  /* 0x000000f82a001986 */ /* 0x0083e8000c101908 */
[----:B--2---:R2:W-:Y:S04]  /*44320*/  @P5 STG.E [R40.64], R245 ;  /* 0x000000f528005986 */ /* 0x0045e8000c101908 */
[----:B-1----:R-:W3:Y:S04]  /*44330*/  LDL.LU R248, [R1+0x41c] ;  /* 0x00041c0001f87983 */ /* 0x002ee80000300800 */
[----:B--2---:R-:W2:Y:S01]  /*44340*/  LDL.LU R245, [R1+0x3fc] ;  /* 0x0003fc0001f57983 */ /* 0x004ea20000300800 */
[----:B------:R-:W-:-:S02]  /*44350*/  ISETP.LT.AND P3, PT, R246, c[0x0][0x178], !P3 ;  /* 0x00005e00f6007a0c */ /* 0x000fc40005f61270 */
[----:B------:R-:W-:Y:S02]  /*44360*/  ISETP.LT.AND P6, PT, R211, c[0x0][0x178], !P2 ;  /* 0x00005e00d3007a0c */ /* 0x000fe400057c1270 */
[----:B------:R-:W-:Y:S02]  /*44370*/  ISETP.LT.AND P4, PT, R191, c[0x0][0x178], !P2 ;  /* 0x00005e00bf007a0c */ /* 0x000fe40005781270 */
[C---:B------:R-:W-:Y:S01]  /*44380*/  IADD3 R236, R2.reuse, c[0x0][0x198], RZ ;  /* 0x0000660002ec7a10 */ /* 0x040fe20007ffe0ff */
[----:B------:R-:W-:-:S04]  /*44390*/  IMAD.WIDE R2, R2, 0x4, R4 ;  /* 0x0000000402027825 */ /* 0x000fc800078e0204 */
[----:B------:R-:W-:Y:S02]  /*443a0*/  IMAD.WIDE R42, R236, 0x4, R30 ;  /* 0x00000004ec2a7825 */ /* 0x000fe400078e021e */
[----:B------:R1:W-:Y:S01]  /*443b0*/  @P3 STG.E [R2.64], R243 ;  /* 0x000000f302003986 */ /* 0x0003e2000c101908 */
[----:B------:R-:W-:Y:S02]  /*443c0*/  ISETP.LT.AND P3, PT, R247, c[0x0][0x178], !P2 ;  /* 0x00005e00f7007a0c */ /* 0x000fe40005761270 */
[----:B------:R-:W-:Y:S01]  /*443d0*/  ISETP.LT.AND P2, PT, R246, c[0x0][0x178], !P2 ;  /* 0x00005e00f6007a0c */ /* 0x000fe20005741270 */
[----:B------:R1:W-:Y:S01]  /*443e0*/  @P6 STG.E [R42.64], R240 ;  /* 0x000000f02a006986 */ /* 0x0003e2000c101908 */
[----:B------:R-:W-:Y:S02]  /*443f0*/  ISETP.LT.AND P6, PT, R211, c[0x0][0x178], !P0 ;  /* 0x00005e00d3007a0c */ /* 0x000fe400047c1270 */
[----:B------:R-:W-:Y:S01]  /*44400*/  ISETP.LT.AND P5, PT, R191, c[0x0][0x178], !P0 ;  /* 0x00005e00bf007a0c */ /* 0x000fe200047a1270 */
[C---:B-1----:R-:W-:Y:S01]  /*44410*/  IMAD.WIDE R2, R236.reuse, 0x4, R28 ;  /* 0x00000004ec027825 */ /* 0x042fe200078e021c */
[----:B------:R-:W-:Y:S01]  /*44420*/  IADD3 R238, R236, c[0x0][0x198], RZ ;  /* 0x00006600ecee7a10 */ /* 0x000fe20007ffe0ff */
[----:B------:R-:W2:Y:S01]  /*44430*/  LDL.LU R243, [R1+0x438] ;  /* 0x0004380001f37983 */ /* 0x000ea20000300800 */
[----:B------:R-:W-:-:S03]  /*44440*/  IADD3 R237, R195, 0x3e, RZ ;  /* 0x0000003ec3ed7810 */ /* 0x000fc60007ffe0ff */
[----:B------:R1:W-:Y:S01]  /*44450*/  @P4 STG.E [R2.64], R239 ;  /* 0x000000ef02004986 */ /* 0x0003e2000c101908 */
[----:B------:R-:W-:Y:S01]  /*44460*/  ISETP.LT.AND P4, PT, R247, c[0x0][0x178], !P0 ;  /* 0x00005e00f7007a0c */ /* 0x000fe20004781270 */
[----:B------:R-:W-:Y:S01]  /*44470*/  IMAD.WIDE R40, R236, 0x4, R4 ;  /* 0x00000004ec287825 */ /* 0x000fe200078e0204 */
[----:B------:R-:W-:Y:S01]  /*44480*/  ISETP.GE.AND P1, PT, R237, c[0x0][0x17c], PT ;  /* 0x00005f00ed007a0c */ /* 0x000fe20003f26270 */
[----:B------:R-:W2:Y:S01]  /*44490*/  LDL.LU R242, [R1+0x4dc] ;  /* 0x0004dc0001f27983 */ /* 0x000ea20000300800 */
[----:B------:R-:W-:Y:S01]  /*444a0*/  ISETP.LT.AND P0, PT, R246, c[0x0][0x178], !P0 ;  /* 0x00005e00f6007a0c */ /* 0x000fe20004701270 */
[----:B------:R-:W-:Y:S01]  /*444b0*/  IMAD.WIDE R42, R238, 0x4, R30 ;  /* 0x00000004ee2a7825 */ /* 0x000fe200078e021e */
[----:B------:R-:W-:Y:S01]  /*444c0*/  IADD3 R240, R195, 0x40, RZ ;  /* 0x00000040c3f07810 */ /* 0x000fe20007ffe0ff */
[----:B------:R-:W2:Y:S02]  /*444d0*/  LDL.LU R241, [R1+0x4bc] ;  /* 0x0004bc0001f17983 */ /* 0x000ea40000300800 */
[----:B-1----:R-:W-:-:S04]  /*444e0*/  IMAD.WIDE R2, R236, 0x4, R6 ;  /* 0x00000004ec027825 */ /* 0x002fc800078e0206 */
[----:B------:R-:W-:Y:S01]  /*444f0*/  IMAD.WIDE R236, R238, 0x4, R28 ;  /* 0x00000004eeec7825 */ /* 0x000fe200078e021c */
[----:B------:R1:W-:Y:S01]  /*44500*/  @P3 STG.E [R2.64], R251 ;  /* 0x000000fb02003986 */ /* 0x0003e2000c101908 */
[----:B------:R-:W-:-:S03]  /*44510*/  IADD3 R239, R195, 0x3f, RZ ;  /* 0x0000003fc3ef7810 */ /* 0x000fc60007ffe0ff */
[----:B------:R-:W-:Y:S04]  /*44520*/  @P2 STG.E [R40.64], R250 ;  /* 0x000000fa28002986 */ /* 0x000fe8000c101908 */
[----:B------:R4:W-:Y:S01]  /*44530*/  @P6 STG.E [R42.64], R244 ;  /* 0x000000f42a006986 */ /* 0x0009e2000c101908 */
[----:B-1----:R-:W-:-:S03]  /*44540*/  IMAD.WIDE R2, R238, 0x4, R6 ;  /* 0x00000004ee027825 */ /* 0x002fc600078e0206 */
[----:B----4-:R-:W-:Y:S01]  /*44550*/  @P5 STG.E [R236.64], R249 ;  /* 0x000000f9ec005986 */ /* 0x010fe2000c101908 */
[----:B------:R-:W-:-:S03]  /*44560*/  ISETP.GE.AND P3, PT, R239, c[0x0][0x17c], PT ;  /* 0x00005f00ef007a0c */ /* 0x000fc60003f66270 */
[----:B------:R-:W4:Y:S01]  /*44570*/  LDL.LU R251, [R1+0x47c] ;  /* 0x00047c0001fb7983 */ /* 0x000f220000300800 */
[----:B------:R-:W-:Y:S02]  /*44580*/  ISETP.LT.AND P6, PT, R211, c[0x0][0x178], !P1 ;  /* 0x00005e00d3007a0c */ /* 0x000fe40004fc1270 */
[----:B------:R-:W-:Y:S01]  /*44590*/  ISETP.LT.AND P5, PT, R191, c[0x0][0x178], !P1 ;  /* 0x00005e00bf007a0c */ /* 0x000fe20004fa1270 */
[----:B------:R-:W4:Y:S01]  /*445a0*/  LDL.LU R244, [R1+0x43c] ;  /* 0x00043c0001f47983 */ /* 0x000f220000300800 */
[----:B------:R-:W-:Y:S02]  /*445b0*/  ISETP.LT.AND P2, PT, R247, c[0x0][0x178], !P1 ;  /* 0x00005e00f7007a0c */ /* 0x000fe40004f41270 */
[----:B------:R-:W-:Y:S01]  /*445c0*/  IADD3 R239, R238, c[0x0][0x198], RZ ;  /* 0x00006600eeef7a10 */ /* 0x000fe20007ffe0ff */
[----:B------:R-:W4:Y:S04]  /*445d0*/  LDL.LU R250, [R1+0x4a0] ;  /* 0x0004a00001fa7983 */ /* 0x000f280000300800 */
[----:B---3--:R1:W-:Y:S01]  /*445e0*/  @P4 STG.E [R2.64], R248 ;  /* 0x000000f802004986 */ /* 0x0083e2000c101908 */
[----:B------:R-:W-:-:S02]  /*445f0*/  ISETP.LT.AND P4, PT, R246, c[0x0][0x178], !P1 ;  /* 0x00005e00f6007a0c */ /* 0x000fc40004f81270 */
[----:B------:R-:W-:Y:S01]  /*44600*/  ISETP.GE.AND P1, PT, R240, c[0x0][0x17c], PT ;  /* 0x00005f00f0007a0c */ /* 0x000fe20003f26270 */
[----:B-1----:R-:W-:Y:S02]  /*44610*/  IMAD.WIDE R2, R238, 0x4, R4 ;  /* 0x00000004ee027825 */ /* 0x002fe400078e0204 */
[----:B------:R-:W3:Y:S04]  /*44620*/  LDL.LU R238, [R1+0x478] ;  /* 0x0004780001ee7983 */ /* 0x000ee80000300800 */
[----:B------:R-:W3:Y:S04]  /*44630*/  LDL.LU R240, [R1+0x4b8] ;  /* 0x0004b80001f07983 */ /* 0x000ee80000300800 */
[----:B--2---:R1:W-:Y:S04]  /*44640*/  @P0 STG.E [R2.64], R245 ;  /* 0x000000f502000986 */ /* 0x0043e8000c101908 */
[----:B-1----:R-:W2:Y:S04]  /*44650*/  LDL.LU R3, [R1+0x4d8] ;  /* 0x0004d80001037983 */ /* 0x002ea80000300800 */
[----:B------:R-:W3:Y:S04]  /*44660*/  LDL.LU R249, [R1+0x20] ;  /* 0x0000200001f97983 */ /* 0x000ee80000300800 */
[----:B------:R-:W4:Y:S04]  /*44670*/  LDL.LU R248, [R1+0x4a4] ;  /* 0x0004a40001f87983 */ /* 0x000f280000300800 */
[----:B------:R-:W4:Y:S01]  /*44680*/  LDL.LU R245, [R1+0x24] ;  /* 0x0000240001f57983 */ /* 0x000f220000300800 */
[----:B------:R-:W-:-:S04]  /*44690*/  IMAD.WIDE R40, R239, 0x4, R30 ;  /* 0x00000004ef287825 */ /* 0x000fc800078e021e */
[----:B------:R-:W-:-:S04]  /*446a0*/  IMAD.WIDE R42, R239, 0x4, R28 ;  /* 0x00000004ef2a7825 */ /* 0x000fc800078e021c */
[----:B------:R-:W-:Y:S01]  /*446b0*/  IMAD.WIDE R236, R239, 0x4, R6 ;  /* 0x00000004efec7825 */ /* 0x000fe200078e0206 */
[----:B------:R-:W-:Y:S01]  /*446c0*/  ISETP.LT.AND P0, PT, R191, c[0x0][0x178], !P3 ;  /* 0x00005e00bf007a0c */ /* 0x000fe20005f01270 */
[----:B--2---:R1:W-:Y:S04]  /*446d0*/  @P6 STG.E [R40.64], R3 ;  /* 0x0000000328006986 */ /* 0x0043e8000c101908 */
[----:B---3--:R-:W-:Y:S01]  /*446e0*/  @P5 STG.E [R42.64], R240 ;  /* 0x000000f02a005986 */ /* 0x008fe2000c101908 */
[----:B------:R-:W-:Y:S02]  /*446f0*/  ISETP.LT.AND P5, PT, R211, c[0x0][0x178], !P3 ;  /* 0x00005e00d3007a0c */ /* 0x000fe40005fa1270 */
[----:B------:R-:W-:Y:S01]  /*44700*/  ISETP.LT.AND P6, PT, R247, c[0x0][0x178], !P3 ;  /* 0x00005e00f7007a0c */ /* 0x000fe20005fc1270 */
[----:B------:R2:W-:Y:S01]  /*44710*/  @P2 STG.E [R236.64], R238 ;  /* 0x000000eeec002986 */ /* 0x0005e2000c101908 */
[C---:B-1----:R-:W-:Y:S01]  /*44720*/  IMAD.WIDE R2, R239.reuse, 0x4, R4 ;  /* 0x00000004ef027825 */ /* 0x042fe200078e0204 */
[----:B------:R-:W-:-:S02]  /*44730*/  IADD3 R40, R239, c[0x0][0x198], RZ ;  /* 0x00006600ef287a10 */ /* 0x000fc40007ffe0ff */
[----:B------:R-:W-:Y:S02]  /*44740*/  ISETP.LT.AND P3, PT, R246, c[0x0][0x178], !P3 ;  /* 0x00005e00f6007a0c */ /* 0x000fe40005f61270 */
[----:B------:R1:W-:Y:S01]  /*44750*/  @P4 STG.E [R2.64], R243 ;  /* 0x000000f302004986 */ /* 0x0003e2000c101908 */
[----:B------:R-:W-:Y:S02]  /*44760*/  ISETP.LT.AND P4, PT, R211, c[0x0][0x178], !P1 ;  /* 0x00005e00d3007a0c */ /* 0x000fe40004f81270 */
[----:B------:R-:W-:Y:S01]  /*44770*/  IADD3 R41, R195, 0x41, RZ ;  /* 0x00000041c3297810 */ /* 0x000fe20007ffe0ff */
[----:B--2---:R-:W-:-:S03]  /*44780*/  IMAD.WIDE R238, R40, 0x4, R30 ;  /* 0x0000000428ee7825 */ /* 0x004fc600078e021e */
[----:B------:R-:W-:Y:S01]  /*44790*/  ISETP.GE.AND P2, PT, R41, c[0x0][0x17c], PT ;  /* 0x00005f0029007a0c */ /* 0x000fe20003f46270 */
[C---:B------:R-:W-:Y:S01]  /*447a0*/  IMAD.WIDE R236, R40.reuse, 0x4, R28 ;  /* 0x0000000428ec7825 */ /* 0x040fe200078e021c */
[----:B-1----:R-:W-:-:S03]  /*447b0*/  IADD3 R2, R40, c[0x0][0x198], RZ ;  /* 0x0000660028027a10 */ /* 0x002fc60007ffe0ff */
[C---:B------:R-:W-:Y:S01]  /*447c0*/  IMAD.WIDE R42, R40.reuse, 0x4, R6 ;  /* 0x00000004282a7825 */ /* 0x040fe200078e0206 */
[----:B------:R1:W-:Y:S03]  /*447d0*/  @P5 STG.E [R238.64], R242 ;  /* 0x000000f2ee005986 */ /* 0x0003e6000c101908 */
[----:B------:R-:W-:Y:S01]  /*447e0*/  IMAD.WIDE R40, R40, 0x4, R4 ;  /* 0x0000000428287825 */ /* 0x000fe200078e0204 */
[----:B------:R-:W-:Y:S04]  /*447f0*/  @P0 STG.E [R236.64], R241 ;  /* 0x000000f1ec000986 */ /* 0x000fe8000c101908 */
[----:B----4-:R-:W-:Y:S01]  /*44800*/  @P6 STG.E [R42.64], R251 ;  /* 0x000000fb2a006986 */ /* 0x010fe2000c101908 */
[----:B-1----:R-:W-:-:S03]  /*44810*/  IMAD.WIDE R238, R2, 0x4, R30 ;  /* 0x0000000402ee7825 */ /* 0x002fc600078e021e */
[----:B------:R1:W-:Y:S01]  /*44820*/  @P3 STG.E [R40.64], R244 ;  /* 0x000000f428003986 */ /* 0x0003e2000c101908 */
[----:B------:R-:W-:-:S03]  /*44830*/  ISETP.LT.AND P3, PT, R191, c[0x0][0x178], !P1 ;  /* 0x00005e00bf007a0c */ /* 0x000fc60004f61270 */
[----:B------:R2:W-:Y:S01]  /*44840*/  @P4 STG.E [R238.64], R250 ;  /* 0x000000faee004986 */ /* 0x0005e2000c101908 */
[----:B------:R-:W-:Y:S02]  /*44850*/  ISETP.LT.AND P4, PT, R247, c[0x0][0x178], !P1 ;  /* 0x00005e00f7007a0c */ /* 0x000fe40004f81270 */
[----:B------:R-:W-:Y:S02]  /*44860*/  ISETP.LT.AND P0, PT, R246, c[0x0][0x178], !P1 ;  /* 0x00005e00f6007a0c */ /* 0x000fe40004f01270 */
[----:B------:R-:W-:Y:S02]  /*44870*/  ISETP.LT.AND P6, PT, R211, c[0x0][0x178], !P2 ;  /* 0x00005e00d3007a0c */ /* 0x000fe400057c1270 */
[----:B------:R-:W-:Y:S01]  /*44880*/  IADD3 R3, R195, 0x42, RZ ;  /* 0x00000042c3037810 */ /* 0x000fe20007ffe0ff */
[----:B-1----:R-:W3:Y:S01]  /*44890*/  LDL.LU R244, [R1+0x490] ;  /* 0x0004900001f47983 */ /* 0x002ee20000300800 */
[C---:B------:R-:W-:Y:S01]  /*448a0*/  IMAD.WIDE R42, R2.reuse, 0x4, R28 ;  /* 0x00000004022a7825 */ /* 0x040fe200078e021c */
[----:B--2---:R-:W-:-:S03]  /*448b0*/  IADD3 R238, R2, c[0x0][0x198], RZ ;  /* 0x0000660002ee7a10 */ /* 0x004fc60007ffe0ff */
[----:B------:R-:W-:Y:S01]  /*448c0*/  IMAD.WIDE R40, R2, 0x4, R6 ;  /* 0x0000000402287825 */ /* 0x000fe200078e0206 */
[----:B------:R-:W-:-:S03]  /*448d0*/  ISETP.GE.AND P1, PT, R3, c[0x0][0x17c], PT ;  /* 0x00005f0003007a0c */ /* 0x000fc60003f26270 */
[----:B------:R-:W-:Y:S01]  /*448e0*/  IMAD.WIDE R2, R2, 0x4, R4 ;  /* 0x0000000402027825 */ /* 0x000fe200078e0204 */
[----:B------:R-:W-:Y:S03]  /*448f0*/  @P3 STG.E [R42.64], R249 ;  /* 0x000000f92a003986 */ /* 0x000fe6000c101908 */
[----:B------:R-:W-:Y:S01]  /*44900*/  IMAD.WIDE R236, R238, 0x4, R30 ;  /* 0x00000004eeec7825 */ /* 0x000fe200078e021e */
[----:B------:R-:W-:Y:S04]  /*44910*/  @P4 STG.E [R40.64], R36 ;  /* 0x0000002428004986 */ /* 0x000fe8000c101908 */
[----:B------:R-:W-:Y:S04]  /*44920*/  @P0 STG.E [R2.64], R56 ;  /* 0x0000003802000986 */ /* 0x000fe8000c101908 */
[----:B------:R1:W-:Y:S01]  /*44930*/  @P6 STG.E [R236.64], R248 ;  /* 0x000000f8ec006986 */ /* 0x0003e2000c101908 */
[----:B------:R-:W-:-:S03]  /*44940*/  ISETP.LT.AND P5, PT, R191, c[0x0][0x178], !P2 ;  /* 0x00005e00bf007a0c */ /* 0x000fc600057a1270 */
[----:B-1----:R-:W2:Y:S01]  /*44950*/  LDL.LU R248, [R1+0x494] ;  /* 0x0004940001f87983 */ /* 0x002ea20000300800 */
[----:B------:R-:W-:-:S03]  /*44960*/  IMAD.WIDE R42, R238, 0x4, R28 ;  /* 0x00000004ee2a7825 */ /* 0x000fc600078e021c */
[----:B------:R-:W4:Y:S06]  /*44970*/  LDL.LU R249, [R1+0x450] ;  /* 0x0004500001f97983 */ /* 0x000f2c0000300800 */
[----:B------:R1:W-:Y:S04]  /*44980*/  @P5 STG.E [R42.64], R245 ;  /* 0x000000f52a005986 */ /* 0x0003e8000c101908 */
[----:B-1----:R-:W4:Y:S01]  /*44990*/  LDL.LU R245, [R1+0x454] ;  /* 0x0004540001f57983 */ /* 0x002f220000300800 */
[----:B------:R-:W-:-:S02]  /*449a0*/  ISETP.LT.AND P3, PT, R247, c[0x0][0x178], !P2 ;  /* 0x00005e00f7007a0c */ /* 0x000fc40005761270 */
[----:B------:R-:W-:Y:S02]  /*449b0*/  ISETP.LT.AND P2, PT, R246, c[0x0][0x178], !P2 ;  /* 0x00005e00f6007a0c */ /* 0x000fe40005741270 */
[----:B------:R-:W-:Y:S02]  /*449c0*/  ISETP.LT.AND P5, PT, R211, c[0x0][0x178], !P1 ;  /* 0x00005e00d3007a0c */ /* 0x000fe40004fa1270 */
[----:B------:R-:W-:Y:S01]  /*449d0*/  ISETP.LT.AND P0, PT, R191, c[0x0][0x178], !P1 ;  /* 0x00005e00bf007a0c */ /* 0x000fe20004f01270 */
[C---:B------:R-:W-:Y:S01]  /*449e0*/  IMAD.WIDE R2, R238.reuse, 0x4, R6 ;  /* 0x00000004ee027825 */ /* 0x040fe200078e0206 */
[C---:B------:R-:W-:Y:S02]  /*449f0*/  IADD3 R36, R238.reuse, c[0x0][0x198], RZ ;  /* 0x00006600ee247a10 */ /* 0x040fe40007ffe0ff */
[----:B------:R-:W-:Y:S01]  /*44a00*/  IADD3 R56, R195, 0x43, RZ ;  /* 0x00000043c3387810 */ /* 0x000fe20007ffe0ff */
[----:B------:R-:W-:Y:S01]  /*44a10*/  IMAD.WIDE R40, R238, 0x4, R4 ;  /* 0x00000004ee287825 */ /* 0x000fe200078e0204 */
[----:B------:R-:W-:Y:S01]  /*44a20*/  ISETP.LT.AND P4, PT, R247, c[0x0][0x178], !P1 ;  /* 0x00005e00f7007a0c */ /* 0x000fe20004f81270 */
[----:B------:R1:W-:Y:S01]  /*44a30*/  @P3 STG.E [R2.64], R37 ;  /* 0x0000002502003986 */ /* 0x0003e2000c101908 */
[----:B------:R-:W-:Y:S01]  /*44a40*/  ISETP.GE.AND P6, PT, R56, c[0x0][0x17c], PT ;  /* 0x00005f0038007a0c */ /* 0x000fe20003fc6270 */
[----:B------:R-:W-:Y:S01]  /*44a50*/  IMAD.WIDE R42, R36, 0x4, R30 ;  /* 0x00000004242a7825 */ /* 0x000fe200078e021e */
[----:B------:R-:W-:Y:S01]  /*44a60*/  ISETP.LT.AND P1, PT, R246, c[0x0][0x178], !P1 ;  /* 0x00005e00f6007a0c */ /* 0x000fe20004f21270 */
[----:B------:R1:W-:Y:S01]  /*44a70*/  @P2 STG.E [R40.64], R57 ;  /* 0x0000003928002986 */ /* 0x0003e2000c101908 */
[----:B------:R-:W-:Y:S01]  /*44a80*/  ISETP.LT.AND P2, PT, R211, c[0x0][0x178], !P6 ;  /* 0x00005e00d3007a0c */ /* 0x000fe20007741270 */
[----:B-1----:R-:W-:-:S04]  /*44a90*/  IMAD.WIDE R2, R36, 0x4, R28 ;  /* 0x0000000424027825 */ /* 0x002fc800078e021c */
[----:B------:R-:W-:Y:S01]  /*44aa0*/  IMAD.WIDE R40, R36, 0x4, R6 ;  /* 0x0000000424287825 */ /* 0x000fe200078e0206 */
[----:B------:R-:W-:-:S04]  /*44ab0*/  IADD3 R236, R195, 0x44, RZ ;  /* 0x00000044c3ec7810 */ /* 0x000fc80007ffe0ff */
[----:B------:R-:W-:Y:S01]  /*44ac0*/  ISETP.GE.AND P3, PT, R236, c[0x0][0x17c], PT ;  /* 0x00005f00ec007a0c */ /* 0x000fe20003f66270 */
[----:B---3--:R-:W-:Y:S01]  /*44ad0*/  @P5 STG.E [R42.64], R244 ;  /* 0x000000f42a005986 */ /* 0x008fe2000c101908 */
[----:B------:R-:W-:-:S03]  /*44ae0*/  ISETP.LT.AND P5, PT, R191, c[0x0][0x178], !P6 ;  /* 0x00005e00bf007a0c */ /* 0x000fc600077a1270 */
[----:B------:R1:W-:Y:S04]  /*44af0*/  @P0 STG.E [R2.64], R24 ;  /* 0x0000001802000986 */ /* 0x0003e8000c101908 */
[----:B------:R3:W-:Y:S01]  /*44b00*/  @P4 STG.E [R40.64], R32 ;  /* 0x0000002028004986 */ /* 0x0007e2000c101908 */
[----:B------:R-:W-:Y:S02]  /*44b10*/  ISETP.LT.AND P4, PT, R247, c[0x0][0x178], !P6 ;  /* 0x00005e00f7007a0c */ /* 0x000fe40007781270 */
[----:B------:R-:W-:Y:S02]  /*44b20*/  ISETP.LT.AND P6, PT, R246, c[0x0][0x178], !P6 ;  /* 0x00005e00f6007a0c */ /* 0x000fe400077c1270 */
[C---:B-1----:R-:W-:Y:S01]  /*44b30*/  IADD3 R24, R36.reuse, c[0x0][0x198], RZ ;  /* 0x0000660024187a10 */ /* 0x042fe20007ffe0ff */
[----:B------:R-:W-:-:S04]  /*44b40*/  IMAD.WIDE R2, R36, 0x4, R4 ;  /* 0x0000000424027825 */ /* 0x000fc800078e0204 */
[C---:B------:R-:W-:Y:S01]  /*44b50*/  IMAD.WIDE R36, R24.reuse, 0x4, R30 ;  /* 0x0000000418247825 */ /* 0x040fe200078e021e */
[----:B------:R1:W-:Y:S03]  /*44b60*/  @P1 STG.E [R2.64], R52 ;  /* 0x0000003402001986 */ /* 0x0003e6000c101908 */
[C---:B---3--:R-:W-:Y:S01]  /*44b70*/  IMAD.WIDE R40, R24.reuse, 0x4, R28 ;  /* 0x0000000418287825 */ /* 0x048fe200078e021c */
[----:B------:R-:W-:Y:S02]  /*44b80*/  IADD3 R32, R195, 0x45, RZ ;  /* 0x00000045c3207810 */ /* 0x000fe40007ffe0ff */
[----:B------:R-:W-:Y:S01]  /*44b90*/  ISETP.LT.AND P1, PT, R191, c[0x0][0x178], !P3 ;  /* 0x00005e00bf007a0c */ /* 0x000fe20005f21270 */
[----:B--2---:R2:W-:Y:S01]  /*44ba0*/  @P2 STG.E [R36.64], R248 ;  /* 0x000000f824002986 */ /* 0x0045e2000c101908 */
[----:B-1----:R-:W-:-:S03]  /*44bb0*/  IMAD.WIDE R2, R24, 0x4, R6 ;  /* 0x0000000418027825 */ /* 0x002fc600078e0206 */
[----:B------:R1:W-:Y:S01]  /*44bc0*/  @P5 STG.E [R40.64], R25 ;  /* 0x0000001928005986 */ /* 0x0003e2000c101908 */
[----:B------:R-:W-:Y:S02]  /*44bd0*/  ISETP.LT.AND P5, PT, R211, c[0x0][0x178], !P3 ;  /* 0x00005e00d3007a0c */ /* 0x000fe40005fa1270 */
[----:B------:R-:W-:Y:S01]  /*44be0*/  ISETP.GE.AND P0, PT, R32, c[0x0][0x17c], PT ;  /* 0x00005f0020007a0c */ /* 0x000fe20003f06270 */
[----:B------:R3:W-:Y:S01]  /*44bf0*/  @P4 STG.E [R2.64], R33 ;  /* 0x0000002102004986 */ /* 0x0007e2000c101908 */
[C---:B--2---:R-:W-:Y:S01]  /*44c00*/  IMAD.WIDE R36, R24.reuse, 0x4, R4 ;  /* 0x0000000418247825 */ /* 0x044fe200078e0204 */
[----:B------:R-:W-:Y:S02]  /*44c10*/  ISETP.LT.AND P2, PT, R247, c[0x0][0x178], !P3 ;  /* 0x00005e00f7007a0c */ /* 0x000fe40005f41270 */
[----:B------:R-:W2:Y:S01]  /*44c20*/  LDL.LU R248, [R1+0x440] ;  /* 0x0004400001f87983 */ /* 0x000ea20000300800 */
[----:B-1----:R-:W-:-:S03]  /*44c30*/  IADD3 R40, R24, c[0x0][0x198], RZ ;  /* 0x0000660018287a10 */ /* 0x002fc60007ffe0ff */
[----:B------:R-:W-:Y:S01]  /*44c40*/  @P6 STG.E [R36.64], R53 ;  /* 0x0000003524006986 */ /* 0x000fe2000c101908 */
[----:B------:R-:W-:Y:S02]  /*44c50*/  ISETP.LT.AND P3, PT, R246, c[0x0][0x178], !P3 ;  /* 0x00005e00f6007a0c */ /* 0x000fe40005f61270 */
[----:B------:R-:W-:Y:S01]  /*44c60*/  ISETP.LT.AND P6, PT, R211, c[0x0][0x178], !P0 ;  /* 0x00005e00d3007a0c */ /* 0x000fe200047c1270 */
[C---:B---3--:R-:W-:Y:S01]  /*44c70*/  IMAD.WIDE R2, R40.reuse, 0x4, R30 ;  /* 0x0000000428027825 */ /* 0x048fe200078e021e */
[----:B------:R-:W-:Y:S02]  /*44c80*/  IADD3 R32, R195, 0x46, RZ ;  /* 0x00000046c3207810 */ /* 0x000fe40007ffe0ff */
[C---:B------:R-:W-:Y:S01]  /*44c90*/  IADD3 R41, R40.reuse, c[0x0][0x198], RZ ;  /* 0x0000660028297a10 */ /* 0x040fe20007ffe0ff */
[----:B------:R-:W-:Y:S01]  /*44ca0*/  IMAD.WIDE R24, R40, 0x4, R28 ;  /* 0x0000000428187825 */ /* 0x000fe200078e021c */
[----:B------:R-:W-:Y:S01]  /*44cb0*/  ISETP.GE.AND P4, PT, R32, c[0x0][0x17c], PT ;  /* 0x00005f0020007a0c */ /* 0x000fe20003f86270 */
[----:B----4-:R1:W-:Y:S02]  /*44cc0*/  @P5 STG.E [R2.64], R249 ;  /* 0x000000f902005986 */ /* 0x0103e4000c101908 */
[----:B------:R-:W-:-:S02]  /*44cd0*/  IMAD.WIDE R32, R40, 0x4, R6 ;  /* 0x0000000428207825 */ /* 0x000fc400078e0206 */
[----:B------:R3:W-:Y:S04]  /*44ce0*/  @P1 STG.E [R24.64], R20 ;  /* 0x0000001418001986 */ /* 0x0007e8000c101908 */
[----:B------:R-:W-:Y:S01]  /*44cf0*/  @P2 STG.E [R32.64], R12 ;  /* 0x0000000c20002986 */ /* 0x000fe2000c101908 */
[----:B-1----:R-:W-:-:S04]  /*44d00*/  IMAD.WIDE R2, R40, 0x4, R4 ;  /* 0x0000000428027825 */ /* 0x002fc800078e0204 */
[----:B---3--:R-:W-:Y:S01]  /*44d10*/  IMAD.WIDE R24, R41, 0x4, R30 ;  /* 0x0000000429187825 */ /* 0x008fe200078e021e */
[----:B------:R-:W-:Y:S04]  /*44d20*/  @P3 STG.E [R2.64], R48 ;  /* 0x0000003002003986 */ /* 0x000fe8000c101908 */
[----:B------:R1:W-:Y:S04]  /*44d30*/  @P6 STG.E [R24.64], R245 ;  /* 0x000000f518006986 */ /* 0x0003e8000c101908 */
[----:B-1----:R-:W3:Y:S04]  /*44d40*/  LDL.LU R245, [R1+0x444] ;  /* 0x0004440001f57983 */ /* 0x002ee80000300800 */
[----:B------:R-:W4:Y:S04]  /*44d50*/  LDL.LU R251, [R1+0x4a8] ;  /* 0x0004a80001fb7983 */ /* 0x000f280000300800 */
[----:B------:R-:W4:Y:S04]  /*44d60*/  LDL.LU R250, [R1+0x28] ;  /* 0x0000280001fa7983 */ /* 0x000f280000300800 */
[----:B------:R-:W4:Y:S01]  /*44d70*/  LDL.LU R244, [R1+0x4ac] ;  /* 0x0004ac0001f47983 */ /* 0x000f220000300800 */
[----:B------:R-:W-:-:S02]  /*44d80*/  ISETP.LT.AND P5, PT, R191, c[0x0][0x178], !P0 ;  /* 0x00005e00bf007a0c */ /* 0x000fc400047a1270 */
[----:B------:R-:W-:Y:S02]  /*44d90*/  ISETP.LT.AND P1, PT, R247, c[0x0][0x178], !P0 ;  /* 0x00005e00f7007a0c */ /* 0x000fe40004721270 */
[----:B------:R-:W-:Y:S01]  /*44da0*/  IADD3 R36, R195, 0x47, RZ ;  /* 0x00000047c3247810 */ /* 0x000fe20007ffe0ff */
[C---:B------:R-:W-:Y:S01]  /*44db0*/  IMAD.WIDE R32, R41.reuse, 0x4, R28 ;  /* 0x0000000429207825 */ /* 0x040fe200078e021c */
[----:B------:R-:W-:Y:S01]  /*44dc0*/  ISETP.LT.AND P0, PT, R246, c[0x0][0x178], !P0 ;  /* 0x00005e00f6007a0c */ /* 0x000fe20004701270 */
[----:B------:R-:W4:Y:S01]  /*44dd0*/  LDL.LU R249, [R1+0x2c] ;  /* 0x00002c0001f97983 */ /* 0x000f220000300800 */
[----:B------:R-:W-:Y:S01]  /*44de0*/  ISETP.GE.AND P2, PT, R36, c[0x0][0x17c], PT ;  /* 0x00005f0024007a0c */ /* 0x000fe20003f46270 */
[C---:B------:R-:W-:Y:S01]  /*44df0*/  IMAD.WIDE R36, R41.reuse, 0x4, R6 ;  /* 0x0000000429247825 */ /* 0x040fe200078e0206 */
[----:B------:R-:W-:-:S03]  /*44e00*/  IADD3 R43, R41, c[0x0][0x198], RZ ;  /* 0x00006600292b7a10 */ /* 0x000fc60007ffe0ff */
[----:B------:R-:W-:Y:S01]  /*44e10*/  IMAD.WIDE R40, R41, 0x4, R4 ;  /* 0x0000000429287825 */ /* 0x000fe200078e0204 */
[----:B------:R-:W-:Y:S01]  /*44e20*/  ISETP.LT.AND P6, PT, R211, c[0x0][0x178], !P4 ;  /* 0x00005e00d3007a0c */ /* 0x000fe200067c1270 */
[----:B------:R1:W-:Y:S01]  /*44e30*/  @P5 STG.E [R32.64], R21 ;  /* 0x0000001520005986 */ /* 0x0003e2000c101908 */
[----:B------:R-:W-:Y:S02]  /*44e40*/  ISETP.LT.AND P3, PT, R191, c[0x0][0x178], !P4 ;  /* 0x00005e00bf007a0c */ /* 0x000fe40006761270 */
[----:B------:R-:W-:Y:S01]  /*44e50*/  ISETP.LT.AND P5, PT, R247, c[0x0][0x178], !P4 ;  /* 0x00005e00f7007a0c */ /* 0x000fe200067a1270 */
[----:B------:R1:W-:Y:S01]  /*44e60*/  @P1 STG.E [R36.64], R13 ;  /* 0x0000000d24001986 */ /* 0x0003e2000c101908 */
[----:B------:R-:W-:-:S03]  /*44e70*/  ISETP.LT.AND P4, PT, R246, c[0x0][0x178], !P4 ;  /* 0x00005e00f6007a0c */ /* 0x000fc60006781270 */
[----:B------:R-:W-:Y:S01]  /*44e80*/  @P0 STG.E [R40.64], R49 ;  /* 0x0000003128000986 */ /* 0x000fe2000c101908 */
[----:B------:R-:W-:Y:S01]  /*44e90*/  ISETP.LT.AND P0, PT, R211, c[0x0][0x178], !P2 ;  /* 0x00005e00d3007a0c */ /* 0x000fe20005701270 */
[----:B------:R-:W-:-:S04]  /*44ea0*/  IMAD.WIDE R2, R43, 0x4, R30 ;  /* 0x000000042b027825 */ /* 0x000fc800078e021e */
[----:B-1----:R-:W-:-:S04]  /*44eb0*/  IMAD.WIDE R20, R43, 0x4, R28 ;  /* 0x000000042b147825 */ /* 0x002fc800078e021c */
[----:B------:R-:W-:-:S04]  /*44ec0*/  IMAD.WIDE R24, R43, 0x4, R6 ;  /* 0x000000042b187825 */ /* 0x000fc800078e0206 */
[C---:B------:R-:W-:Y:S01]  /*44ed0*/  IMAD.WIDE R32, R43.reuse, 0x4, R4 ;  /* 0x000000042b207825 */ /* 0x040fe200078e0204 */
[----:B------:R-:W-:-:S05]  /*44ee0*/  IADD3 R43, R43, c[0x0][0x198], RZ ;  /* 0x000066002b2b7a10 */ /* 0x000fca0007ffe0ff */
[----:B------:R-:W-:Y:S01]  /*44ef0*/  IMAD.WIDE R36, R43, 0x4, R30 ;  /* 0x000000042b247825 */ /* 0x000fe200078e021e */
[----:B--2---:R1:W-:Y:S04]  /*44f00*/  @P6 STG.E [R2.64], R248 ;  /* 0x000000f802006986 */ /* 0x0043e8000c101908 */
[----:B------:R-:W-:Y:S04]  /*44f10*/  @P3 STG.E [R20.64], R16 ;  /* 0x0000001014003986 */ /* 0x000fe8000c101908 */
[----:B------:R-:W-:Y:S04]  /*44f20*/  @P5 STG.E [R24.64], R8 ;  /* 0x0000000818005986 */ /* 0x000fe8000c101908 */
[----:B-1----:R-:W2:Y:S04]  /*44f30*/  LDL.LU R248, [R1+0x498] ;  /* 0x0004980001f87983 */ /* 0x002ea80000300800 */
[----:B------:R-:W-:Y:S04]  /*44f40*/  @P4 STG.E [R32.64], R44 ;  /* 0x0000002c20004986 */ /* 0x000fe8000c101908 */
[----:B---3--:R1:W-:Y:S04]  /*44f50*/  @P0 STG.E [R36.64], R245 ;  /* 0x000000f524000986 */ /* 0x0083e8000c101908 */
[----:B-1----:R-:W3:Y:S01]  /*44f60*/  LDL.LU R245, [R1+0x49c] ;  /* 0x00049c0001f57983 */ /* 0x002ee20000300800 */
[----:B------:R-:W-:-:S02]  /*44f70*/  IADD3 R12, R195, 0x48, RZ ;  /* 0x00000048c30c7810 */ /* 0x000fc40007ffe0ff */
[----:B------:R-:W-:Y:S02]  /*44f80*/  ISETP.LT.AND P3, PT, R191, c[0x0][0x178], !P2 ;  /* 0x00005e00bf007a0c */ /* 0x000fe40005761270 */
[----:B------:R-:W-:Y:S02]  /*44f90*/  ISETP.GE.AND P1, PT, R12, c[0x0][0x17c], PT ;  /* 0x00005f000c007a0c */ /* 0x000fe40003f26270 */
[----:B------:R-:W-:Y:S02]  /*44fa0*/  ISETP.LT.AND P6, PT, R247, c[0x0][0x178], !P2 ;  /* 0x00005e00f7007a0c */ /* 0x000fe400057c1270 */
[----:B------:R-:W-:Y:S02]  /*44fb0*/  ISETP.LT.AND P2, PT, R246, c[0x0][0x178], !P2 ;  /* 0x00005e00f6007a0c */ /* 0x000fe40005741270 */
[----:B------:R-:W-:Y:S02]  /*44fc0*/  ISETP.LT.AND P4, PT, R211, c[0x0][0x178], !P1 ;  /* 0x00005e00d3007a0c */ /* 0x000fe40004f81270 */
[----:B------:R-:W-:-:S02]  /*44fd0*/  IADD3 R12, R195, 0x49, RZ ;  /* 0x00000049c30c7810 */ /* 0x000fc40007ffe0ff */
[C---:B------:R-:W-:Y:S01]  /*44fe0*/  IADD3 R41, R43.reuse, c[0x0][0x198], RZ ;  /* 0x000066002b297a10 */ /* 0x040fe20007ffe0ff */
[----:B------:R-:W-:Y:S01]  /*44ff0*/  IMAD.WIDE R2, R43, 0x4, R28 ;  /* 0x000000042b027825 */ /* 0x000fe200078e021c */
[----:B------:R-:W-:-:S03]  /*45000*/  ISETP.GE.AND P0, PT, R12, c[0x0][0x17c], PT ;  /* 0x00005f000c007a0c */ /* 0x000fc60003f06270 */
[C---:B------:R-:W-:Y:S01]  /*45010*/  IMAD.WIDE R12, R43.reuse, 0x4, R6 ;  /* 0x000000042b0c7825 */ /* 0x040fe200078e0206 */
[----:B------:R1:W-:Y:S03]  /*45020*/  @P3 STG.E [R2.64], R17 ;  /* 0x0000001102003986 */ /* 0x0003e6000c101908 */
[----:B------:R-:W-:Y:S01]  /*45030*/  IMAD.WIDE R20, R43, 0x4, R4 ;  /* 0x000000042b147825 */ /* 0x000fe200078e0204 */
[----:B------:R-:W-:-:S03]  /*45040*/  ISETP.LT.AND P5, PT, R191, c[0x0][0x178], !P1 ;  /* 0x00005e00bf007a0c */ /* 0x000fc60004fa1270 */
[----:B------:R-:W-:Y:S01]  /*45050*/  IMAD.WIDE R24, R41, 0x4, R30 ;  /* 0x0000000429187825 */ /* 0x000fe200078e021e */
[----:B------:R1:W-:Y:S01]  /*45060*/  @P6 STG.E [R12.64], R9 ;  /* 0x000000090c006986 */ /* 0x0003e2000c101908 */
[----:B------:R-:W-:-:S03]  /*45070*/  ISETP.LT.AND P3, PT, R247, c[0x0][0x178], !P1 ;  /* 0x00005e00f7007a0c */ /* 0x000fc60004f61270 */
[----:B------:R-:W-:Y:S01]  /*45080*/  @P2 STG.E [R20.64], R45 ;  /* 0x0000002d14002986 */ /* 0x000fe2000c101908 */
[----:B------:R-:W-:-:S03]  /*45090*/  ISETP.LT.AND P2, PT, R246, c[0x0][0x178], !P1 ;  /* 0x00005e00f6007a0c */ /* 0x000fc60004f41270 */
[----:B----4-:R-:W-:Y:S01]  /*450a0*/  @P4 STG.E [R24.64], R251 ;  /* 0x000000fb18004986 */ /* 0x010fe2000c101908 */
[----:B------:R-:W-:Y:S02]  /*450b0*/  ISETP.LT.AND P4, PT, R211, c[0x0][0x178], !P0 ;  /* 0x00005e00d3007a0c */ /* 0x000fe40004781270 */
[----:B------:R-:W-:Y:S02]  /*450c0*/  IADD3 R8, R195, 0x4a, RZ ;  /* 0x0000004ac3087810 */ /* 0x000fe40007ffe0ff */
[C---:B------:R-:W-:Y:S01]  /*450d0*/  IADD3 R37, R41.reuse, c[0x0][0x198], RZ ;  /* 0x0000660029257a10 */ /* 0x040fe20007ffe0ff */
[----:B------:R-:W-:Y:S01]  /*450e0*/  IMAD.WIDE R32, R41, 0x4, R28 ;  /* 0x0000000429207825 */ /* 0x000fe200078e021c */
[----:B------:R-:W-:-:S03]  /*450f0*/  ISETP.GE.AND P1, PT, R8, c[0x0][0x17c], PT ;  /* 0x00005f0008007a0c */ /* 0x000fc60003f26270 */
[C---:B-1----:R-:W-:Y:S01]  /*45100*/  IMAD.WIDE R2, R41.reuse, 0x4, R6 ;  /* 0x0000000429027825 */ /* 0x042fe200078e0206 */
[----:B------:R-:W-:Y:S03]  /*45110*/  @P5 STG.E [R32.64], R250 ;  /* 0x000000fa20005986 */ /* 0x000fe6000c101908 */
[----:B------:R-:W-:Y:S01]  /*45120*/  IMAD.WIDE R8, R41, 0x4, R4 ;  /* 0x0000000429087825 */ /* 0x000fe200078e0204 */
[----:B------:R-:W-:Y:S03]  /*45130*/  @P3 STG.E [R2.64], R38 ;  /* 0x0000002602003986 */ /* 0x000fe6000c101908 */
[----:B------:R-:W-:Y:S01]  /*45140*/  IMAD.WIDE R12, R37, 0x4, R30 ;  /* 0x00000004250c7825 */ /* 0x000fe200078e021e */
[----:B------:R-:W-:Y:S01]  /*45150*/  @P2 STG.E [R8.64], R58 ;  /* 0x0000003a08002986 */ /* 0x000fe2000c101908 */
[----:B------:R-:W-:-:S03]  /*45160*/  ISETP.LT.AND P5, PT, R191, c[0x0][0x178], !P0 ;  /* 0x00005e00bf007a0c */ /* 0x000fc600047a1270 */
[----:B------:R1:W-:Y:S01]  /*45170*/  @P4 STG.E [R12.64], R244 ;  /* 0x000000f40c004986 */ /* 0x0003e2000c101908 */
[----:B------:R-:W-:Y:S02]  /*45180*/  ISETP.LT.AND P6, PT, R247, c[0x0][0x178], !P0 ;  /* 0x00005e00f7007a0c */ /* 0x000fe400047c1270 */
[----:B------:R-:W-:Y:S01]  /*45190*/  IADD3 R16, R195, 0x4b, RZ ;  /* 0x0000004bc3107810 */ /* 0x000fe20007ffe0ff */
[----:B-1----:R-:W4:Y:S03]  /*451a0*/  LDL.LU R244, [R1+0x458] ;  /* 0x0004580001f47983 */ /* 0x002f260000300800 */
[----:B------:R-:W-:Y:S01]  /*451b0*/  ISETP.GE.AND P3, PT, R16, c[0x0][0x17c], PT ;  /* 0x00005f0010007a0c */ /* 0x000fe20003f66270 */
[----:B------:R-:W-:Y:S01]  /*451c0*/  IMAD.WIDE R16, R37, 0x4, R28 ;  /* 0x0000000425107825 */ /* 0x000fe200078e021c */
[----:B------:R-:W-:-:S03]  /*451d0*/  ISETP.LT.AND P0, PT, R246, c[0x0][0x178], !P0 ;  /* 0x00005e00f6007a0c */ /* 0x000fc60004701270 */
[----:B------:R-:W-:Y:S01]  /*451e0*/  IMAD.WIDE R20, R37, 0x4, R6 ;  /* 0x0000000425147825 */ /* 0x000fe200078e0206 */
[----:B------:R1:W-:Y:S01]  /*451f0*/  @P5 STG.E [R16.64], R249 ;  /* 0x000000f910005986 */ /* 0x0003e2000c101908 */
[----:B------:R-:W-:-:S03]  /*45200*/  ISETP.LT.AND P4, PT, R211, c[0x0][0x178], !P1 ;  /* 0x00005e00d3007a0c */ /* 0x000fc60004f81270 */
[----:B------:R1:W-:Y:S01]  /*45210*/  @P6 STG.E [R20.64], R39 ;  /* 0x0000002714006986 */ /* 0x0003e2000c101908 */
[----:B------:R-:W-:Y:S02]  /*45220*/  ISETP.LT.AND P6, PT, R191, c[0x0][0x178], !P1 ;  /* 0x00005e00bf007a0c */ /* 0x000fe40004fc1270 */
[----:B------:R-:W-:Y:S01]  /*45230*/  ISETP.LT.AND P2, PT, R247, c[0x0][0x178], !P1 ;  /* 0x00005e00f7007a0c */ /* 0x000fe20004f41270 */
[----:B-1----:R-:W4:Y:S01]  /*45240*/  LDL.LU R249, [R1+0x45c] ;  /* 0x00045c0001f97983 */ /* 0x002f220000300800 */
[C---:B------:R-:W-:Y:S02]  /*45250*/  IADD3 R25, R37.reuse, c[0x0][0x198], RZ ;  /* 0x0000660025197a10 */ /* 0x040fe40007ffe0ff */
[----:B------:R-:W-:Y:S01]  /*45260*/  ISETP.LT.AND P1, PT, R246, c[0x0][0x178], !P1 ;  /* 0x00005e00f6007a0c */ /* 0x000fe20004f21270 */
[----:B------:R-:W-:Y:S01]  /*45270*/  IMAD.WIDE R2, R37, 0x4, R4 ;  /* 0x0000000425027825 */ /* 0x000fe200078e0204 */
[----:B------:R-:W-:Y:S02]  /*45280*/  ISETP.LT.AND P5, PT, R211, c[0x0][0x178], !P3 ;  /* 0x00005e00d3007a0c */ /* 0x000fe40005fa1270 */
[----:B------:R-:W-:Y:S01]  /*45290*/  IADD3 R24, R195, 0x4c, RZ ;  /* 0x0000004cc3187810 */ /* 0x000fe20007ffe0ff */
[C---:B------:R-:W-:Y:S01]  /*452a0*/  IMAD.WIDE R8, R25.reuse, 0x4, R30 ;  /* 0x0000000419087825 */ /* 0x040fe200078e021e */
[C---:B------:R-:W-:Y:S01]  /*452b0*/  IADD3 R33, R25.reuse, c[0x0][0x198], RZ ;  /* 0x0000660019217a10 */ /* 0x040fe20007ffe0ff */
[----:B------:R-:W-:Y:S02]  /*452c0*/  @P0 STG.E [R2.64], R59 ;  /* 0x0000003b02000986 */ /* 0x000fe4000c101908 */
[----:B------:R-:W-:Y:S01]  /*452d0*/  IMAD.WIDE R12, R25, 0x4, R28 ;  /* 0x00000004190c7825 */ /* 0x000fe200078e021c */
[----:B------:R-:W-:-:S03]  /*452e0*/  ISETP.GE.AND P0, PT, R24, c[0x0][0x17c], PT ;  /* 0x00005f0018007a0c */ /* 0x000fc60003f06270 */
[----:B------:R-:W-:-:S04]  /*452f0*/  IMAD.WIDE R16, R25, 0x4, R6 ;  /* 0x0000000419107825 */ /* 0x000fc800078e0206 */
[----:B------:R-:W-:-:S04]  /*45300*/  IMAD.WIDE R20, R25, 0x4, R4 ;  /* 0x0000000419147825 */ /* 0x000fc800078e0204 */
        /* <DEDUP_REMOVED lines=8> */
[----:B------:R-:W-:-:S02]  /*45390*/  ISETP.LT.AND P6, PT, R191, c[0x0][0x178], !P3 ;  /* 0x00005e00bf007a0c */ /* 0x000fc40005fc1270 */
[----:B------:R-:W-:Y:S02]  /*453a0*/  ISETP.LT.AND P4, PT, R247, c[0x0][0x178], !P3 ;  /* 0x00005e00f7007a0c */ /* 0x000fe40005f81270 */
[----:B------:R-:W-:Y:S02]  /*453b0*/  ISETP.LT.AND P3, PT, R246, c[0x0][0x178], !P3 ;  /* 0x00005e00f6007a0c */ /* 0x000fe40005f61270 */
[----:B------:R-:W-:Y:S02]  /*453c0*/  ISETP.LT.AND P2, PT, R211, c[0x0][0x178], !P0 ;  /* 0x00005e00d3007a0c */ /* 0x000fe40004741270 */
[----:B------:R-:W-:Y:S02]  /*453d0*/  ISETP.LT.AND P5, PT, R191, c[0x0][0x178], !P0 ;  /* 0x00005e00bf007a0c */ /* 0x000fe400047a1270 */
[C---:B------:R-:W-:Y:S01]  /*453e0*/  IADD3 R37, R33.reuse, c[0x0][0x198], RZ ;  /* 0x0000660021257a10 */ /* 0x040fe20007ffe0ff */
[----:B------:R-:W-:Y:S01]  /*453f0*/  IMAD.WIDE R2, R33, 0x4, R28 ;  /* 0x0000000421027825 */ /* 0x000fe200078e021c */
[----:B------:R-:W-:-:S03]  /*45400*/  IADD3 R32, R195, 0x4d, RZ ;  /* 0x0000004dc3207810 */ /* 0x000fc60007ffe0ff */
[C---:B------:R-:W-:Y:S01]  /*45410*/  IMAD.WIDE R8, R33.reuse, 0x4, R6 ;  /* 0x0000000421087825 */ /* 0x040fe200078e0206 */
[----:B------:R1:W-:Y:S03]  /*45420*/  @P6 STG.E [R2.64], R27 ;  /* 0x0000001b02006986 */ /* 0x0003e6000c101908 */
[----:B------:R-:W-:Y:S01]  /*45430*/  IMAD.WIDE R12, R33, 0x4, R4 ;  /* 0x00000004210c7825 */ /* 0x000fe200078e0204 */
[----:B------:R-:W-:-:S03]  /*45440*/  ISETP.GE.AND P1, PT, R32, c[0x0][0x17c], PT ;  /* 0x00005f0020007a0c */ /* 0x000fc60003f26270 */
[C---:B------:R-:W-:Y:S01]  /*45450*/  IMAD.WIDE R16, R37.reuse, 0x4, R30 ;  /* 0x0000000425107825 */ /* 0x040fe200078e021e */
[----:B------:R1:W-:Y:S03]  /*45460*/  @P4 STG.E [R8.64], R35 ;  /* 0x0000002308004986 */ /* 0x0003e6000c101908 */
[----:B------:R-:W-:Y:S01]  /*45470*/  IMAD.WIDE R20, R37, 0x4, R28 ;  /* 0x0000000425147825 */ /* 0x000fe200078e021c */
[----:B------:R-:W-:Y:S01]  /*45480*/  ISETP.LT.AND P6, PT, R247, c[0x0][0x178], !P0 ;  /* 0x00005e00f7007a0c */ /* 0x000fe200047c1270 */
[----:B------:R1:W-:Y:S01]  /*45490*/  @P3 STG.E [R12.64], R55 ;  /* 0x000000370c003986 */ /* 0x0003e2000c101908 */
[----:B------:R-:W-:Y:S02]  /*454a0*/  ISETP.LT.AND P0, PT, R246, c[0x0][0x178], !P0 ;  /* 0x00005e00f6007a0c */ /* 0x000fe40004701270 */
[----:B------:R-:W-:Y:S02]  /*454b0*/  ISETP.LT.AND P3, PT, R191, c[0x0][0x178], !P1 ;  /* 0x00005e00bf007a0c */ /* 0x000fe40004f61270 */
[----:B------:R-:W-:-:S02]  /*454c0*/  IADD3 R24, R195, 0x4e, RZ ;  /* 0x0000004ec3187810 */ /* 0x000fc40007ffe0ff */
[C---:B-1----:R-:W-:Y:S01]  /*454d0*/  IADD3 R27, R37.reuse, c[0x0][0x198], RZ ;  /* 0x00006600251b7a10 */ /* 0x042fe20007ffe0ff */
[----:B------:R-:W-:Y:S01]  /*454e0*/  IMAD.WIDE R2, R37, 0x4, R6 ;  /* 0x0000000425027825 */ /* 0x000fe200078e0206 */
[----:B------:R-:W-:Y:S02]  /*454f0*/  ISETP.GE.AND P4, PT, R24, c[0x0][0x17c], PT ;  /* 0x00005f0018007a0c */ /* 0x000fe40003f86270 */
[----:B------:R-:W-:Y:S01]  /*45500*/  IADD3 R24, R195, 0x4f, RZ ;  /* 0x0000004fc3187810 */ /* 0x000fe20007ffe0ff */
[----:B------:R-:W-:-:S04]  /*45510*/  IMAD.WIDE R8, R37, 0x4, R4 ;  /* 0x0000000425087825 */ /* 0x000fc800078e0204 */
[----:B------:R-:W-:Y:S01]  /*45520*/  IMAD.WIDE R12, R27, 0x4, R30 ;  /* 0x000000041b0c7825 */ /* 0x000fe200078e021e */
[----:B----4-:R1:W-:Y:S01]  /*45530*/  @P2 STG.E [R16.64], R244 ;  /* 0x000000f410002986 */ /* 0x0103e2000c101908 */
[----:B------:R-:W-:-:S03]  /*45540*/  ISETP.LT.AND P2, PT, R247, c[0x0][0x178], !P1 ;  /* 0x00005e00f7007a0c */ /* 0x000fc60004f41270 */
[----:B------:R4:W-:Y:S01]  /*45550*/  @P5 STG.E [R20.64], R22 ;  /* 0x0000001614005986 */ /* 0x0009e2000c101908 */
[----:B------:R-:W-:Y:S02]  /*45560*/  ISETP.LT.AND P5, PT, R211, c[0x0][0x178], !P1 ;  /* 0x00005e00d3007a0c */ /* 0x000fe40004fa1270 */
[----:B------:R-:W-:Y:S01]  /*45570*/  ISETP.LT.AND P1, PT, R246, c[0x0][0x178], !P1 ;  /* 0x00005e00f6007a0c */ /* 0x000fe20004f21270 */
[----:B------:R4:W-:Y:S01]  /*45580*/  @P6 STG.E [R2.64], R14 ;  /* 0x0000000e02006986 */ /* 0x0009e2000c101908 */
[----:B------:R-:W-:Y:S01]  /*45590*/  ISETP.GE.AND P6, PT, R24, c[0x0][0x17c], PT ;  /* 0x00005f0018007a0c */ /* 0x000fe20003fc6270 */
[C---:B-1----:R-:W-:Y:S02]  /*455a0*/  IMAD.WIDE R16, R27.reuse, 0x4, R28 ;  /* 0x000000041b107825 */ /* 0x042fe400078e021c */
[----:B------:R-:W-:Y:S02]  /*455b0*/  @P0 STG.E [R8.64], R50 ;  /* 0x0000003208000986 */ /* 0x000fe4000c101908 */
[----:B----4-:R-:W-:-:S04]  /*455c0*/  IMAD.WIDE R20, R27, 0x4, R6 ;  /* 0x000000041b147825 */ /* 0x010fc800078e0206 */
[----:B------:R-:W-:Y:S01]  /*455d0*/  @P5 STG.E [R12.64], R249 ;  /* 0x000000f90c005986 */ /* 0x000fe2000c101908 */
[----:B------:R-:W-:-:S03]  /*455e0*/  IMAD.WIDE R24, R27, 0x4, R4 ;  /* 0x000000041b187825 */ /* 0x000fc600078e0204 */
[----:B------:R-:W-:Y:S01]  /*455f0*/  @P3 STG.E [R16.64], R23 ;  /* 0x0000001710003986 */ /* 0x000fe2000c101908 */
[----:B------:R-:W-:-:S03]  /*45600*/  ISETP.LT.AND P3, PT, R191, c[0x0][0x178], !P4 ;  /* 0x00005e00bf007a0c */ /* 0x000fc60006761270 */
[----:B------:R1:W-:Y:S01]  /*45610*/  @P2 STG.E [R20.64], R15 ;  /* 0x0000000f14002986 */ /* 0x0003e2000c101908 */
[----:B------:R-:W-:-:S03]  /*45620*/  ISETP.LT.AND P2, PT, R211, c[0x0][0x178], !P4 ;  /* 0x00005e00d3007a0c */ /* 0x000fc60006741270 */
[----:B------:R-:W-:Y:S01]  /*45630*/  @P1 STG.E [R24.64], R51 ;  /* 0x0000003318001986 */ /* 0x000fe2000c101908 */
[----:B------:R-:W-:Y:S02]  /*45640*/  ISETP.LT.AND P1, PT, R247, c[0x0][0x178], !P4 ;  /* 0x00005e00f7007a0c */ /* 0x000fe40006721270 */
[----:B------:R-:W-:Y:S02]  /*45650*/  IADD3 R27, R27, c[0x0][0x198], RZ ;  /* 0x000066001b1b7a10 */ /* 0x000fe40007ffe0ff */
[----:B------:R-:W-:Y:S02]  /*45660*/  ISETP.LT.AND P4, PT, R246, c[0x0][0x178], !P4 ;  /* 0x00005e00f6007a0c */ /* 0x000fe40006781270 */
[----:B------:R-:W-:Y:S02]  /*45670*/  ISETP.LT.AND P5, PT, R211, c[0x0][0x178], !P6 ;  /* 0x00005e00d3007a0c */ /* 0x000fe400077a1270 */
[----:B------:R-:W-:Y:S01]  /*45680*/  IADD3 R14, R195, 0x50, RZ ;  /* 0x00000050c30e7810 */ /* 0x000fe20007ffe0ff */
[C---:B------:R-:W-:Y:S01]  /*45690*/  IMAD.WIDE R2, R27.reuse, 0x4, R30 ;  /* 0x000000041b027825 */ /* 0x040fe200078e021e */
[----:B-1----:R-:W-:-:S02]  /*456a0*/  IADD3 R21, R27, c[0x0][0x198], RZ ;  /* 0x000066001b157a10 */ /* 0x002fc40007ffe0ff */
[----:B------:R-:W-:Y:S01]  /*456b0*/  ISETP.GE.AND P0, PT, R14, c[0x0][0x17c], PT ;  /* 0x00005f000e007a0c */ /* 0x000fe20003f06270 */
[----:B------:R-:W-:-:S04]  /*456c0*/  IMAD.WIDE R8, R27, 0x4, R28 ;  /* 0x000000041b087825 */ /* 0x000fc800078e021c */
[----:B------:R-:W-:-:S04]  /*456d0*/  IMAD.WIDE R12, R27, 0x4, R6 ;  /* 0x000000041b0c7825 */ /* 0x000fc800078e0206 */
[----:B------:R-:W-:-:S04]  /*456e0*/  IMAD.WIDE R14, R27, 0x4, R4 ;  /* 0x000000041b0e7825 */ /* 0x000fc800078e0204 */
[C---:B------:R-:W-:Y:S01]  /*456f0*/  IMAD.WIDE R16, R21.reuse, 0x4, R30 ;  /* 0x0000000415107825 */ /* 0x040fe200078e021e */
[----:B------:R-:W-:Y:S02]  /*45700*/  IADD3 R23, R21, c[0x0][0x198], RZ ;  /* 0x0000660015177a10 */ /* 0x000fe40007ffe0ff */
[----:B------:R-:W-:Y:S01]  /*45710*/  IADD3 R20, R195, 0x51, RZ ;  /* 0x00000051c3147810 */ /* 0x000fe20007ffe0ff */
[----:B--2---:R1:W-:Y:S04]  /*45720*/  @P2 STG.E [R2.64], R248 ;  /* 0x000000f802002986 */ /* 0x0043e8000c101908 */
[----:B------:R2:W-:Y:S01]  /*45730*/  @P3 STG.E [R8.64], R18 ;  /* 0x0000001208003986 */ /* 0x0005e2000c101908 */
[----:B------:R-:W-:-:S03]  /*45740*/  ISETP.LT.AND P3, PT, R247, c[0x0][0x178], !P6 ;  /* 0x00005e00f7007a0c */ /* 0x000fc60007761270 */
[----:B------:R4:W-:Y:S01]  /*45750*/  @P1 STG.E [R12.64], R10 ;  /* 0x0000000a0c001986 */ /* 0x0009e2000c101908 */
[----:B------:R-:W-:-:S03]  /*45760*/  ISETP.LT.AND P1, PT, R191, c[0x0][0x178], !P6 ;  /* 0x00005e00bf007a0c */ /* 0x000fc60007721270 */
[----:B------:R4:W-:Y:S01]  /*45770*/  @P4 STG.E [R14.64], R46 ;  /* 0x0000002e0e004986 */ /* 0x0009e2000c101908 */
[----:B-1----:R-:W-:-:S04]  /*45780*/  IMAD.WIDE R2, R21, 0x4, R28 ;  /* 0x0000000415027825 */ /* 0x002fc800078e021c */
[----:B--2---:R-:W-:-:S04]  /*45790*/  IMAD.WIDE R8, R21, 0x4, R6 ;  /* 0x0000000415087825 */ /* 0x004fc800078e0206 */
[----:B----4-:R-:W-:Y:S01]  /*457a0*/  IMAD.WIDE R12, R21, 0x4, R4 ;  /* 0x00000004150c7825 */ /* 0x010fe200078e0204 */
[----:B------:R-:W-:Y:S02]  /*457b0*/  ISETP.LT.AND P4, PT, R191, c[0x0][0x178], !P0 ;  /* 0x00005e00bf007a0c */ /* 0x000fe40004781270 */
[----:B------:R-:W-:Y:S01]  /*457c0*/  ISETP.GE.AND P2, PT, R20, c[0x0][0x17c], PT ;  /* 0x00005f0014007a0c */ /* 0x000fe20003f46270 */
[----:B------:R-:W-:Y:S01]  /*457d0*/  IMAD.WIDE R14, R23, 0x4, R30 ;  /* 0x00000004170e7825 */ /* 0x000fe200078e021e */
[----:B---3--:R1:W-:Y:S01]  /*457e0*/  @P5 STG.E [R16.64], R245 ;  /* 0x000000f510005986 */ /* 0x0083e2000c101908 */
[C---:B------:R-:W-:Y:S02]  /*457f0*/  ISETP.LT.AND P5, PT, R246.reuse, c[0x0][0x178], !P6 ;  /* 0x00005e00f6007a0c */ /* 0x040fe400077a1270 */
[----:B------:R-:W-:Y:S01]  /*45800*/  ISETP.LT.AND P6, PT, R211, c[0x0][0x178], !P0 ;  /* 0x00005e00d3007a0c */ /* 0x000fe200047c1270 */
[----:B------:R2:W-:Y:S04]  /*45810*/  @P1 STG.E [R2.64], R19 ;  /* 0x0000001302001986 */ /* 0x0005e8000c101908 */
[----:B------:R3:W-:Y:S06]  /*45820*/  @P3 STG.E [R8.64], R11 ;  /* 0x0000000b08003986 */ /* 0x0007ec000c101908 */
[----:B------:R4:W-:Y:S01]  /*45830*/  @P5 STG.E [R12.64], R47 ;  /* 0x0000002f0c005986 */ /* 0x0009e2000c101908 */
[----:B------:R-:W-:Y:S01]  /*45840*/  ISETP.LT.AND P5, PT, R247, c[0x0][0x178], !P0 ;  /* 0x00005e00f7007a0c */ /* 0x000fe200047a1270 */
[----:B-1----:R-:W-:Y:S01]  /*45850*/  IMAD.WIDE R16, R23, 0x4, R28 ;  /* 0x0000000417107825 */ /* 0x002fe200078e021c */
[----:B------:R-:W-:Y:S01]  /*45860*/  ISETP.LT.AND P0, PT, R246, c[0x0][0x178], !P0 ;  /* 0x00005e00f6007a0c */ /* 0x000fe20004701270 */
[----:B------:R1:W-:Y:S01]  /*45870*/  @P6 STG.E [R14.64], R76 ;  /* 0x0000004c0e006986 */ /* 0x0003e2000c101908 */
[----:B------:R-:W-:Y:S01]  /*45880*/  ISETP.LT.AND P1, PT, R211, c[0x0][0x178], !P2 ;  /* 0x00005e00d3007a0c */ /* 0x000fe20005721270 */
[----:B--2---:R-:W-:Y:S01]  /*45890*/  IMAD.WIDE R2, R23, 0x4, R6 ;  /* 0x0000000417027825 */ /* 0x004fe200078e0206 */
[----:B------:R-:W-:-:S02]  /*458a0*/  ISETP.LT.AND P3, PT, R191, c[0x0][0x178], !P2 ;  /* 0x00005e00bf007a0c */ /* 0x000fc40005761270 */
[----:B------:R-:W-:Y:S01]  /*458b0*/  ISETP.LT.AND P6, PT, R247, c[0x0][0x178], !P2 ;  /* 0x00005e00f7007a0c */ /* 0x000fe200057c1270 */
[----:B---3--:R-:W-:Y:S01]  /*458c0*/  IMAD.WIDE R8, R23, 0x4, R4 ;  /* 0x0000000417087825 */ /* 0x008fe200078e0204 */
[----:B------:R-:W-:Y:S02]  /*458d0*/  IADD3 R10, R195, 0x53, RZ ;  /* 0x00000053c30a7810 */ /* 0x000fe40007ffe0ff */
[----:B------:R-:W-:Y:S01]  /*458e0*/  IADD3 R23, R23, c[0x0][0x198], RZ ;  /* 0x0000660017177a10 */ /* 0x000fe20007ffe0ff */
[----:B------:R2:W-:Y:S01]  /*458f0*/  @P4 STG.E [R16.64], R92 ;  /* 0x0000005c10004986 */ /* 0x0005e2000c101908 */
[----:B------:R-:W-:-:S03]  /*45900*/  IADD3 R18, R195, 0x52, RZ ;  /* 0x00000052c3127810 */ /* 0x000fc60007ffe0ff */
[----:B------:R3:W-:Y:S01]  /*45910*/  @P5 STG.E [R2.64], R104 ;  /* 0x0000006802005986 */ /* 0x0007e2000c101908 */
[----:B------:R-:W-:Y:S01]  /*45920*/  ISETP.GE.AND P5, PT, R10, c[0x0][0x17c], PT ;  /* 0x00005f000a007a0c */ /* 0x000fe20003fa6270 */
[----:B------:R-:W-:Y:S01]  /*45930*/  IMAD.WIDE R10, R23, 0x4, R30 ;  /* 0x00000004170a7825 */ /* 0x000fe200078e021e */
[----:B------:R-:W-:-:S03]  /*45940*/  ISETP.GE.AND P4, PT, R18, c[0x0][0x17c], PT ;  /* 0x00005f0012007a0c */ /* 0x000fc60003f86270 */
[C---:B----4-:R-:W-:Y:S01]  /*45950*/  IMAD.WIDE R12, R23.reuse, 0x4, R28 ;  /* 0x00000004170c7825 */ /* 0x050fe200078e021c */
[----:B------:R4:W-:Y:S03]  /*45960*/  @P0 STG.E [R8.64], R120 ;  /* 0x0000007808000986 */ /* 0x0009e6000c101908 */
[----:B-1----:R-:W-:Y:S01]  /*45970*/  IMAD.WIDE R14, R23, 0x4, R6 ;  /* 0x00000004170e7825 */ /* 0x002fe200078e0206 */
[----:B------:R-:W-:Y:S01]  /*45980*/  ISETP.LT.AND P2, PT, R246, c[0x0][0x178], !P2 ;  /* 0x00005e00f6007a0c */ /* 0x000fe20005741270 */
[----:B------:R1:W-:Y:S01]  /*45990*/  @P1 STG.E [R10.64], R77 ;  /* 0x0000004d0a001986 */ /* 0x0003e2000c101908 */
[----:B------:R-:W-:Y:S02]  /*459a0*/  ISETP.LT.AND P0, PT, R211, c[0x0][0x178], !P4 ;  /* 0x00005e00d3007a0c */ /* 0x000fe40006701270 */
[----:B------:R-:W-:Y:S01]  /*459b0*/  ISETP.LT.AND P1, PT, R191, c[0x0][0x178], !P4 ;  /* 0x00005e00bf007a0c */ /* 0x000fe20006721270 */
[----:B------:R1:W-:Y:S01]  /*459c0*/  @P3 STG.E [R12.64], R93 ;  /* 0x0000005d0c003986 */ /* 0x0003e2000c101908 */
[----:B--2---:R-:W-:-:S03]  /*459d0*/  IADD3 R17, R23, c[0x0][0x198], RZ ;  /* 0x0000660017117a10 */ /* 0x004fc60007ffe0ff */
[----:B------:R2:W-:Y:S01]  /*459e0*/  @P6 STG.E [R14.64], R105 ;  /* 0x000000690e006986 */ /* 0x0005e2000c101908 */
[----:B------:R-:W-:Y:S01]  /*459f0*/  ISETP.LT.AND P6, PT, R247, c[0x0][0x178], !P4 ;  /* 0x00005e00f7007a0c */ /* 0x000fe200067c1270 */
[----:B---3--:R-:W-:Y:S01]  /*45a00*/  IMAD.WIDE R2, R23, 0x4, R4 ;  /* 0x0000000417027825 */ /* 0x008fe200078e0204 */
[----:B------:R-:W-:-:S03]  /*45a10*/  ISETP.LT.AND P4, PT, R246, c[0x0][0x178], !P4 ;  /* 0x00005e00f6007a0c */ /* 0x000fc60006781270 */
[C---:B----4-:R-:W-:Y:S01]  /*45a20*/  IMAD.WIDE R8, R17.reuse, 0x4, R30 ;  /* 0x0000000411087825 */ /* 0x050fe200078e021e */
[----:B------:R3:W-:Y:S03]  /*45a30*/  @P2 STG.E [R2.64], R121 ;  /* 0x0000007902002986 */ /* 0x0007e6000c101908 */
[C---:B-1----:R-:W-:Y:S01]  /*45a40*/  IMAD.WIDE R10, R17.reuse, 0x4, R28 ;  /* 0x00000004110a7825 */ /* 0x042fe200078e021c */
[----:B------:R1:W-:Y:S03]  /*45a50*/  @P0 STG.E [R8.64], R72 ;  /* 0x0000004808000986 */ /* 0x0003e6000c101908 */
[----:B------:R-:W-:Y:S01]  /*45a60*/  IMAD.WIDE R12, R17, 0x4, R6 ;  /* 0x00000004110c7825 */ /* 0x000fe200078e0206 */
[----:B------:R-:W-:Y:S01]  /*45a70*/  ISETP.LT.AND P0, PT, R211, c[0x0][0x178], !P5 ;  /* 0x00005e00d3007a0c */ /* 0x000fe20006f01270 */
[----:B------:R4:W-:Y:S01]  /*45a80*/  @P1 STG.E [R10.64], R88 ;  /* 0x000000580a001986 */ /* 0x0009e2000c101908 */
[----:B------:R-:W-:-:S03]  /*45a90*/  ISETP.LT.AND P1, PT, R191, c[0x0][0x178], !P5 ;  /* 0x00005e00bf007a0c */ /* 0x000fc60006f21270 */
[----:B------:R1:W-:Y:S01]  /*45aa0*/  @P6 STG.E [R12.64], R100 ;  /* 0x000000640c006986 */ /* 0x0003e2000c101908 */
[----:B------:R-:W-:Y:S02]  /*45ab0*/  ISETP.LT.AND P6, PT, R247, c[0x0][0x178], !P5 ;  /* 0x00005e00f7007a0c */ /* 0x000fe40006fc1270 */
[----:B------:R-:W-:Y:S02]  /*45ac0*/  IADD3 R16, R195, 0x54, RZ ;  /* 0x00000054c3107810 */ /* 0x000fe40007ffe0ff */
[C---:B------:R-:W-:Y:S02]  /*45ad0*/  IADD3 R19, R17.reuse, c[0x0][0x198], RZ ;  /* 0x0000660011137a10 */ /* 0x040fe40007ffe0ff */
[----:B------:R-:W-:Y:S01]  /*45ae0*/  ISETP.LT.AND P5, PT, R246, c[0x0][0x178], !P5 ;  /* 0x00005e00f6007a0c */ /* 0x000fe20006fa1270 */
[----:B--2---:R-:W-:Y:S01]  /*45af0*/  IMAD.WIDE R14, R17, 0x4, R4 ;  /* 0x00000004110e7825 */ /* 0x004fe200078e0204 */
[----:B------:R-:W-:-:S03]  /*45b00*/  ISETP.GE.AND P3, PT, R16, c[0x0][0x17c], PT ;  /* 0x00005f0010007a0c */ /* 0x000fc60003f66270 */
[----:B---3--:R-:W-:Y:S01]  /*45b10*/  IMAD.WIDE R2, R19, 0x4, R30 ;  /* 0x0000000413027825 */ /* 0x008fe200078e021e */
[----:B------:R2:W-:Y:S01]  /*45b20*/  @P4 STG.E [R14.64], R116 ;  /* 0x000000740e004986 */ /* 0x0005e2000c101908 */
[----:B------:R-:W-:Y:S02]  /*45b30*/  ISETP.LT.AND P4, PT, R211, c[0x0][0x178], !P3 ;  /* 0x00005e00d3007a0c */ /* 0x000fe40005f81270 */
[----:B-1----:R-:W-:Y:S01]  /*45b40*/  IMAD.WIDE R8, R19, 0x4, R28 ;  /* 0x0000000413087825 */ /* 0x002fe200078e021c */
[----:B------:R-:W-:-:S03]  /*45b50*/  IADD3 R16, R195, 0x55, RZ ;  /* 0x00000055c3107810 */ /* 0x000fc60007ffe0ff */
[C---:B----4-:R-:W-:Y:S01]  /*45b60*/  IMAD.WIDE R10, R19.reuse, 0x4, R6 ;  /* 0x00000004130a7825 */ /* 0x050fe200078e0206 */
[----:B------:R1:W-:Y:S03]  /*45b70*/  @P0 STG.E [R2.64], R73 ;  /* 0x0000004902000986 */ /* 0x0003e6000c101908 */
[C---:B------:R-:W-:Y:S01]  /*45b80*/  IMAD.WIDE R12, R19.reuse, 0x4, R4 ;  /* 0x00000004130c7825 */ /* 0x040fe200078e0204 */
[----:B------:R-:W-:Y:S01]  /*45b90*/  IADD3 R17, R19, c[0x0][0x198], RZ ;  /* 0x0000660013117a10 */ /* 0x000fe20007ffe0ff */
[----:B------:R3:W-:Y:S01]  /*45ba0*/  @P1 STG.E [R8.64], R89 ;  /* 0x0000005908001986 */ /* 0x0007e2000c101908 */
[----:B------:R-:W-:Y:S02]  /*45bb0*/  ISETP.GE.AND P2, PT, R16, c[0x0][0x17c], PT ;  /* 0x00005f0010007a0c */ /* 0x000fe40003f46270 */
[----:B------:R-:W-:Y:S01]  /*45bc0*/  ISETP.LT.AND P1, PT, R191, c[0x0][0x178], !P3 ;  /* 0x00005e00bf007a0c */ /* 0x000fe20005f21270 */
[----:B------:R4:W-:Y:S01]  /*45bd0*/  @P6 STG.E [R10.64], R101 ;  /* 0x000000650a006986 */ /* 0x0009e2000c101908 */
[----:B--2---:R-:W-:-:S03]  /*45be0*/  IMAD.WIDE R14, R17, 0x4, R30 ;  /* 0x00000004110e7825 */ /* 0x004fc600078e021e */
[----:B------:R2:W-:Y:S01]  /*45bf0*/  @P5 STG.E [R12.64], R117 ;  /* 0x000000750c005986 */ /* 0x0005e2000c101908 */
[----:B------:R-:W-:Y:S02]  /*45c00*/  ISETP.LT.AND P5, PT, R247, c[0x0][0x178], !P3 ;  /* 0x00005e00f7007a0c */ /* 0x000fe40005fa1270 */
[----:B------:R-:W-:Y:S02]  /*45c10*/  ISETP.LT.AND P3, PT, R246, c[0x0][0x178], !P3 ;  /* 0x00005e00f6007a0c */ /* 0x000fe40005f61270 */
[----:B------:R-:W-:Y:S01]  /*45c20*/  ISETP.LT.AND P6, PT, R211, c[0x0][0x178], !P2 ;  /* 0x00005e00d3007a0c */ /* 0x000fe200057c1270 */
[----:B------:R2:W-:Y:S01]  /*45c30*/  @P4 STG.E [R14.64], R68 ;  /* 0x000000440e004986 */ /* 0x0005e2000c101908 */
[C---:B------:R-:W-:Y:S01]  /*45c40*/  IADD3 R19, R17.reuse, c[0x0][0x198], RZ ;  /* 0x0000660011137a10 */ /* 0x040fe20007ffe0ff */
[----:B-1----:R-:W-:Y:S01]  /*45c50*/  IMAD.WIDE R2, R17, 0x4, R28 ;  /* 0x0000000411027825 */ /* 0x002fe200078e021c */
[----:B------:R-:W-:Y:S02]  /*45c60*/  ISETP.LT.AND P4, PT, R191, c[0x0][0x178], !P2 ;  /* 0x00005e00bf007a0c */ /* 0x000fe40005781270 */
[----:B------:R-:W-:Y:S01]  /*45c70*/  IADD3 R16, R195, 0x56, RZ ;  /* 0x00000056c3107810 */ /* 0x000fe20007ffe0ff */
[C---:B---3--:R-:W-:Y:S01]  /*45c80*/  IMAD.WIDE R8, R17.reuse, 0x4, R6 ;  /* 0x0000000411087825 */ /* 0x048fe200078e0206 */
[----:B------:R1:W-:Y:S03]  /*45c90*/  @P1 STG.E [R2.64], R84 ;  /* 0x0000005402001986 */ /* 0x0003e6000c101908 */
[----:B----4-:R-:W-:Y:S01]  /*45ca0*/  IMAD.WIDE R10, R17, 0x4, R4 ;  /* 0x00000004110a7825 */ /* 0x010fe200078e0204 */
[----:B------:R-:W-:Y:S01]  /*45cb0*/  ISETP.GE.AND P0, PT, R16, c[0x0][0x17c], PT ;  /* 0x00005f0010007a0c */ /* 0x000fe20003f06270 */
[----:B------:R3:W-:Y:S02]  /*45cc0*/  @P5 STG.E [R8.64], R96 ;  /* 0x0000006008005986 */ /* 0x0007e4000c101908 */
[----:B--2---:R-:W-:-:S02]  /*45cd0*/  IMAD.WIDE R12, R19, 0x4, R30 ;  /* 0x00000004130c7825 */ /* 0x004fc400078e021e */
[----:B------:R2:W-:Y:S01]  /*45ce0*/  @P3 STG.E [R10.64], R112 ;  /* 0x000000700a003986 */ /* 0x0005e2000c101908 */
[----:B------:R-:W-:Y:S01]  /*45cf0*/  ISETP.LT.AND P3, PT, R247, c[0x0][0x178], !P2 ;  /* 0x00005e00f7007a0c */ /* 0x000fe20005761270 */
[----:B------:R-:W-:Y:S01]  /*45d00*/  IMAD.WIDE R14, R19, 0x4, R28 ;  /* 0x00000004130e7825 */ /* 0x000fe200078e021c */
[----:B------:R-:W-:Y:S01]  /*45d10*/  ISETP.LT.AND P2, PT, R246, c[0x0][0x178], !P2 ;  /* 0x00005e00f6007a0c */ /* 0x000fe20005741270 */
[----:B------:R4:W-:Y:S01]  /*45d20*/  @P6 STG.E [R12.64], R69 ;  /* 0x000000450c006986 */ /* 0x0009e2000c101908 */
[----:B------:R-:W-:Y:S02]  /*45d30*/  ISETP.LT.AND P6, PT, R211, c[0x0][0x178], !P0 ;  /* 0x00005e00d3007a0c */ /* 0x000fe400047c1270 */
[----:B------:R-:W-:Y:S01]  /*45d40*/  ISETP.LT.AND P5, PT, R191, c[0x0][0x178], !P0 ;  /* 0x00005e00bf007a0c */ /* 0x000fe200047a1270 */
[----:B------:R4:W-:Y:S01]  /*45d50*/  @P4 STG.E [R14.64], R85 ;  /* 0x000000550e004986 */ /* 0x0009e2000c101908 */
[C---:B------:R-:W-:Y:S01]  /*45d60*/  IADD3 R17, R19.reuse, c[0x0][0x198], RZ ;  /* 0x0000660013117a10 */ /* 0x040fe20007ffe0ff */
[----:B-1----:R-:W-:Y:S01]  /*45d70*/  IMAD.WIDE R2, R19, 0x4, R6 ;  /* 0x0000000413027825 */ /* 0x002fe200078e0206 */
[----:B------:R-:W-:-:S02]  /*45d80*/  ISETP.LT.AND P4, PT, R247, c[0x0][0x178], !P0 ;  /* 0x00005e00f7007a0c */ /* 0x000fc40004781270 */
[----:B------:R-:W-:Y:S01]  /*45d90*/  IADD3 R16, R195, 0x57, RZ ;  /* 0x00000057c3107810 */ /* 0x000fe20007ffe0ff */
[----:B---3--:R-:W-:Y:S01]  /*45da0*/  IMAD.WIDE R8, R19, 0x4, R4 ;  /* 0x0000000413087825 */ /* 0x008fe200078e0204 */
[----:B------:R1:W-:Y:S03]  /*45db0*/  @P3 STG.E [R2.64], R97 ;  /* 0x0000006102003986 */ /* 0x0003e6000c101908 */
[----:B--2---:R-:W-:Y:S01]  /*45dc0*/  IMAD.WIDE R10, R17, 0x4, R30 ;  /* 0x00000004110a7825 */ /* 0x004fe200078e021e */
[----:B------:R-:W-:-:S03]  /*45dd0*/  ISETP.GE.AND P1, PT, R16, c[0x0][0x17c], PT ;  /* 0x00005f0010007a0c */ /* 0x000fc60003f26270 */
[C---:B----4-:R-:W-:Y:S01]  /*45de0*/  IMAD.WIDE R12, R17.reuse, 0x4, R28 ;  /* 0x00000004110c7825 */ /* 0x050fe200078e021c */
[----:B------:R2:W-:Y:S01]  /*45df0*/  @P2 STG.E [R8.64], R113 ;  /* 0x0000007108002986 */ /* 0x0005e2000c101908 */
[----:B------:R-:W-:Y:S02]  /*45e00*/  ISETP.LT.AND P0, PT, R246, c[0x0][0x178], !P0 ;  /* 0x00005e00f6007a0c */ /* 0x000fe40004701270 */
[----:B------:R-:W-:Y:S01]  /*45e10*/  IMAD.WIDE R14, R17, 0x4, R6 ;  /* 0x00000004110e7825 */ /* 0x000fe200078e0206 */
[----:B------:R3:W-:Y:S01]  /*45e20*/  @P6 STG.E [R10.64], R60 ;  /* 0x0000003c0a006986 */ /* 0x0007e2000c101908 */
[----:B------:R-:W-:-:S03]  /*45e30*/  ISETP.LT.AND P6, PT, R211, c[0x0][0x178], !P1 ;  /* 0x00005e00d3007a0c */ /* 0x000fc60004fc1270 */
[----:B------:R4:W-:Y:S01]  /*45e40*/  @P5 STG.E [R12.64], R80 ;  /* 0x000000500c005986 */ /* 0x0009e2000c101908 */
[----:B------:R-:W-:Y:S02]  /*45e50*/  ISETP.LT.AND P5, PT, R191, c[0x0][0x178], !P1 ;  /* 0x00005e00bf007a0c */ /* 0x000fe40004fa1270 */
[----:B------:R-:W-:Y:S01]  /*45e60*/  IADD3 R19, R17, c[0x0][0x198], RZ ;  /* 0x0000660011137a10 */ /* 0x000fe20007ffe0ff */
[----:B------:R3:W-:Y:S01]  /*45e70*/  @P4 STG.E [R14.64], R64 ;  /* 0x000000400e004986 */ /* 0x0007e2000c101908 */
[----:B------:R-:W-:Y:S02]  /*45e80*/  ISETP.LT.AND P2, PT, R247, c[0x0][0x178], !P1 ;  /* 0x00005e00f7007a0c */ /* 0x000fe40004f41270 */
[----:B------:R-:W-:Y:S01]  /*45e90*/  ISETP.LT.AND P4, PT, R246, c[0x0][0x178], !P1 ;  /* 0x00005e00f6007a0c */ /* 0x000fe20004f81270 */
[----:B-1----:R-:W-:Y:S01]  /*45ea0*/  IMAD.WIDE R2, R17, 0x4, R4 ;  /* 0x0000000411027825 */ /* 0x002fe200078e0204 */
[----:B------:R-:W-:-:S03]  /*45eb0*/  IADD3 R16, R195, 0x58, RZ ;  /* 0x00000058c3107810 */ /* 0x000fc60007ffe0ff */
[----:B--2---:R-:W-:Y:S01]  /*45ec0*/  IMAD.WIDE R8, R19, 0x4, R30 ;  /* 0x0000000413087825 */ /* 0x004fe200078e021e */
[----:B------:R-:W-:-:S03]  /*45ed0*/  ISETP.GE.AND P3, PT, R16, c[0x0][0x17c], PT ;  /* 0x00005f0010007a0c */ /* 0x000fc60003f66270 */
[----:B---3--:R-:W-:Y:S01]  /*45ee0*/  IMAD.WIDE R10, R19, 0x4, R28 ;  /* 0x00000004130a7825 */ /* 0x008fe200078e021c */
[----:B------:R-:W-:Y:S01]  /*45ef0*/  IADD3 R16, R195, 0x59, RZ ;  /* 0x00000059c3107810 */ /* 0x000fe20007ffe0ff */
[----:B------:R1:W-:Y:S02]  /*45f00*/  @P0 STG.E [R2.64], R108 ;  /* 0x0000006c02000986 */ /* 0x0003e4000c101908 */
[C---:B----4-:R-:W-:Y:S02]  /*45f10*/  IMAD.WIDE R12, R19.reuse, 0x4, R6 ;  /* 0x00000004130c7825 */ /* 0x050fe400078e0206 */
[----:B------:R2:W-:Y:S02]  /*45f20*/  @P6 STG.E [R8.64], R61 ;  /* 0x0000003d08006986 */ /* 0x0005e4000c101908 */
[----:B------:R-:W-:Y:S01]  /*45f30*/  IMAD.WIDE R14, R19, 0x4, R4 ;  /* 0x00000004130e7825 */ /* 0x000fe200078e0204 */
[----:B------:R-:W-:Y:S01]  /*45f40*/  ISETP.GE.AND P1, PT, R16, c[0x0][0x17c], PT ;  /* 0x00005f0010007a0c */ /* 0x000fe20003f26270 */
[----:B------:R3:W-:Y:S01]  /*45f50*/  @P5 STG.E [R10.64], R81 ;  /* 0x000000510a005986 */ /* 0x0007e2000c101908 */
[----:B------:R-:W-:-:S02]  /*45f60*/  ISETP.LT.AND P5, PT, R211, c[0x0][0x178], !P3 ;  /* 0x00005e00d3007a0c */ /* 0x000fc40005fa1270 */
[----:B------:R-:W-:Y:S01]  /*45f70*/  ISETP.LT.AND P0, PT, R191, c[0x0][0x178], !P3 ;  /* 0x00005e00bf007a0c */ /* 0x000fe20005f01270 */
[----:B------:R4:W-:Y:S01]  /*45f80*/  @P2 STG.E [R12.64], R65 ;  /* 0x000000410c002986 */ /* 0x0009e2000c101908 */
[----:B------:R-:W-:Y:S02]  /*45f90*/  ISETP.LT.AND P6, PT, R247, c[0x0][0x178], !P3 ;  /* 0x00005e00f7007a0c */ /* 0x000fe40005fc1270 */
[----:B------:R-:W-:Y:S01]  /*45fa0*/  IADD3 R19, R19, c[0x0][0x198], RZ ;  /* 0x0000660013137a10 */ /* 0x000fe20007ffe0ff */
[----:B------:R-:W-:Y:S01]  /*45fb0*/  @P4 STG.E [R14.64], R109 ;  /* 0x0000006d0e004986 */ /* 0x000fe2000c101908 */
[----:B------:R-:W-:Y:S02]  /*45fc0*/  ISETP.LT.AND P3, PT, R246, c[0x0][0x178], !P3 ;  /* 0x00005e00f6007a0c */ /* 0x000fe40005f61270 */
[----:B------:R-:W-:Y:S01]  /*45fd0*/  ISETP.LT.AND P4, PT, R211, c[0x0][0x178], !P1 ;  /* 0x00005e00d3007a0c */ /* 0x000fe20004f81270 */
[----:B-1----:R-:W-:Y:S01]  /*45fe0*/  IMAD.WIDE R2, R19, 0x4, R30 ;  /* 0x0000000413027825 */ /* 0x002fe200078e021e */
[----:B------:R-:W-:-:S02]  /*45ff0*/  IADD3 R16, R195, 0x5a, RZ ;  /* 0x0000005ac3107810 */ /* 0x000fc40007ffe0ff */
[C---:B------:R-:W-:Y:S01]  /*46000*/  IADD3 R21, R19.reuse, c[0x0][0x198], RZ ;  /* 0x0000660013157a10 */ /* 0x040fe20007ffe0ff */
[----:B--2---:R-:W-:Y:S01]  /*46010*/  IMAD.WIDE R8, R19, 0x4, R28 ;  /* 0x0000000413087825 */ /* 0x004fe200078e021c */
[----:B------:R-:W-:-:S03]  /*46020*/  ISETP.GE.AND P2, PT, R16, c[0x0][0x17c], PT ;  /* 0x00005f0010007a0c */ /* 0x000fc60003f46270 */
[C---:B---3--:R-:W-:Y:S01]  /*46030*/  IMAD.WIDE R10, R19.reuse, 0x4, R6 ;  /* 0x00000004130a7825 */ /* 0x048fe200078e0206 */
[----:B------:R1:W-:Y:S03]  /*46040*/  @P5 STG.E [R2.64], R78 ;  /* 0x0000004e02005986 */ /* 0x0003e6000c101908 */
[----:B----4-:R-:W-:Y:S01]  /*46050*/  IMAD.WIDE R12, R19, 0x4, R4 ;  /* 0x00000004130c7825 */ /* 0x010fe200078e0204 */
[----:B------:R2:W-:Y:S03]  /*46060*/  @P0 STG.E [R8.64], R94 ;  /* 0x0000005e08000986 */ /* 0x0005e6000c101908 */
[----:B------:R-:W-:Y:S01]  /*46070*/  IMAD.WIDE R16, R21, 0x4, R30 ;  /* 0x0000000415107825 */ /* 0x000fe200078e021e */
[----:B------:R3:W-:Y:S01]  /*46080*/  @P6 STG.E [R10.64], R106 ;  /* 0x0000006a0a006986 */ /* 0x0007e2000c101908 */
[----:B------:R-:W-:-:S03]  /*46090*/  ISETP.LT.AND P0, PT, R246, c[0x0][0x178], !P1 ;  /* 0x00005e00f6007a0c */ /* 0x000fc60004f01270 */
[----:B------:R4:W-:Y:S01]  /*460a0*/  @P3 STG.E [R12.64], R122 ;  /* 0x0000007a0c003986 */ /* 0x0009e2000c101908 */
[----:B------:R-:W-:-:S03]  /*460b0*/  ISETP.LT.AND P3, PT, R191, c[0x0][0x178], !P1 ;  /* 0x00005e00bf007a0c */ /* 0x000fc60004f61270 */
[----:B------:R-:W-:Y:S01]  /*460c0*/  @P4 STG.E [R16.64], R79 ;  /* 0x0000004f10004986 */ /* 0x000fe2000c101908 */
[----:B------:R-:W-:Y:S02]  /*460d0*/  ISETP.LT.AND P4, PT, R247, c[0x0][0x178], !P1 ;  /* 0x00005e00f7007a0c */ /* 0x000fe40004f81270 */
[----:B------:R-:W-:Y:S02]  /*460e0*/  ISETP.LT.AND P6, PT, R211, c[0x0][0x178], !P2 ;  /* 0x00005e00d3007a0c */ /* 0x000fe400057c1270 */
[----:B------:R-:W-:Y:S02]  /*460f0*/  ISETP.LT.AND P5, PT, R191, c[0x0][0x178], !P2 ;  /* 0x00005e00bf007a0c */ /* 0x000fe400057a1270 */
[C---:B------:R-:W-:Y:S01]  /*46100*/  IADD3 R19, R21.reuse, c[0x0][0x198], RZ ;  /* 0x0000660015137a10 */ /* 0x040fe20007ffe0ff */
[----:B-1----:R-:W-:Y:S01]  /*46110*/  IMAD.WIDE R2, R21, 0x4, R28 ;  /* 0x0000000415027825 */ /* 0x002fe200078e021c */
[----:B------:R-:W-:-:S03]  /*46120*/  IADD3 R14, R195, 0x5b, RZ ;  /* 0x0000005bc30e7810 */ /* 0x000fc60007ffe0ff */
[----:B--2---:R-:W-:Y:S01]  /*46130*/  IMAD.WIDE R8, R21, 0x4, R6 ;  /* 0x0000000415087825 */ /* 0x004fe200078e0206 */
[----:B------:R-:W-:-:S03]  /*46140*/  ISETP.GE.AND P1, PT, R14, c[0x0][0x17c], PT ;  /* 0x00005f000e007a0c */ /* 0x000fc60003f26270 */
[----:B---3--:R-:W-:Y:S01]  /*46150*/  IMAD.WIDE R10, R21, 0x4, R4 ;  /* 0x00000004150a7825 */ /* 0x008fe200078e0204 */
[----:B------:R1:W-:Y:S03]  /*46160*/  @P3 STG.E [R2.64], R95 ;  /* 0x0000005f02003986 */ /* 0x0003e6000c101908 */
[C---:B----4-:R-:W-:Y:S01]  /*46170*/  IMAD.WIDE R12, R19.reuse, 0x4, R30 ;  /* 0x00000004130c7825 */ /* 0x050fe200078e021e */
[----:B------:R2:W-:Y:S03]  /*46180*/  @P4 STG.E [R8.64], R107 ;  /* 0x0000006b08004986 */ /* 0x0005e6000c101908 */
[----:B------:R-:W-:Y:S01]  /*46190*/  IMAD.WIDE R14, R19, 0x4, R28 ;  /* 0x00000004130e7825 */ /* 0x000fe200078e021c */
[----:B------:R3:W-:Y:S01]  /*461a0*/  @P0 STG.E [R10.64], R123 ;  /* 0x0000007b0a000986 */ /* 0x0007e2000c101908 */
[----:B------:R-:W-:-:S02]  /*461b0*/  ISETP.LT.AND P3, PT, R247, c[0x0][0x178], !P2 ;  /* 0x00005e00f7007a0c */ /* 0x000fc40005761270 */
[----:B------:R-:W-:Y:S01]  /*461c0*/  ISETP.LT.AND P2, PT, R246, c[0x0][0x178], !P2 ;  /* 0x00005e00f6007a0c */ /* 0x000fe20005741270 */
[----:B------:R4:W-:Y:S04]  /*461d0*/  @P6 STG.E [R12.64], R74 ;  /* 0x0000004a0c006986 */ /* 0x0009e8000c101908 */
[----:B------:R3:W-:Y:S01]  /*461e0*/  @P5 STG.E [R14.64], R90 ;  /* 0x0000005a0e005986 */ /* 0x0007e2000c101908 */
[----:B------:R-:W-:Y:S02]  /*461f0*/  ISETP.LT.AND P5, PT, R211, c[0x0][0x178], !P1 ;  /* 0x00005e00d3007a0c */ /* 0x000fe40004fa1270 */
[C---:B------:R-:W-:Y:S01]  /*46200*/  IADD3 R21, R19.reuse, c[0x0][0x198], RZ ;  /* 0x0000660013157a10 */ /* 0x040fe20007ffe0ff */
[----:B-1----:R-:W-:Y:S01]  /*46210*/  IMAD.WIDE R2, R19, 0x4, R6 ;  /* 0x0000000413027825 */ /* 0x002fe200078e0206 */
[----:B------:R-:W-:-:S02]  /*46220*/  IADD3 R17, R195, 0x5c, RZ ;  /* 0x0000005cc3117810 */ /* 0x000fc40007ffe0ff */
[----:B------:R-:W-:Y:S01]  /*46230*/  ISETP.LT.AND P0, PT, R191, c[0x0][0x178], !P1 ;  /* 0x00005e00bf007a0c */ /* 0x000fe20004f01270 */
[----:B--2---:R-:W-:Y:S01]  /*46240*/  IMAD.WIDE R8, R19, 0x4, R4 ;  /* 0x0000000413087825 */ /* 0x004fe200078e0204 */
[----:B------:R-:W-:Y:S02]  /*46250*/  ISETP.LT.AND P4, PT, R247, c[0x0][0x178], !P1 ;  /* 0x00005e00f7007a0c */ /* 0x000fe40004f81270 */
[----:B------:R-:W-:Y:S01]  /*46260*/  ISETP.GE.AND P6, PT, R17, c[0x0][0x17c], PT ;  /* 0x00005f0011007a0c */ /* 0x000fe20003fc6270 */
[----:B---3--:R-:W-:Y:S01]  /*46270*/  IMAD.WIDE R10, R21, 0x4, R30 ;  /* 0x00000004150a7825 */ /* 0x008fe200078e021e */
[----:B------:R1:W-:Y:S01]  /*46280*/  @P3 STG.E [R2.64], R102 ;  /* 0x0000006602003986 */ /* 0x0003e2000c101908 */
[----:B------:R-:W-:-:S03]  /*46290*/  ISETP.LT.AND P1, PT, R246, c[0x0][0x178], !P1 ;  /* 0x00005e00f6007a0c */ /* 0x000fc60004f21270 */
[----:B------:R2:W-:Y:S01]  /*462a0*/  @P2 STG.E [R8.64], R118 ;  /* 0x0000007608002986 */ /* 0x0005e2000c101908 */
[----:B------:R-:W-:Y:S01]  /*462b0*/  ISETP.LT.AND P2, PT, R211, c[0x0][0x178], !P6 ;  /* 0x00005e00d3007a0c */ /* 0x000fe20007741270 */
[----:B----4-:R-:W-:Y:S02]  /*462c0*/  IMAD.WIDE R12, R21, 0x4, R28 ;  /* 0x00000004150c7825 */ /* 0x010fe400078e021c */
[----:B------:R3:W-:Y:S01]  /*462d0*/  @P5 STG.E [R10.64], R75 ;  /* 0x0000004b0a005986 */ /* 0x0007e2000c101908 */
[----:B------:R-:W-:Y:S01]  /*462e0*/  ISETP.LT.AND P5, PT, R191, c[0x0][0x178], !P6 ;  /* 0x00005e00bf007a0c */ /* 0x000fe200077a1270 */
[C---:B------:R-:W-:Y:S01]  /*462f0*/  IMAD.WIDE R14, R21.reuse, 0x4, R6 ;  /* 0x00000004150e7825 */ /* 0x040fe200078e0206 */
[----:B------:R-:W-:Y:S01]  /*46300*/  IADD3 R17, R21, c[0x0][0x198], RZ ;  /* 0x0000660015117a10 */ /* 0x000fe20007ffe0ff */
[----:B------:R4:W-:Y:S01]  /*46310*/  @P0 STG.E [R12.64], R91 ;  /* 0x0000005b0c000986 */ /* 0x0009e2000c101908 */
[----:B------:R-:W-:Y:S01]  /*46320*/  IADD3 R16, R195, 0x5d, RZ ;  /* 0x0000005dc3107810 */ /* 0x000fe20007ffe0ff */
[----:B-1----:R-:W-:-:S02]  /*46330*/  IMAD.WIDE R2, R21, 0x4, R4 ;  /* 0x0000000415027825 */ /* 0x002fc400078e0204 */
[----:B------:R1:W-:Y:S01]  /*46340*/  @P4 STG.E [R14.64], R103 ;  /* 0x000000670e004986 */ /* 0x0003e2000c101908 */
[----:B------:R-:W-:Y:S01]  /*46350*/  ISETP.LT.AND P4, PT, R247, c[0x0][0x178], !P6 ;  /* 0x00005e00f7007a0c */ /* 0x000fe20007781270 */
[----:B--2---:R-:W-:Y:S01]  /*46360*/  IMAD.WIDE R8, R17, 0x4, R30 ;  /* 0x0000000411087825 */ /* 0x004fe200078e021e */
[----:B------:R-:W-:-:S03]  /*46370*/  ISETP.LT.AND P6, PT, R246, c[0x0][0x178], !P6 ;  /* 0x00005e00f6007a0c */ /* 0x000fc600077c1270 */
[----:B---3--:R-:W-:Y:S01]  /*46380*/  IMAD.WIDE R10, R17, 0x4, R28 ;  /* 0x00000004110a7825 */ /* 0x008fe200078e021c */
[----:B------:R-:W-:Y:S01]  /*46390*/  ISETP.GE.AND P3, PT, R16, c[0x0][0x17c], PT ;  /* 0x00005f0010007a0c */ /* 0x000fe20003f66270 */
[----:B------:R2:W-:Y:S01]  /*463a0*/  @P1 STG.E [R2.64], R119 ;  /* 0x0000007702001986 */ /* 0x0005e2000c101908 */
[----:B------:R-:W-:-:S03]  /*463b0*/  IADD3 R16, R195, 0x5e, RZ ;  /* 0x0000005ec3107810 */ /* 0x000fc60007ffe0ff */
[----:B------:R3:W-:Y:S01]  /*463c0*/  @P2 STG.E [R8.64], R70 ;  /* 0x0000004608002986 */ /* 0x0007e2000c101908 */
[----:B----4-:R-:W-:-:S03]  /*463d0*/  IMAD.WIDE R12, R17, 0x4, R6 ;  /* 0x00000004110c7825 */ /* 0x010fc600078e0206 */
[----:B------:R4:W-:Y:S01]  /*463e0*/  @P5 STG.E [R10.64], R86 ;  /* 0x000000560a005986 */ /* 0x0009e2000c101908 */
[----:B------:R-:W-:Y:S01]  /*463f0*/  ISETP.LT.AND P5, PT, R211, c[0x0][0x178], !P3 ;  /* 0x00005e00d3007a0c */ /* 0x000fe20005fa1270 */
[C---:B-1----:R-:W-:Y:S01]  /*46400*/  IMAD.WIDE R14, R17.reuse, 0x4, R4 ;  /* 0x00000004110e7825 */ /* 0x042fe200078e0204 */
[----:B------:R-:W-:Y:S02]  /*46410*/  IADD3 R17, R17, c[0x0][0x198], RZ ;  /* 0x0000660011117a10 */ /* 0x000fe40007ffe0ff */
[----:B------:R-:W-:Y:S01]  /*46420*/  ISETP.GE.AND P0, PT, R16, c[0x0][0x17c], PT ;  /* 0x00005f0010007a0c */ /* 0x000fe20003f06270 */
[----:B------:R1:W-:Y:S01]  /*46430*/  @P4 STG.E [R12.64], R98 ;  /* 0x000000620c004986 */ /* 0x0003e2000c101908 */
[----:B------:R-:W-:Y:S02]  /*46440*/  ISETP.LT.AND P1, PT, R191, c[0x0][0x178], !P3 ;  /* 0x00005e00bf007a0c */ /* 0x000fe40005f21270 */
[----:B------:R-:W-:Y:S01]  /*46450*/  ISETP.LT.AND P2, PT, R247, c[0x0][0x178], !P3 ;  /* 0x00005e00f7007a0c */ /* 0x000fe20005f41270 */
[----:B------:R1:W-:Y:S01]  /*46460*/  @P6 STG.E [R14.64], R114 ;  /* 0x000000720e006986 */ /* 0x0003e2000c101908 */
[----:B------:R-:W-:Y:S01]  /*46470*/  ISETP.LT.AND P3, PT, R246, c[0x0][0x178], !P3 ;  /* 0x00005e00f6007a0c */ /* 0x000fe20005f61270 */
[----:B--2---:R-:W-:Y:S01]  /*46480*/  IMAD.WIDE R2, R17, 0x4, R30 ;  /* 0x0000000411027825 */ /* 0x004fe200078e021e */
[----:B------:R-:W-:-:S02]  /*46490*/  ISETP.LT.AND P6, PT, R211, c[0x0][0x178], !P0 ;  /* 0x00005e00d3007a0c */ /* 0x000fc400047c1270 */
[C---:B------:R-:W-:Y:S01]  /*464a0*/  IADD3 R19, R17.reuse, c[0x0][0x198], RZ ;  /* 0x0000660011137a10 */ /* 0x040fe20007ffe0ff */
[----:B---3--:R-:W-:Y:S01]  /*464b0*/  IMAD.WIDE R8, R17, 0x4, R28 ;  /* 0x0000000411087825 */ /* 0x008fe200078e021c */
[----:B------:R2:W-:Y:S01]  /*464c0*/  @P5 STG.E [R2.64], R71 ;  /* 0x0000004702005986 */ /* 0x0005e2000c101908 */
[----:B------:R-:W-:Y:S02]  /*464d0*/  IADD3 R16, R195, 0x5f, RZ ;  /* 0x0000005fc3107810 */ /* 0x000fe40007ffe0ff */
[----:B----4-:R-:W-:Y:S01]  /*464e0*/  IMAD.WIDE R10, R17, 0x4, R6 ;  /* 0x00000004110a7825 */ /* 0x010fe200078e0206 */
[----:B------:R-:W-:-:S03]  /*464f0*/  ISETP.LT.AND P5, PT, R191, c[0x0][0x178], !P0 ;  /* 0x00005e00bf007a0c */ /* 0x000fc600047a1270 */
[----:B-1----:R-:W-:Y:S01]  /*46500*/  IMAD.WIDE R12, R17, 0x4, R4 ;  /* 0x00000004110c7825 */ /* 0x002fe200078e0204 */
[----:B------:R-:W-:Y:S01]  /*46510*/  ISETP.GE.AND P4, PT, R16, c[0x0][0x17c], PT ;  /* 0x00005f0010007a0c */ /* 0x000fe20003f86270 */
[----:B------:R1:W-:Y:S02]  /*46520*/  @P1 STG.E [R8.64], R87 ;  /* 0x0000005708001986 */ /* 0x0003e4000c101908 */
[----:B------:R-:W-:Y:S01]  /*46530*/  IMAD.WIDE R14, R19, 0x4, R30 ;  /* 0x00000004130e7825 */ /* 0x000fe200078e021e */
[----:B------:R-:W-:Y:S01]  /*46540*/  ISETP.LT.AND P1, PT, R247, c[0x0][0x178], !P0 ;  /* 0x00005e00f7007a0c */ /* 0x000fe20004721270 */
[----:B------:R3:W-:Y:S01]  /*46550*/  @P2 STG.E [R10.64], R99 ;  /* 0x000000630a002986 */ /* 0x0007e2000c101908 */
[----:B------:R-:W-:Y:S01]  /*46560*/  ISETP.LT.AND P0, PT, R246, c[0x0][0x178], !P0 ;  /* 0x00005e00f6007a0c */ /* 0x000fe20004701270 */
[----:B------:R-:W-:Y:S02]  /*46570*/  IMAD.WIDE R16, R19, 0x4, R28 ;  /* 0x0000000413107825 */ /* 0x000fe400078e021c */
[----:B------:R4:W-:Y:S01]  /*46580*/  @P3 STG.E [R12.64], R115 ;  /* 0x000000730c003986 */ /* 0x0009e2000c101908 */
[----:B------:R-:W-:-:S03]  /*46590*/  ISETP.LT.AND P3, PT, R191, c[0x0][0x178], !P4 ;  /* 0x00005e00bf007a0c */ /* 0x000fc60006761270 */
[----:B------:R3:W-:Y:S01]  /*465a0*/  @P6 STG.E [R14.64], R62 ;  /* 0x0000003e0e006986 */ /* 0x0007e2000c101908 */
[----:B------:R-:W-:Y:S02]  /*465b0*/  ISETP.LT.AND P6, PT, R211, c[0x0][0x178], !P4 ;  /* 0x00005e00d3007a0c */ /* 0x000fe400067c1270 */
[----:B------:R-:W-:Y:S01]  /*465c0*/  IADD3 R21, R19, c[0x0][0x198], RZ ;  /* 0x0000660013157a10 */ /* 0x000fe20007ffe0ff */
[----:B------:R4:W-:Y:S01]  /*465d0*/  @P5 STG.E [R16.64], R82 ;  /* 0x0000005210005986 */ /* 0x0009e2000c101908 */
[----:B------:R-:W-:Y:S01]  /*465e0*/  IADD3 R18, R195, 0x60, RZ ;  /* 0x00000060c3127810 */ /* 0x000fe20007ffe0ff */
[----:B--2---:R-:W-:Y:S01]  /*465f0*/  IMAD.WIDE R2, R19, 0x4, R6 ;  /* 0x0000000413027825 */ /* 0x004fe200078e0206 */
[----:B------:R-:W-:Y:S02]  /*46600*/  ISETP.LT.AND P5, PT, R247, c[0x0][0x178], !P4 ;  /* 0x00005e00f7007a0c */ /* 0x000fe400067a1270 */
[----:B------:R-:W-:Y:S01]  /*46610*/  ISETP.LT.AND P4, PT, R246, c[0x0][0x178], !P4 ;  /* 0x00005e00f6007a0c */ /* 0x000fe20006781270 */
[----:B-1----:R-:W-:Y:S01]  /*46620*/  IMAD.WIDE R8, R19, 0x4, R4 ;  /* 0x0000000413087825 */ /* 0x002fe200078e0204 */
[----:B------:R-:W-:-:S03]  /*46630*/  ISETP.GE.AND P2, PT, R18, c[0x0][0x17c], PT ;  /* 0x00005f0012007a0c */ /* 0x000fc60003f46270 */
[C---:B---3--:R-:W-:Y:S01]  /*46640*/  IMAD.WIDE R10, R21.reuse, 0x4, R30 ;  /* 0x00000004150a7825 */ /* 0x048fe200078e021e */
[----:B------:R1:W-:Y:S03]  /*46650*/  @P1 STG.E [R2.64], R66 ;  /* 0x0000004202001986 */ /* 0x0003e6000c101908 */
[----:B----4-:R-:W-:Y:S01]  /*46660*/  IMAD.WIDE R12, R21, 0x4, R28 ;  /* 0x00000004150c7825 */ /* 0x010fe200078e021c */
[----:B------:R2:W-:Y:S01]  /*46670*/  @P0 STG.E [R8.64], R110 ;  /* 0x0000006e08000986 */ /* 0x0005e2000c101908 */
[----:B------:R-:W-:Y:S02]  /*46680*/  IADD3 R18, R195, 0x61, RZ ;  /* 0x00000061c3127810 */ /* 0x000fe40007ffe0ff */
[----:B------:R-:W-:Y:S01]  /*46690*/  IMAD.WIDE R14, R21, 0x4, R6 ;  /* 0x00000004150e7825 */ /* 0x000fe200078e0206 */
[----:B------:R3:W-:Y:S01]  /*466a0*/  @P6 STG.E [R10.64], R63 ;  /* 0x0000003f0a006986 */ /* 0x0007e2000c101908 */
[----:B------:R-:W-:-:S02]  /*466b0*/  ISETP.LT.AND P0, PT, R211, c[0x0][0x178], !P2 ;  /* 0x00005e00d3007a0c */ /* 0x000fc40005701270 */
[----:B------:R-:W-:Y:S01]  /*466c0*/  IMAD.WIDE R16, R21, 0x4, R4 ;  /* 0x0000000415107825 */ /* 0x000fe200078e0204 */
[----:B------:R4:W-:Y:S01]  /*466d0*/  @P3 STG.E [R12.64], R83 ;  /* 0x000000530c003986 */ /* 0x0009e2000c101908 */
[----:B------:R-:W-:Y:S02]  /*466e0*/  ISETP.LT.AND P3, PT, R191, c[0x0][0x178], !P2 ;  /* 0x00005e00bf007a0c */ /* 0x000fe40005761270 */
[----:B------:R-:W-:Y:S02]  /*466f0*/  ISETP.GE.AND P1, PT, R18, c[0x0][0x17c], PT ;  /* 0x00005f0012007a0c */ /* 0x000fe40003f26270 */
[----:B------:R-:W-:Y:S01]  /*46700*/  IADD3 R21, R21, c[0x0][0x198], RZ ;  /* 0x0000660015157a10 */ /* 0x000fe20007ffe0ff */
[----:B------:R3:W-:Y:S01]  /*46710*/  @P5 STG.E [R14.64], R67 ;  /* 0x000000430e005986 */ /* 0x0007e2000c101908 */
[----:B------:R-:W-:Y:S02]  /*46720*/  ISETP.LT.AND P6, PT, R247, c[0x0][0x178], !P2 ;  /* 0x00005e00f7007a0c */ /* 0x000fe400057c1270 */
[----:B------:R-:W-:Y:S01]  /*46730*/  ISETP.LT.AND P2, PT, R246, c[0x0][0x178], !P2 ;  /* 0x00005e00f6007a0c */ /* 0x000fe20005741270 */
[----:B------:R4:W-:Y:S01]  /*46740*/  @P4 STG.E [R16.64], R111 ;  /* 0x0000006f10004986 */ /* 0x0009e2000c101908 */
[----:B------:R-:W-:Y:S01]  /*46750*/  ISETP.LT.AND P4, PT, R211, c[0x0][0x178], !P1 ;  /* 0x00005e00d3007a0c */ /* 0x000fe20004f81270 */
[----:B-1----:R-:W-:Y:S01]  /*46760*/  IMAD.WIDE R2, R21, 0x4, R30 ;  /* 0x0000000415027825 */ /* 0x002fe200078e021e */
[----:B------:R-:W-:-:S02]  /*46770*/  ISETP.LT.AND P5, PT, R191, c[0x0][0x178], !P1 ;  /* 0x00005e00bf007a0c */ /* 0x000fc40004fa1270 */
[C---:B------:R-:W-:Y:S01]  /*46780*/  IADD3 R19, R21.reuse, c[0x0][0x198], RZ ;  /* 0x0000660015137a10 */ /* 0x040fe20007ffe0ff */
[----:B--2---:R-:W-:Y:S01]  /*46790*/  IMAD.WIDE R8, R21, 0x4, R28 ;  /* 0x0000000415087825 */ /* 0x004fe200078e021c */
[----:B------:R-:W-:Y:S01]  /*467a0*/  IADD3 R18, R195, 0x62, RZ ;  /* 0x00000062c3127810 */ /* 0x000fe20007ffe0ff */
[----:B------:R1:W-:Y:S02]  /*467b0*/  @P0 STG.E [R2.64], R136 ;  /* 0x0000008802000986 */ /* 0x0003e4000c101908 */
[----:B---3--:R-:W-:Y:S02]  /*467c0*/  IMAD.WIDE R10, R21, 0x4, R6 ;  /* 0x00000004150a7825 */ /* 0x008fe400078e0206 */
[----:B------:R-:W-:Y:S01]  /*467d0*/  @P3 STG.E [R8.64], R148 ;  /* 0x0000009408003986 */ /* 0x000fe2000c101908 */
[----:B------:R-:W-:Y:S01]  /*467e0*/  ISETP.LT.AND P3, PT, R247, c[0x0][0x178], !P1 ;  /* 0x00005e00f7007a0c */ /* 0x000fe20004f61270 */
[----:B----4-:R-:W-:Y:S01]  /*467f0*/  IMAD.WIDE R12, R21, 0x4, R4 ;  /* 0x00000004150c7825 */ /* 0x010fe200078e0204 */
[----:B------:R-:W-:-:S03]  /*46800*/  ISETP.GE.AND P0, PT, R18, c[0x0][0x17c], PT ;  /* 0x00005f0012007a0c */ /* 0x000fc60003f06270 */
[C---:B------:R-:W-:Y:S01]  /*46810*/  IMAD.WIDE R14, R19.reuse, 0x4, R30 ;  /* 0x00000004130e7825 */ /* 0x040fe200078e021e */
[----:B------:R-:W-:Y:S03]  /*46820*/  @P6 STG.E [R10.64], R168 ;  /* 0x000000a80a006986 */ /* 0x000fe6000c101908 */
[----:B------:R-:W-:Y:S01]  /*46830*/  IMAD.WIDE R16, R19, 0x4, R28 ;  /* 0x0000000413107825 */ /* 0x000fe200078e021c */
[----:B------:R2:W-:Y:S01]  /*46840*/  @P2 STG.E [R12.64], R184 ;  /* 0x000000b80c002986 */ /* 0x0005e2000c101908 */
[----:B------:R-:W-:-:S03]  /*46850*/  ISETP.LT.AND P2, PT, R246, c[0x0][0x178], !P1 ;  /* 0x00005e00f6007a0c */ /* 0x000fc60004f41270 */
[----:B------:R3:W-:Y:S01]  /*46860*/  @P4 STG.E [R14.64], R137 ;  /* 0x000000890e004986 */ /* 0x0007e2000c101908 */
[----:B------:R-:W-:Y:S01]  /*46870*/  ISETP.LT.AND P4, PT, R211, c[0x0][0x178], !P0 ;  /* 0x00005e00d3007a0c */ /* 0x000fe20004781270 */
[----:B-1----:R-:W-:Y:S02]  /*46880*/  IMAD.WIDE R2, R19, 0x4, R6 ;  /* 0x0000000413027825 */ /* 0x002fe400078e0206 */
[----:B------:R1:W-:Y:S01]  /*46890*/  @P5 STG.E [R16.64], R149 ;  /* 0x0000009510005986 */ /* 0x0003e2000c101908 */
[----:B------:R-:W-:Y:S02]  /*468a0*/  ISETP.LT.AND P5, PT, R191, c[0x0][0x178], !P0 ;  /* 0x00005e00bf007a0c */ /* 0x000fe400047a1270 */
[----:B------:R-:W-:Y:S02]  /*468b0*/  ISETP.LT.AND P6, PT, R247, c[0x0][0x178], !P0 ;  /* 0x00005e00f7007a0c */ /* 0x000fe400047c1270 */
[----:B------:R-:W-:Y:S02]  /*468c0*/  IADD3 R21, R19, c[0x0][0x198], RZ ;  /* 0x0000660013157a10 */ /* 0x000fe40007ffe0ff */
[C---:B--2---:R-:W-:Y:S01]  /*468d0*/  IADD3 R12, R195.reuse, 0x64, RZ ;  /* 0x00000064c30c7810 */ /* 0x044fe20007ffe0ff */
[----:B------:R2:W-:Y:S01]  /*468e0*/  @P3 STG.E [R2.64], R169 ;  /* 0x000000a902003986 */ /* 0x0005e2000c101908 */
[----:B------:R-:W-:Y:S01]  /*468f0*/  IADD3 R18, R195, 0x63, RZ ;  /* 0x00000063c3127810 */ /* 0x000fe20007ffe0ff */
[----:B------:R-:W-:Y:S01]  /*46900*/  IMAD.WIDE R8, R19, 0x4, R4 ;  /* 0x0000000413087825 */ /* 0x000fe200078e0204 */
[----:B------:R-:W-:-:S03]  /*46910*/  ISETP.GE.AND P3, PT, R12, c[0x0][0x17c], PT ;  /* 0x00005f000c007a0c */ /* 0x000fc60003f66270 */
[----:B------:R-:W-:Y:S01]  /*46920*/  IMAD.WIDE R10, R21, 0x4, R30 ;  /* 0x00000004150a7825 */ /* 0x000fe200078e021e */
[----:B------:R-:W-:-:S03]  /*46930*/  ISETP.GE.AND P1, PT, R18, c[0x0][0x17c], PT ;  /* 0x00005f0012007a0c */ /* 0x000fc60003f26270 */
[C---:B------:R-:W-:Y:S01]  /*46940*/  IMAD.WIDE R12, R21.reuse, 0x4, R28 ;  /* 0x00000004150c7825 */ /* 0x040fe200078e021c */
[----:B------:R4:W-:Y:S03]  /*46950*/  @P2 STG.E [R8.64], R185 ;  /* 0x000000b908002986 */ /* 0x0009e6000c101908 */
[----:B---3--:R-:W-:Y:S01]  /*46960*/  IMAD.WIDE R14, R21, 0x4, R6 ;  /* 0x00000004150e7825 */ /* 0x008fe200078e0206 */
[----:B------:R3:W-:Y:S01]  /*46970*/  @P4 STG.E [R10.64], R132 ;  /* 0x000000840a004986 */ /* 0x0007e2000c101908 */
[----:B------:R-:W-:Y:S02]  /*46980*/  ISETP.LT.AND P0, PT, R246, c[0x0][0x178], !P0 ;  /* 0x00005e00f6007a0c */ /* 0x000fe40004701270 */
[----:B------:R-:W-:Y:S01]  /*46990*/  ISETP.LT.AND P4, PT, R211, c[0x0][0x178], !P1 ;  /* 0x00005e00d3007a0c */ /* 0x000fe20004f81270 */
[----:B------:R3:W-:Y:S01]  /*469a0*/  @P5 STG.E [R12.64], R152 ;  /* 0x000000980c005986 */ /* 0x0007e2000c101908 */
[----:B-1----:R-:W-:-:S03]  /*469b0*/  IADD3 R17, R21, c[0x0][0x198], RZ ;  /* 0x0000660015117a10 */ /* 0x002fc60007ffe0ff */
[----:B------:R1:W-:Y:S01]  /*469c0*/  @P6 STG.E [R14.64], R164 ;  /* 0x000000a40e006986 */ /* 0x0003e2000c101908 */
[----:B------:R-:W-:Y:S02]  /*469d0*/  ISETP.LT.AND P6, PT, R191, c[0x0][0x178], !P1 ;  /* 0x00005e00bf007a0c */ /* 0x000fe40004fc1270 */
[----:B------:R-:W-:Y:S02]  /*469e0*/  ISETP.LT.AND P2, PT, R247, c[0x0][0x178], !P1 ;  /* 0x00005e00f7007a0c */ /* 0x000fe40004f41270 */
[----:B------:R-:W-:Y:S01]  /*469f0*/  ISETP.LT.AND P1, PT, R246, c[0x0][0x178], !P1 ;  /* 0x00005e00f6007a0c */ /* 0x000fe20004f21270 */
[----:B--2---:R-:W-:Y:S01]  /*46a00*/  IMAD.WIDE R2, R21, 0x4, R4 ;  /* 0x0000000415027825 */ /* 0x004fe200078e0204 */
[----:B------:R-:W-:Y:S02]  /*46a10*/  ISETP.LT.AND P5, PT, R211, c[0x0][0x178], !P3 ;  /* 0x00005e00d3007a0c */ /* 0x000fe40005fa1270 */
[----:B------:R-:W-:Y:S01]  /*46a20*/  IADD3 R16, R195, 0x65, RZ ;  /* 0x00000065c3107810 */ /* 0x000fe20007ffe0ff */
[C---:B----4-:R-:W-:Y:S01]  /*46a30*/  IMAD.WIDE R8, R17.reuse, 0x4, R30 ;  /* 0x0000000411087825 */ /* 0x050fe200078e021e */
[C---:B------:R-:W-:Y:S01]  /*46a40*/  IADD3 R19, R17.reuse, c[0x0][0x198], RZ ;  /* 0x0000660011137a10 */ /* 0x040fe20007ffe0ff */
[----:B------:R2:W-:Y:S02]  /*46a50*/  @P0 STG.E [R2.64], R176 ;  /* 0x000000b002000986 */ /* 0x0005e4000c101908 */
[C---:B---3--:R-:W-:Y:S01]  /*46a60*/  IMAD.WIDE R10, R17.reuse, 0x4, R28 ;  /* 0x00000004110a7825 */ /* 0x048fe200078e021c */
[----:B------:R-:W-:Y:S01]  /*46a70*/  ISETP.GE.AND P0, PT, R16, c[0x0][0x17c], PT ;  /* 0x00005f0010007a0c */ /* 0x000fe20003f06270 */
[----:B------:R3:W-:Y:S02]  /*46a80*/  @P4 STG.E [R8.64], R133 ;  /* 0x0000008508004986 */ /* 0x0007e4000c101908 */
[----:B------:R-:W-:-:S02]  /*46a90*/  IMAD.WIDE R12, R17, 0x4, R6 ;  /* 0x00000004110c7825 */ /* 0x000fc400078e0206 */
[----:B------:R4:W-:Y:S02]  /*46aa0*/  @P6 STG.E [R10.64], R153 ;  /* 0x000000990a006986 */ /* 0x0009e4000c101908 */
[----:B-1----:R-:W-:Y:S01]  /*46ab0*/  IMAD.WIDE R14, R17, 0x4, R4 ;  /* 0x00000004110e7825 */ /* 0x002fe200078e0204 */
[----:B------:R-:W-:-:S03]  /*46ac0*/  ISETP.LT.AND P6, PT, R191, c[0x0][0x178], !P3 ;  /* 0x00005e00bf007a0c */ /* 0x000fc60005fc1270 */
[----:B------:R-:W-:Y:S01]  /*46ad0*/  IMAD.WIDE R16, R19, 0x4, R30 ;  /* 0x0000000413107825 */ /* 0x000fe200078e021e */
[----:B------:R-:W-:Y:S01]  /*46ae0*/  ISETP.LT.AND P4, PT, R247, c[0x0][0x178], !P3 ;  /* 0x00005e00f7007a0c */ /* 0x000fe20005f81270 */
[----:B------:R1:W-:Y:S01]  /*46af0*/  @P2 STG.E [R12.64], R165 ;  /* 0x000000a50c002986 */ /* 0x0003e2000c101908 */
[----:B------:R-:W-:Y:S02]  /*46b00*/  ISETP.LT.AND P3, PT, R246, c[0x0][0x178], !P3 ;  /* 0x00005e00f6007a0c */ /* 0x000fe40005f61270 */
[----:B------:R-:W-:Y:S01]  /*46b10*/  ISETP.LT.AND P2, PT, R211, c[0x0][0x178], !P0 ;  /* 0x00005e00d3007a0c */ /* 0x000fe20004741270 */
[----:B------:R1:W-:Y:S01]  /*46b20*/  @P1 STG.E [R14.64], R177 ;  /* 0x000000b10e001986 */ /* 0x0003e2000c101908 */
[----:B------:R-:W-:-:S03]  /*46b30*/  IADD3 R21, R19, c[0x0][0x198], RZ ;  /* 0x0000660013157a10 */ /* 0x000fc60007ffe0ff */
[----:B------:R1:W-:Y:S01]  /*46b40*/  @P5 STG.E [R16.64], R128 ;  /* 0x0000008010005986 */ /* 0x0003e2000c101908 */
[----:B------:R-:W-:Y:S01]  /*46b50*/  ISETP.LT.AND P5, PT, R191, c[0x0][0x178], !P0 ;  /* 0x00005e00bf007a0c */ /* 0x000fe200047a1270 */
[----:B--2---:R-:W-:Y:S01]  /*46b60*/  IMAD.WIDE R2, R19, 0x4, R28 ;  /* 0x0000000413027825 */ /* 0x004fe200078e021c */
[----:B------:R-:W-:-:S03]  /*46b70*/  IADD3 R18, R195, 0x66, RZ ;  /* 0x00000066c3127810 */ /* 0x000fc60007ffe0ff */
[C---:B---3--:R-:W-:Y:S01]  /*46b80*/  IMAD.WIDE R8, R19.reuse, 0x4, R6 ;  /* 0x0000000413087825 */ /* 0x048fe200078e0206 */
[----:B------:R2:W-:Y:S03]  /*46b90*/  @P6 STG.E [R2.64], R140 ;  /* 0x0000008c02006986 */ /* 0x0005e6000c101908 */
[----:B----4-:R-:W-:Y:S01]  /*46ba0*/  IMAD.WIDE R10, R19, 0x4, R4 ;  /* 0x00000004130a7825 */ /* 0x010fe200078e0204 */
[----:B------:R-:W-:-:S03]  /*46bb0*/  ISETP.GE.AND P1, PT, R18, c[0x0][0x17c], PT ;  /* 0x00005f0012007a0c */ /* 0x000fc60003f26270 */
[C---:B-1----:R-:W-:Y:S01]  /*46bc0*/  IMAD.WIDE R12, R21.reuse, 0x4, R30 ;  /* 0x00000004150c7825 */ /* 0x042fe200078e021e */
[----:B------:R1:W-:Y:S03]  /*46bd0*/  @P4 STG.E [R8.64], R160 ;  /* 0x000000a008004986 */ /* 0x0003e6000c101908 */
[----:B------:R-:W-:Y:S01]  /*46be0*/  IMAD.WIDE R14, R21, 0x4, R28 ;  /* 0x00000004150e7825 */ /* 0x000fe200078e021c */
[----:B------:R-:W-:Y:S01]  /*46bf0*/  ISETP.LT.AND P6, PT, R247, c[0x0][0x178], !P0 ;  /* 0x00005e00f7007a0c */ /* 0x000fe200047c1270 */
[----:B------:R3:W-:Y:S01]  /*46c00*/  @P3 STG.E [R10.64], R180 ;  /* 0x000000b40a003986 */ /* 0x0007e2000c101908 */
[----:B------:R-:W-:-:S03]  /*46c10*/  ISETP.LT.AND P0, PT, R246, c[0x0][0x178], !P0 ;  /* 0x00005e00f6007a0c */ /* 0x000fc60004701270 */
[----:B------:R4:W-:Y:S01]  /*46c20*/  @P2 STG.E [R12.64], R129 ;  /* 0x000000810c002986 */ /* 0x0009e2000c101908 */
[----:B------:R-:W-:-:S03]  /*46c30*/  ISETP.LT.AND P3, PT, R191, c[0x0][0x178], !P1 ;  /* 0x00005e00bf007a0c */ /* 0x000fc60004f61270 */
[----:B------:R1:W-:Y:S01]  /*46c40*/  @P5 STG.E [R14.64], R141 ;  /* 0x0000008d0e005986 */ /* 0x0003e2000c101908 */
[----:B------:R-:W-:Y:S02]  /*46c50*/  ISETP.LT.AND P5, PT, R211, c[0x0][0x178], !P1 ;  /* 0x00005e00d3007a0c */ /* 0x000fe40004fa1270 */
[----:B------:R-:W-:Y:S02]  /*46c60*/  IADD3 R16, R195, 0x67, RZ ;  /* 0x00000067c3107810 */ /* 0x000fe40007ffe0ff */
[----:B------:R-:W-:Y:S02]  /*46c70*/  ISETP.LT.AND P2, PT, R247, c[0x0][0x178], !P1 ;  /* 0x00005e00f7007a0c */ /* 0x000fe40004f41270 */
[C---:B------:R-:W-:Y:S01]  /*46c80*/  IADD3 R19, R21.reuse, c[0x0][0x198], RZ ;  /* 0x0000660015137a10 */ /* 0x040fe20007ffe0ff */
[C---:B--2---:R-:W-:Y:S01]  /*46c90*/  IMAD.WIDE R2, R21.reuse, 0x4, R6 ;  /* 0x0000000415027825 */ /* 0x044fe200078e0206 */
[----:B------:R-:W-:Y:S02]  /*46ca0*/  ISETP.LT.AND P1, PT, R246, c[0x0][0x178], !P1 ;  /* 0x00005e00f6007a0c */ /* 0x000fe40004f21270 */
[----:B------:R-:W-:Y:S01]  /*46cb0*/  ISETP.GE.AND P4, PT, R16, c[0x0][0x17c], PT ;  /* 0x00005f0010007a0c */ /* 0x000fe20003f86270 */
[----:B-1----:R-:W-:Y:S01]  /*46cc0*/  IMAD.WIDE R8, R21, 0x4, R4 ;  /* 0x0000000415087825 */ /* 0x002fe200078e0204 */
[----:B------:R-:W-:Y:S01]  /*46cd0*/  IADD3 R16, R195, 0x68, RZ ;  /* 0x00000068c3107810 */ /* 0x000fe20007ffe0ff */
[----:B------:R1:W-:Y:S02]  /*46ce0*/  @P6 STG.E [R2.64], R161 ;  /* 0x000000a102006986 */ /* 0x0003e4000c101908 */
[----:B---3--:R-:W-:Y:S01]  /*46cf0*/  IMAD.WIDE R10, R19, 0x4, R30 ;  /* 0x00000004130a7825 */ /* 0x008fe200078e021e */
[----:B------:R-:W-:-:S03]  /*46d00*/  ISETP.GE.AND P6, PT, R16, c[0x0][0x17c], PT ;  /* 0x00005f0010007a0c */ /* 0x000fc60003fc6270 */
[C---:B----4-:R-:W-:Y:S01]  /*46d10*/  IMAD.WIDE R12, R19.reuse, 0x4, R28 ;  /* 0x00000004130c7825 */ /* 0x050fe200078e021c */
[----:B------:R2:W-:Y:S03]  /*46d20*/  @P0 STG.E [R8.64], R181 ;  /* 0x000000b508000986 */ /* 0x0005e6000c101908 */
[C---:B------:R-:W-:Y:S01]  /*46d30*/  IMAD.WIDE R14, R19.reuse, 0x4, R6 ;  /* 0x00000004130e7825 */ /* 0x040fe200078e0206 */
        /* <DEDUP_REMOVED lines=8> */
[----:B------:R-:W-:Y:S02]  /*46dc0*/  IADD3 R19, R19, c[0x0][0x198], RZ ;  /* 0x0000660013137a10 */ /* 0x000fe40007ffe0ff */
[----:B------:R-:W-:Y:S02]  /*46dd0*/  ISETP.LT.AND P4, PT, R246, c[0x0][0x178], !P4 ;  /* 0x00005e00f6007a0c */ /* 0x000fe40006781270 */
[----:B------:R-:W-:Y:S01]  /*46de0*/  ISETP.LT.AND P5, PT, R211, c[0x0][0x178], !P6 ;  /* 0x00005e00d3007a0c */ /* 0x000fe200077a1270 */
[C---:B-1----:R-:W-:Y:S01]  /*46df0*/  IMAD.WIDE R2, R19.reuse, 0x4, R30 ;  /* 0x0000000413027825 */ /* 0x042fe200078e021e */
[----:B------:R-:W-:Y:S02]  /*46e00*/  IADD3 R21, R19, c[0x0][0x198], RZ ;  /* 0x0000660013157a10 */ /* 0x000fe40007ffe0ff */
[----:B------:R-:W-:Y:S01]  /*46e10*/  IADD3 R18, R195, 0x69, RZ ;  /* 0x00000069c3127810 */ /* 0x000fe20007ffe0ff */
[C---:B--2---:R-:W-:Y:S01]  /*46e20*/  IMAD.WIDE R8, R19.reuse, 0x4, R28 ;  /* 0x0000000413087825 */ /* 0x044fe200078e021c */
[----:B------:R1:W-:Y:S03]  /*46e30*/  @P2 STG.E [R2.64], R125 ;  /* 0x0000007d02002986 */ /* 0x0003e6000c101908 */
[----:B---3--:R-:W-:Y:S01]  /*46e40*/  IMAD.WIDE R10, R19, 0x4, R6 ;  /* 0x00000004130a7825 */ /* 0x008fe200078e0206 */
[----:B------:R-:W-:-:S03]  /*46e50*/  ISETP.GE.AND P0, PT, R18, c[0x0][0x17c], PT ;  /* 0x00005f0012007a0c */ /* 0x000fc60003f06270 */
[----:B----4-:R-:W-:Y:S01]  /*46e60*/  IMAD.WIDE R12, R19, 0x4, R4 ;  /* 0x00000004130c7825 */ /* 0x010fe200078e0204 */
[----:B------:R2:W-:Y:S03]  /*46e70*/  @P3 STG.E [R8.64], R145 ;  /* 0x0000009108003986 */ /* 0x0005e6000c101908 */
[----:B------:R-:W-:Y:S01]  /*46e80*/  IMAD.WIDE R14, R21, 0x4, R30 ;  /* 0x00000004150e7825 */ /* 0x000fe200078e021e */
[----:B------:R3:W-:Y:S01]  /*46e90*/  @P1 STG.E [R10.64], R157 ;  /* 0x0000009d0a001986 */ /* 0x0007e2000c101908 */
[----:B------:R-:W-:Y:S02]  /*46ea0*/  ISETP.LT.AND P2, PT, R191, c[0x0][0x178], !P6 ;  /* 0x00005e00bf007a0c */ /* 0x000fe40007741270 */
[----:B------:R-:W-:Y:S01]  /*46eb0*/  ISETP.LT.AND P3, PT, R247, c[0x0][0x178], !P6 ;  /* 0x00005e00f7007a0c */ /* 0x000fe20007761270 */
[----:B------:R4:W-:Y:S01]  /*46ec0*/  @P4 STG.E [R12.64], R173 ;  /* 0x000000ad0c004986 */ /* 0x0009e2000c101908 */
[----:B------:R-:W-:-:S03]  /*46ed0*/  ISETP.LT.AND P6, PT, R246, c[0x0][0x178], !P6 ;  /* 0x00005e00f6007a0c */ /* 0x000fc600077c1270 */
[----:B------:R3:W-:Y:S01]  /*46ee0*/  @P5 STG.E [R14.64], R138 ;  /* 0x0000008a0e005986 */ /* 0x0007e2000c101908 */
        /* <DEDUP_REMOVED lines=15> */
[----:B------:R4:W-:Y:S01]  /*46fe0*/  @P5 STG.E [R12.64], R139 ;  /* 0x0000008b0c005986 */ /* 0x0009e2000c101908 */
[----:B------:R-:W-:Y:S01]  /*46ff0*/  ISETP.LT.AND P2, PT, R211, c[0x0][0x178], !P1 ;  /* 0x00005e00d3007a0c */ /* 0x000fe20004f41270 */
[----:B-1----:R-:W-:Y:S02]  /*47000*/  IMAD.WIDE R2, R19, 0x4, R6 ;  /* 0x0000000413027825 */ /* 0x002fe400078e0206 */
[----:B------:R1:W-:Y:S01]  /*47010*/  @P4 STG.E [R14.64], R151 ;  /* 0x000000970e004986 */ /* 0x0003e2000c101908 */
[----:B------:R-:W-:Y:S01]  /*47020*/  ISETP.LT.AND P4, PT, R191, c[0x0][0x178], !P1 ;  /* 0x00005e00bf007a0c */ /* 0x000fe20004f81270 */
[----:B--2---:R-:W-:Y:S01]  /*47030*/  IMAD.WIDE R8, R19, 0x4, R4 ;  /* 0x0000000413087825 */ /* 0x004fe200078e0204 */
[----:B------:R-:W-:Y:S02]  /*47040*/  ISETP.LT.AND P6, PT, R247, c[0x0][0x178], !P1 ;  /* 0x00005e00f7007a0c */ /* 0x000fe40004fc1270 */
[----:B------:R-:W-:-:S02]  /*47050*/  IADD3 R19, R19, c[0x0][0x198], RZ ;  /* 0x0000660013137a10 */ /* 0x000fc40007ffe0ff */
[----:B------:R-:W-:-:S03]  /*47060*/  IADD3 R17, R195, 0x6b, RZ ;  /* 0x0000006bc3117810 */ /* 0x000fc60007ffe0ff */
[----:B---3--:R-:W-:Y:S01]  /*47070*/  IMAD.WIDE R10, R19, 0x4, R30 ;  /* 0x00000004130a7825 */ /* 0x008fe200078e021e */
[----:B------:R-:W-:Y:S01]  /*47080*/  ISETP.GE.AND P5, PT, R17, c[0x0][0x17c], PT ;  /* 0x00005f0011007a0c */ /* 0x000fe20003fa6270 */
[----:B------:R2:W-:Y:S02]  /*47090*/  @P3 STG.E [R2.64], R171 ;  /* 0x000000ab02003986 */ /* 0x0005e4000c101908 */
[C---:B----4-:R-:W-:Y:S01]  /*470a0*/  IMAD.WIDE R12, R19.reuse, 0x4, R28 ;  /* 0x00000004130c7825 */ /* 0x050fe200078e021c */
[----:B------:R-:W-:Y:S01]  /*470b0*/  ISETP.LT.AND P1, PT, R246, c[0x0][0x178], !P1 ;  /* 0x00005e00f6007a0c */ /* 0x000fe20004f21270 */
[----:B------:R3:W-:Y:S02]  /*470c0*/  @P0 STG.E [R8.64], R187 ;  /* 0x000000bb08000986 */ /* 0x0007e4000c101908 */
[----:B-1----:R-:W-:Y:S01]  /*470d0*/  IMAD.WIDE R14, R19, 0x4, R6 ;  /* 0x00000004130e7825 */ /* 0x002fe200078e0206 */
[----:B------:R-:W-:Y:S01]  /*470e0*/  ISETP.LT.AND P0, PT, R211, c[0x0][0x178], !P5 ;  /* 0x00005e00d3007a0c */ /* 0x000fe20006f01270 */
[----:B------:R1:W-:Y:S01]  /*470f0*/  @P2 STG.E [R10.64], R134 ;  /* 0x000000860a002986 */ /* 0x0003e2000c101908 */
[----:B------:R-:W-:-:S03]  /*47100*/  IADD3 R17, R19, c[0x0][0x198], RZ ;  /* 0x0000660013117a10 */ /* 0x000fc60007ffe0ff */
[----:B------:R4:W-:Y:S01]  /*47110*/  @P4 STG.E [R12.64], R154 ;  /* 0x0000009a0c004986 */ /* 0x0009e2000c101908 */
[----:B------:R-:W-:-:S03]  /*47120*/  ISETP.LT.AND P4, PT, R191, c[0x0][0x178], !P5 ;  /* 0x00005e00bf007a0c */ /* 0x000fc60006f81270 */
[----:B------:R4:W-:Y:S01]  /*47130*/  @P6 STG.E [R14.64], R166 ;  /* 0x000000a60e006986 */ /* 0x0009e2000c101908 */
[----:B------:R-:W-:Y:S01]  /*47140*/  ISETP.LT.AND P6, PT, R247, c[0x0][0x178], !P5 ;  /* 0x00005e00f7007a0c */ /* 0x000fe20006fc1270 */
[----:B--2---:R-:W-:Y:S01]  /*47150*/  IMAD.WIDE R2, R19, 0x4, R4 ;  /* 0x0000000413027825 */ /* 0x004fe200078e0204 */
[----:B------:R-:W-:Y:S02]  /*47160*/  IADD3 R16, R195, 0x6c, RZ ;  /* 0x0000006cc3107810 */ /* 0x000fe40007ffe0ff */
[----:B------:R-:W-:Y:S01]  /*47170*/  ISETP.LT.AND P5, PT, R246, c[0x0][0x178], !P5 ;  /* 0x00005e00f6007a0c */ /* 0x000fe20006fa1270 */
[----:B---3--:R-:W-:Y:S01]  /*47180*/  IMAD.WIDE R8, R17, 0x4, R30 ;  /* 0x0000000411087825 */ /* 0x008fe200078e021e */
[----:B------:R-:W-:-:S03]  /*47190*/  ISETP.GE.AND P3, PT, R16, c[0x0][0x17c], PT ;  /* 0x00005f0010007a0c */ /* 0x000fc60003f66270 */
[----:B-1----:R-:W-:Y:S01]  /*471a0*/  IMAD.WIDE R10, R17, 0x4, R28 ;  /* 0x00000004110a7825 */ /* 0x002fe200078e021c */
[----:B------:R-:W-:Y:S01]  /*471b0*/  IADD3 R16, R195, 0x6d, RZ ;  /* 0x0000006dc3107810 */ /* 0x000fe20007ffe0ff */
[----:B------:R1:W-:Y:S02]  /*471c0*/  @P1 STG.E [R2.64], R178 ;  /* 0x000000b202001986 */ /* 0x0003e4000c101908 */
[----:B----4-:R-:W-:Y:S01]  /*471d0*/  IMAD.WIDE R12, R17, 0x4, R6 ;  /* 0x00000004110c7825 */ /* 0x010fe200078e0206 */
[----:B------:R-:W-:Y:S01]  /*471e0*/  ISETP.LT.AND P1, PT, R211, c[0x0][0x178], !P3 ;  /* 0x00005e00d3007a0c */ /* 0x000fe20005f21270 */
[----:B------:R2:W-:Y:S02]  /*471f0*/  @P0 STG.E [R8.64], R135 ;  /* 0x0000008708000986 */ /* 0x0005e4000c101908 */
[----:B------:R-:W-:Y:S02]  /*47200*/  IMAD.WIDE R14, R17, 0x4, R4 ;  /* 0x00000004110e7825 */ /* 0x000fe400078e0204 */
[----:B------:R3:W-:Y:S01]  /*47210*/  @P4 STG.E [R10.64], R155 ;  /* 0x0000009b0a004986 */ /* 0x0007e2000c101908 */
[----:B------:R-:W-:-:S02]  /*47220*/  ISETP.LT.AND P4, PT, R191, c[0x0][0x178], !P3 ;  /* 0x00005e00bf007a0c */ /* 0x000fc40005f81270 */
[----:B------:R-:W-:Y:S01]  /*47230*/  ISETP.GE.AND P2, PT, R16, c[0x0][0x17c], PT ;  /* 0x00005f0010007a0c */ /* 0x000fe20003f46270 */
[----:B------:R4:W-:Y:S01]  /*47240*/  @P6 STG.E [R12.64], R167 ;  /* 0x000000a70c006986 */ /* 0x0009e2000c101908 */
[----:B------:R-:W-:Y:S02]  /*47250*/  ISETP.LT.AND P6, PT, R247, c[0x0][0x178], !P3 ;  /* 0x00005e00f7007a0c */ /* 0x000fe40005fc1270 */
[----:B------:R-:W-:Y:S01]  /*47260*/  IADD3 R19, R17, c[0x0][0x198], RZ ;  /* 0x0000660011137a10 */ /* 0x000fe20007ffe0ff */
[----:B------:R-:W4:Y:S01]  /*47270*/  S2R R245, SR_TID.X ;  /* 0x0000000000f57919 */ /* 0x000f220000002100 */
[----:B------:R-:W-:-:S03]  /*47280*/  ISETP.LT.AND P3, PT, R246, c[0x0][0x178], !P3 ;  /* 0x00005e00f6007a0c */ /* 0x000fc60005f61270 */
[----:B------:R4:W-:Y:S01]  /*47290*/  @P5 STG.E [R14.64], R179 ;  /* 0x000000b30e005986 */ /* 0x0009e2000c101908 */
[----:B------:R-:W-:Y:S01]  /*472a0*/  ISETP.LT.AND P5, PT, R211, c[0x0][0x178], !P2 ;  /* 0x00005e00d3007a0c */ /* 0x000fe200057a1270 */
[C---:B-1----:R-:W-:Y:S01]  /*472b0*/  IMAD.WIDE R2, R19.reuse, 0x4, R30 ;  /* 0x0000000413027825 */ /* 0x042fe200078e021e */
[----:B------:R-:W-:-:S03]  /*472c0*/  IADD3 R21, R19, c[0x0][0x198], RZ ;  /* 0x0000660013157a10 */ /* 0x000fc60007ffe0ff */
[----:B--2---:R-:W-:Y:S01]  /*472d0*/  IMAD.WIDE R8, R19, 0x4, R28 ;  /* 0x0000000413087825 */ /* 0x004fe200078e021c */
[----:B------:R-:W-:-:S03]  /*472e0*/  IADD3 R16, R195, 0x6e, RZ ;  /* 0x0000006ec3107810 */ /* 0x000fc60007ffe0ff */
[C---:B---3--:R-:W-:Y:S01]  /*472f0*/  IMAD.WIDE R10, R19.reuse, 0x4, R6 ;  /* 0x00000004130a7825 */ /* 0x048fe200078e0206 */
[----:B------:R1:W-:Y:S03]  /*47300*/  @P1 STG.E [R2.64], R130 ;  /* 0x0000008202001986 */ /* 0x0003e6000c101908 */
[----:B----4-:R-:W-:Y:S01]  /*47310*/  IMAD.WIDE R12, R19, 0x4, R4 ;  /* 0x00000004130c7825 */ /* 0x010fe200078e0204 */
[----:B------:R-:W-:Y:S01]  /*47320*/  @P4 STG.E [R8.64], R142 ;  /* 0x0000008e08004986 */ /* 0x000fe2000c101908 */
[----:B------:R-:W-:Y:S02]  /*47330*/  ISETP.GE.AND P0, PT, R16, c[0x0][0x17c], PT ;  /* 0x00005f0010007a0c */ /* 0x000fe40003f06270 */
[----:B------:R-:W-:Y:S01]  /*47340*/  IMAD.WIDE R14, R21, 0x4, R30 ;  /* 0x00000004150e7825 */ /* 0x000fe200078e021e */
[----:B------:R-:W-:Y:S01]  /*47350*/  @P6 STG.E [R10.64], R162 ;  /* 0x000000a20a006986 */ /* 0x000fe2000c101908 */
[----:B------:R-:W-:-:S03]  /*47360*/  ISETP.LT.AND P4, PT, R191, c[0x0][0x178], !P2 ;  /* 0x00005e00bf007a0c */ /* 0x000fc60005781270 */
[----:B------:R2:W-:Y:S01]  /*47370*/  @P3 STG.E [R12.64], R182 ;  /* 0x000000b60c003986 */ /* 0x0005e2000c101908 */
[----:B------:R-:W-:Y:S02]  /*47380*/  ISETP.LT.AND P3, PT, R247, c[0x0][0x178], !P2 ;  /* 0x00005e00f7007a0c */ /* 0x000fe40005761270 */
[----:B------:R-:W-:Y:S01]  /*47390*/  ISETP.LT.AND P2, PT, R246, c[0x0][0x178], !P2 ;  /* 0x00005e00f6007a0c */ /* 0x000fe20005741270 */
[----:B------:R3:W-:Y:S01]  /*473a0*/  @P5 STG.E [R14.64], R131 ;  /* 0x000000830e005986 */ /* 0x0007e2000c101908 */
[----:B------:R-:W-:Y:S02]  /*473b0*/  ISETP.LT.AND P6, PT, R211, c[0x0][0x178], !P0 ;  /* 0x00005e00d3007a0c */ /* 0x000fe400047c1270 */
[----:B------:R-:W-:Y:S02]  /*473c0*/  IADD3 R16, R195, 0x6f, RZ ;  /* 0x0000006fc3107810 */ /* 0x000fe40007ffe0ff */
[C---:B------:R-:W-:Y:S01]  /*473d0*/  IADD3 R23, R21.reuse, c[0x0][0x198], RZ ;  /* 0x0000660015177a10 */ /* 0x040fe20007ffe0ff */
[----:B-1----:R-:W-:Y:S01]  /*473e0*/  IMAD.WIDE R2, R21, 0x4, R28 ;  /* 0x0000000415027825 */ /* 0x002fe200078e021c */
[----:B------:R-:W-:Y:S01]  /*473f0*/  ISETP.LT.AND P5, PT, R191, c[0x0][0x178], !P0 ;  /* 0x00005e00bf007a0c */ /* 0x000fe200047a1270 */
[----:B------:R-:W1:Y:S01]  /*47400*/  LDS.128 R8, [R0] ;  /* 0x0000000000087984 */ /* 0x000e620000000c00 */
[----:B------:R-:W-:Y:S01]  /*47410*/  ISETP.GE.AND P1, PT, R16, c[0x0][0x17c], PT ;  /* 0x00005f0010007a0c */ /* 0x000fe20003f26270 */
[----:B------:R-:W-:Y:S01]  /*47420*/  IMAD.WIDE R16, R21, 0x4, R6 ;  /* 0x0000000415107825 */ /* 0x000fe200078e0206 */
[----:B------:R-:W-:-:S03]  /*47430*/  LOP3.LUT R22, R245, 0x7f, RZ, 0xc0, !PT ;  /* 0x0000007ff5167812 */ /* 0x000fc600078ec0ff */
[----:B------:R-:W-:Y:S01]  /*47440*/  IMAD.WIDE R18, R21, 0x4, R4 ;  /* 0x0000000415127825 */ /* 0x000fe200078e0204 */
[----:B------:R4:W-:Y:S03]  /*47450*/  @P4 STG.E [R2.64], R143 ;  /* 0x0000008f02004986 */ /* 0x0009e6000c101908 */
[C---:B--2---:R-:W-:Y:S01]  /*47460*/  IMAD.WIDE R12, R23.reuse, 0x4, R30 ;  /* 0x00000004170c7825 */ /* 0x044fe200078e021e */
[----:B------:R2:W-:Y:S03]  /*47470*/  @P3 STG.E [R16.64], R163 ;  /* 0x000000a310003986 */ /* 0x0005e6000c101908 */
[----:B---3--:R-:W-:Y:S01]  /*47480*/  IMAD.WIDE R14, R23, 0x4, R28 ;  /* 0x00000004170e7825 */ /* 0x008fe200078e021c */
[----:B------:R3:W-:Y:S01]  /*47490*/  @P2 STG.E [R18.64], R183 ;  /* 0x000000b712002986 */ /* 0x0007e2000c101908 */
[----:B------:R-:W-:-:S02]  /*474a0*/  ISETP.LT.AND P3, PT, R247, c[0x0][0x178], !P0 ;  /* 0x00005e00f7007a0c */ /* 0x000fc40004761270 */
[----:B------:R-:W-:Y:S01]  /*474b0*/  IMAD.SHL.U32 R245, R245, 0x400, RZ ;  /* 0x00000400f5f57824 */ /* 0x000fe200078e00ff */
[----:B------:R1:W-:Y:S01]  /*474c0*/  @P6 STG.E [R12.64], R126 ;  /* 0x0000007e0c006986 */ /* 0x0003e2000c101908 */
[----:B------:R-:W-:Y:S02]  /*474d0*/  ISETP.LT.AND P0, PT, R246, c[0x0][0x178], !P0 ;  /* 0x00005e00f6007a0c */ /* 0x000fe40004701270 */
[----:B------:R-:W-:Y:S01]  /*474e0*/  ISETP.LT.AND P2, PT, R211, c[0x0][0x178], !P1 ;  /* 0x00005e00d3007a0c */ /* 0x000fe20004f41270 */
[----:B------:R1:W-:Y:S01]  /*474f0*/  @P5 STG.E [R14.64], R146 ;  /* 0x000000920e005986 */ /* 0x0003e2000c101908 */
[----:B------:R-:W-:Y:S02]  /*47500*/  ISETP.LT.AND P5, PT, R191, c[0x0][0x178], !P1 ;  /* 0x00005e00bf007a0c */ /* 0x000fe40004fa1270 */
[----:B------:R-:W-:Y:S02]  /*47510*/  LOP3.LUT R245, R245, 0x1800, RZ, 0xc0, !PT ;  /* 0x00001800f5f57812 */ /* 0x000fe400078ec0ff */
[----:B------:R-:W-:-:S02]  /*47520*/  ISETP.LT.AND P6, PT, R247, c[0x0][0x178], !P1 ;  /* 0x00005e00f7007a0c */ /* 0x000fc40004fc1270 */
[C---:B------:R-:W-:Y:S01]  /*47530*/  IADD3 R21, R23.reuse, c[0x0][0x198], RZ ;  /* 0x0000660017157a10 */ /* 0x040fe20007ffe0ff */
[----:B----4-:R-:W-:-:S04]  /*47540*/  IMAD.WIDE R2, R23, 0x4, R6 ;  /* 0x0000000417027825 */ /* 0x010fc800078e0206 */
[----:B------:R-:W-:Y:S02]  /*47550*/  IMAD R245, R22, 0x10, R245 ;  /* 0x0000001016f57824 */ /* 0x000fe400078e02f5 */
[----:B--2---:R-:W-:Y:S01]  /*47560*/  IMAD.WIDE R16, R23, 0x4, R4 ;  /* 0x0000000417107825 */ /* 0x004fe200078e0204 */
[----:B------:R-:W-:Y:S03]  /*47570*/  @P3 STG.E [R2.64], R158 ;  /* 0x0000009e02003986 */ /* 0x000fe6000c101908 */
[----:B---3--:R-:W-:Y:S01]  /*47580*/  IMAD.WIDE R18, R21, 0x4, R30 ;  /* 0x0000000415127825 */ /* 0x008fe200078e021e */
[----:B------:R-:W-:-:S03]  /*47590*/  LOP3.LUT R245, R245, 0x20, RZ, 0x3c, !PT ;  /* 0x00000020f5f57812 */ /* 0x000fc600078e3cff */
[C---:B-1----:R-:W-:Y:S01]  /*475a0*/  IMAD.WIDE R12, R21.reuse, 0x4, R28 ;  /* 0x00000004150c7825 */ /* 0x042fe200078e021c */
[----:B------:R-:W-:Y:S03]  /*475b0*/  @P0 STG.E [R16.64], R174 ;  /* 0x000000ae10000986 */ /* 0x000fe6000c101908 */
[----:B------:R-:W-:Y:S01]  /*475c0*/  IMAD.WIDE R14, R21, 0x4, R6 ;  /* 0x00000004150e7825 */ /* 0x000fe200078e0206 */
[----:B------:R-:W-:Y:S04]  /*475d0*/  @P2 STG.E [R18.64], R127 ;  /* 0x0000007f12002986 */ /* 0x000fe8000c101908 */
[----:B------:R-:W-:Y:S01]  /*475e0*/  @P5 STG.E [R12.64], R147 ;  /* 0x000000930c005986 */ /* 0x000fe2000c101908 */
[----:B------:R-:W-:-:S03]  /*475f0*/  IADD3 R20, R195, 0x70, RZ ;  /* 0x00000070c3147810 */ /* 0x000fc60007ffe0ff */
[----:B------:R-:W-:Y:S04]  /*47600*/  @P6 STG.E [R14.64], R159 ;  /* 0x0000009f0e006986 */ /* 0x000fe8000c101908 */
[----:B------:R1:W2:Y:S01]  /*47610*/  LDS.128 R12, [R245] ;  /* 0x00000000f50c7984 */ /* 0x0002a20000000c00 */
[----:B------:R-:W-:-:S03]  /*47620*/  ISETP.GE.AND P4, PT, R20, c[0x0][0x17c], PT ;  /* 0x00005f0014007a0c */ /* 0x000fc60003f86270 */
[----:B-1----:R-:W1:Y:S01]  /*47630*/  S2R R245, SR_TID.X ;  /* 0x0000000000f57919 */ /* 0x002e620000002100 */
[C---:B------:R-:W-:Y:S02]  /*47640*/  ISETP.LT.AND P1, PT, R246.reuse, c[0x0][0x178], !P1 ;  /* 0x00005e00f6007a0c */ /* 0x040fe40004f21270 */
[----:B------:R-:W-:Y:S02]  /*47650*/  ISETP.LT.AND P0, PT, R211, c[0x0][0x178], !P4 ;  /* 0x00005e00d3007a0c */ /* 0x000fe40006701270 */
[----:B------:R-:W-:Y:S02]  /*47660*/  ISETP.LT.AND P5, PT, R191, c[0x0][0x178], !P4 ;  /* 0x00005e00bf007a0c */ /* 0x000fe400067a1270 */
[----:B------:R-:W-:Y:S02]  /*47670*/  ISETP.LT.AND P6, PT, R247, c[0x0][0x178], !P4 ;  /* 0x00005e00f7007a0c */ /* 0x000fe400067c1270 */
[----:B------:R-:W-:Y:S02]  /*47680*/  IADD3 R25, R21, c[0x0][0x198], RZ ;  /* 0x0000660015197a10 */ /* 0x000fe40007ffe0ff */
[----:B------:R-:W-:-:S02]  /*47690*/  ISETP.LT.AND P4, PT, R246, c[0x0][0x178], !P4 ;  /* 0x00005e00f6007a0c */ /* 0x000fc40006781270 */
[----:B------:R-:W-:Y:S01]  /*476a0*/  IADD3 R20, R195, 0x71, RZ ;  /* 0x00000071c3147810 */ /* 0x000fe20007ffe0ff */
[----:B------:R-:W-:-:S03]  /*476b0*/  IMAD.WIDE R2, R21, 0x4, R4 ;  /* 0x0000000415027825 */ /* 0x000fc600078e0204 */
[----:B------:R-:W-:Y:S01]  /*476c0*/  ISETP.GE.AND P3, PT, R20, c[0x0][0x17c], PT ;  /* 0x00005f0014007a0c */ /* 0x000fe20003f66270 */
[C---:B------:R-:W-:Y:S01]  /*476d0*/  IMAD.WIDE R16, R25.reuse, 0x4, R30 ;  /* 0x0000000419107825 */ /* 0x040fe200078e021e */
[----:B------:R3:W-:Y:S03]  /*476e0*/  @P1 STG.E [R2.64], R175 ;  /* 0x000000af02001986 */ /* 0x0007e6000c101908 */
[C---:B------:R-:W-:Y:S01]  /*476f0*/  IMAD.WIDE R18, R25.reuse, 0x4, R28 ;  /* 0x0000000419127825 */ /* 0x040fe200078e021c */
[----:B------:R4:W-:Y:S03]  /*47700*/  @P0 STG.E [R16.64], R200 ;  /* 0x000000c810000986 */ /* 0x0009e6000c101908 */
[C---:B------:R-:W-:Y:S01]  /*47710*/  IMAD.WIDE R20, R25.reuse, 0x4, R6 ;  /* 0x0000000419147825 */ /* 0x040fe200078e0206 */
[----:B------:R-:W-:Y:S03]  /*47720*/  @P5 STG.E [R18.64], R216 ;  /* 0x000000d812005986 */ /* 0x000fe6000c101908 */
[----:B------:R-:W-:Y:S01]  /*47730*/  IMAD.WIDE R22, R25, 0x4, R4 ;  /* 0x0000000419167825 */ /* 0x000fe200078e0204 */
[----:B------:R-:W-:Y:S01]  /*47740*/  ISETP.LT.AND P0, PT, R211, c[0x0][0x178], !P3 ;  /* 0x00005e00d3007a0c */ /* 0x000fe20005f01270 */
[----:B------:R2:W-:Y:S01]  /*47750*/  @P6 STG.E [R20.64], R220 ;  /* 0x000000dc14006986 */ /* 0x0005e2000c101908 */
[----:B-1----:R-:W-:-:S02]  /*47760*/  LOP3.LUT R26, R245, 0x7f, RZ, 0xc0, !PT ;  /* 0x0000007ff51a7812 */ /* 0x002fc400078ec0ff */
[----:B------:R-:W-:Y:S01]  /*47770*/  ISETP.LT.AND P5, PT, R191, c[0x0][0x178], !P3 ;  /* 0x00005e00bf007a0c */ /* 0x000fe20005fa1270 */
[----:B------:R1:W-:Y:S01]  /*47780*/  @P4 STG.E [R22.64], R8 ;  /* 0x0000000816004986 */ /* 0x0003e2000c101908 */
[----:B------:R-:W-:Y:S02]  /*47790*/  SHF.L.U32 R245, R245, 0xa, RZ ;  /* 0x0000000af5f57819 */ /* 0x000fe400000006ff */
[----:B------:R-:W-:Y:S02]  /*477a0*/  ISETP.LT.AND P4, PT, R247, c[0x0][0x178], !P3 ;  /* 0x00005e00f7007a0c */ /* 0x000fe40005f81270 */
[----:B------:R-:W-:Y:S02]  /*477b0*/  IADD3 R25, R25, c[0x0][0x198], RZ ;  /* 0x0000660019197a10 */ /* 0x000fe40007ffe0ff */
[----:B------:R-:W-:Y:S02]  /*477c0*/  LOP3.LUT R245, R245, 0x1800, RZ, 0xc0, !PT ;  /* 0x00001800f5f57812 */ /* 0x000fe400078ec0ff */
[----:B------:R-:W-:Y:S01]  /*477d0*/  IADD3 R0, R195, 0x72, RZ ;  /* 0x00000072c3007810 */ /* 0x000fe20007ffe0ff */
[----:B---3--:R-:W-:-:S03]  /*477e0*/  IMAD.WIDE R2, R25, 0x4, R30 ;  /* 0x0000000419027825 */ /* 0x008fc600078e021e */
[----:B------:R-:W-:Y:S01]  /*477f0*/  ISETP.GE.AND P2, PT, R0, c[0x0][0x17c], PT ;  /* 0x00005f0000007a0c */ /* 0x000fe20003f46270 */
[----:B----4-:R-:W-:Y:S01]  /*47800*/  IMAD.WIDE R16, R25, 0x4, R28 ;  /* 0x0000000419107825 */ /* 0x010fe200078e021c */
[----:B------:R-:W-:-:S03]  /*47810*/  ISETP.LT.AND P3, PT, R246, c[0x0][0x178], !P3 ;  /* 0x00005e00f6007a0c */ /* 0x000fc60005f61270 */
[----:B--2---:R-:W-:Y:S01]  /*47820*/  IMAD.WIDE R20, R25, 0x4, R6 ;  /* 0x0000000419147825 */ /* 0x004fe200078e0206 */
[----:B------:R2:W-:Y:S03]  /*47830*/  @P0 STG.E [R2.64], R201 ;  /* 0x000000c902000986 */ /* 0x0005e6000c101908 */
[----:B------:R-:W-:Y:S01]  /*47840*/  IMAD R245, R26, 0x10, R245 ;  /* 0x000000101af57824 */ /* 0x000fe200078e02f5 */
[----:B------:R-:W-:Y:S01]  /*47850*/  ISETP.LT.AND P6, PT, R211, c[0x0][0x178], !P2 ;  /* 0x00005e00d3007a0c */ /* 0x000fe200057c1270 */
[----:B------:R-:W-:Y:S01]  /*47860*/  @P5 STG.E [R16.64], R217 ;  /* 0x000000d910005986 */ /* 0x000fe2000c101908 */
[----:B------:R-:W-:Y:S02]  /*47870*/  ISETP.LT.AND P5, PT, R191, c[0x0][0x178], !P2 ;  /* 0x00005e00bf007a0c */ /* 0x000fe400057a1270 */
[----:B------:R-:W-:Y:S01]  /*47880*/  LOP3.LUT R245, R245, 0x40, RZ, 0x3c, !PT ;  /* 0x00000040f5f57812 */ /* 0x000fe200078e3cff */
[----:B------:R-:W-:Y:S01]  /*47890*/  @P4 STG.E [R20.64], R221 ;  /* 0x000000dd14004986 */ /* 0x000fe2000c101908 */
[----:B------:R-:W-:-:S02]  /*478a0*/  ISETP.LT.AND P4, PT, R247, c[0x0][0x178], !P2 ;  /* 0x00005e00f7007a0c */ /* 0x000fc40005781270 */
[----:B------:R-:W-:Y:S01]  /*478b0*/  IADD3 R33, R25, c[0x0][0x198], RZ ;  /* 0x0000660019217a10 */ /* 0x000fe20007ffe0ff */
[----:B------:R-:W3:Y:S01]  /*478c0*/  LDS.128 R16, [R245] ;  /* 0x00000000f5107984 */ /* 0x000ee20000000c00 */
[----:B------:R-:W-:Y:S01]  /*478d0*/  IADD3 R0, R195, 0x73, RZ ;  /* 0x00000073c3007810 */ /* 0x000fe20007ffe0ff */
[----:B-1----:R-:W-:-:S04]  /*478e0*/  IMAD.WIDE R22, R25, 0x4, R4 ;  /* 0x0000000419167825 */ /* 0x002fc800078e0204 */
[----:B------:R-:W-:Y:S01]  /*478f0*/  IMAD.WIDE R24, R33, 0x4, R30 ;  /* 0x0000000421187825 */ /* 0x000fe200078e021e */
[----:B------:R-:W-:-:S03]  /*47900*/  ISETP.GE.AND P1, PT, R0, c[0x0][0x17c], PT ;  /* 0x00005f0000007a0c */ /* 0x000fc60003f26270 */
[C---:B--2---:R-:W-:Y:S01]  /*47910*/  IMAD.WIDE R2, R33.reuse, 0x4, R28 ;  /* 0x0000000421027825 */ /* 0x044fe200078e021c */
[----:B------:R1:W-:Y:S03]  /*47920*/  @P3 STG.E [R22.64], R9 ;  /* 0x0000000916003986 */ /* 0x0003e6000c101908 */
[----:B------:R-:W-:Y:S01]  /*47930*/  IMAD.WIDE R26, R33, 0x4, R6 ;  /* 0x00000004211a7825 */ /* 0x000fe200078e0206 */
[----:B------:R-:W-:Y:S01]  /*47940*/  @P6 STG.E [R24.64], R196 ;  /* 0x000000c418006986 */ /* 0x000fe2000c101908 */
[----:B------:R-:W-:Y:S02]  /*47950*/  ISETP.LT.AND P2, PT, R246, c[0x0][0x178], !P2 ;  /* 0x00005e00f6007a0c */ /* 0x000fe40005741270 */
[----:B------:R-:W-:Y:S01]  /*47960*/  ISETP.LT.AND P6, PT, R211, c[0x0][0x178], !P1 ;  /* 0x00005e00d3007a0c */ /* 0x000fe20004fc1270 */
[----:B------:R2:W-:Y:S01]  /*47970*/  @P5 STG.E [R2.64], R212 ;  /* 0x000000d402005986 */ /* 0x0005e2000c101908 */
[----:B------:R-:W-:-:S03]  /*47980*/  ISETP.LT.AND P5, PT, R247, c[0x0][0x178], !P1 ;  /* 0x00005e00f7007a0c */ /* 0x000fc60004fa1270 */
[----:B------:R4:W-:Y:S01]  /*47990*/  @P4 STG.E [R26.64], R224 ;  /* 0x000000e01a004986 */ /* 0x0009e2000c101908 */
[----:B------:R-:W-:Y:S02]  /*479a0*/  ISETP.LT.AND P4, PT, R191, c[0x0][0x178], !P1 ;  /* 0x00005e00bf007a0c */ /* 0x000fe40004f81270 */
[C---:B------:R-:W-:Y:S02]  /*479b0*/  IADD3 R35, R33.reuse, c[0x0][0x198], RZ ;  /* 0x0000660021237a10 */ /* 0x040fe40007ffe0ff */
[----:B------:R-:W-:Y:S01]  /*479c0*/  ISETP.LT.AND P1, PT, R246, c[0x0][0x178], !P1 ;  /* 0x00005e00f6007a0c */ /* 0x000fe20004f21270 */
[----:B-1----:R-:W-:Y:S01]  /*479d0*/  IMAD.WIDE R8, R33, 0x4, R4 ;  /* 0x0000000421087825 */ /* 0x002fe200078e0204 */
[----:B------:R-:W-:-:S03]  /*479e0*/  IADD3 R0, R195, 0x74, RZ ;  /* 0x00000074c3007810 */ /* 0x000fc60007ffe0ff */
[----:B------:R-:W-:Y:S01]  /*479f0*/  IMAD.WIDE R20, R35, 0x4, R30 ;  /* 0x0000000423147825 */ /* 0x000fe200078e021e */
[----:B------:R-:W-:-:S03]  /*47a00*/  ISETP.GE.AND P0, PT, R0, c[0x0][0x17c], PT ;  /* 0x00005f0000007a0c */ /* 0x000fc60003f06270 */
[----:B--2---:R-:W-:Y:S01]  /*47a10*/  IMAD.WIDE R2, R35, 0x4, R28 ;  /* 0x0000000423027825 */ /* 0x004fe200078e021c */
[----:B------:R-:W-:Y:S01]  /*47a20*/  IADD3 R0, R195, 0x75, RZ ;  /* 0x00000075c3007810 */ /* 0x000fe20007ffe0ff */
[----:B------:R1:W-:Y:S02]  /*47a30*/  @P2 STG.E [R8.64], R12 ;  /* 0x0000000c08002986 */ /* 0x0003e4000c101908 */
[C---:B------:R-:W-:Y:S02]  /*47a40*/  IMAD.WIDE R22, R35.reuse, 0x4, R6 ;  /* 0x0000000423167825 */ /* 0x040fe400078e0206 */
[----:B------:R-:W-:Y:S02]  /*47a50*/  @P6 STG.E [R20.64], R197 ;  /* 0x000000c514006986 */ /* 0x000fe4000c101908 */
[----:B------:R-:W-:Y:S01]  /*47a60*/  IMAD.WIDE R24, R35, 0x4, R4 ;  /* 0x0000000423187825 */ /* 0x000fe200078e0204 */
[----:B------:R-:W-:Y:S01]  /*47a70*/  ISETP.LT.AND P2, PT, R211, c[0x0][0x178], !P0 ;  /* 0x00005e00d3007a0c */ /* 0x000fe20004741270 */
[----:B------:R2:W-:Y:S01]  /*47a80*/  @P4 STG.E [R2.64], R213 ;  /* 0x000000d502004986 */ /* 0x0005e2000c101908 */
[----:B------:R-:W-:-:S02]  /*47a90*/  ISETP.GE.AND P3, PT, R0, c[0x0][0x17c], PT ;  /* 0x00005f0000007a0c */ /* 0x000fc40003f66270 */
[----:B------:R-:W-:Y:S01]  /*47aa0*/  ISETP.LT.AND P4, PT, R191, c[0x0][0x178], !P0 ;  /* 0x00005e00bf007a0c */ /* 0x000fe20004781270 */
[----:B------:R-:W-:Y:S01]  /*47ab0*/  @P5 STG.E [R22.64], R225 ;  /* 0x000000e116005986 */ /* 0x000fe2000c101908 */
[----:B------:R-:W-:-:S03]  /*47ac0*/  IADD3 R33, R35, c[0x0][0x198], RZ ;  /* 0x0000660023217a10 */ /* 0x000fc60007ffe0ff */
[----:B------:R2:W-:Y:S01]  /*47ad0*/  @P1 STG.E [R24.64], R13 ;  /* 0x0000000d18001986 */ /* 0x0005e2000c101908 */
[----:B------:R-:W-:Y:S02]  /*47ae0*/  ISETP.LT.AND P1, PT, R247, c[0x0][0x178], !P0 ;  /* 0x00005e00f7007a0c */ /* 0x000fe40004721270 */
[----:B------:R-:W-:Y:S01]  /*47af0*/  ISETP.LT.AND P0, PT, R246, c[0x0][0x178], !P0 ;  /* 0x00005e00f6007a0c */ /* 0x000fe20004701270 */
[----:B------:R-:W3:Y:S01]  /*47b00*/  LDS.128 R20, [R252] ;  /* 0x00000000fc147984 */ /* 0x000ee20000000c00 */
[----:B------:R-:W-:Y:S01]  /*47b10*/  ISETP.LT.AND P5, PT, R211, c[0x0][0x178], !P3 ;  /* 0x00005e00d3007a0c */ /* 0x000fe20005fa1270 */
[C---:B----4-:R-:W-:Y:S01]  /*47b20*/  IMAD.WIDE R26, R33.reuse, 0x4, R30 ;  /* 0x00000004211a7825 */ /* 0x050fe200078e021e */
[----:B------:R-:W-:-:S03]  /*47b30*/  IADD3 R35, R33, c[0x0][0x198], RZ ;  /* 0x0000660021237a10 */ /* 0x000fc60007ffe0ff */
[----:B-1----:R-:W-:Y:S01]  /*47b40*/  IMAD.WIDE R8, R33, 0x4, R28 ;  /* 0x0000000421087825 */ /* 0x002fe200078e021c */
[----:B------:R-:W-:-:S03]  /*47b50*/  IADD3 R0, R195, 0x76, RZ ;  /* 0x00000076c3007810 */ /* 0x000fc60007ffe0ff */
[C---:B--2---:R-:W-:Y:S01]  /*47b60*/  IMAD.WIDE R2, R33.reuse, 0x4, R6 ;  /* 0x0000000421027825 */ /* 0x044fe200078e0206 */
[----:B------:R1:W-:Y:S03]  /*47b70*/  @P2 STG.E [R26.64], R192 ;  /* 0x000000c01a002986 */ /* 0x0003e6000c101908 */
[----:B------:R-:W-:Y:S01]  /*47b80*/  IMAD.WIDE R12, R33, 0x4, R4 ;  /* 0x00000004210c7825 */ /* 0x000fe200078e0204 */
[----:B------:R-:W-:Y:S01]  /*47b90*/  @P4 STG.E [R8.64], R204 ;  /* 0x000000cc08004986 */ /* 0x000fe2000c101908 */
[----:B------:R-:W-:Y:S02]  /*47ba0*/  ISETP.GE.AND P6, PT, R0, c[0x0][0x17c], PT ;  /* 0x00005f0000007a0c */ /* 0x000fe40003fc6270 */
[----:B------:R-:W-:Y:S01]  /*47bb0*/  IMAD.WIDE R24, R35, 0x4, R30 ;  /* 0x0000000423187825 */ /* 0x000fe200078e021e */
[----:B------:R2:W-:Y:S01]  /*47bc0*/  @P1 STG.E [R2.64], R228 ;  /* 0x000000e402001986 */ /* 0x0005e2000c101908 */
[----:B------:R-:W-:-:S03]  /*47bd0*/  ISETP.LT.AND P2, PT, R191, c[0x0][0x178], !P3 ;  /* 0x00005e00bf007a0c */ /* 0x000fc60005f41270 */
[----:B---3--:R3:W-:Y:S01]  /*47be0*/  @P0 STG.E [R12.64], R16 ;  /* 0x000000100c000986 */ /* 0x0087e2000c101908 */
[----:B------:R-:W-:Y:S02]  /*47bf0*/  ISETP.LT.AND P0, PT, R247, c[0x0][0x178], !P3 ;  /* 0x00005e00f7007a0c */ /* 0x000fe40005f01270 */
[----:B------:R-:W-:Y:S01]  /*47c00*/  ISETP.LT.AND P3, PT, R246, c[0x0][0x178], !P3 ;  /* 0x00005e00f6007a0c */ /* 0x000fe20005f61270 */
        /* <DEDUP_REMOVED lines=8> */
[----:B------:R-:W-:Y:S01]  /*47c90*/  IMAD.WIDE R8, R35, 0x4, R4 ;  /* 0x0000000423087825 */ /* 0x000fe200078e0204 */
[----:B------:R1:W-:Y:S03]  /*47ca0*/  @P2 STG.E [R26.64], R205 ;  /* 0x000000cd1a002986 */ /* 0x0003e6000c101908 */
[----:B---3--:R-:W-:Y:S01]  /*47cb0*/  IMAD.WIDE R12, R33, 0x4, R30 ;  /* 0x00000004210c7825 */ /* 0x008fe200078e021e */
[----:B------:R2:W-:Y:S01]  /*47cc0*/  @P0 STG.E [R2.64], R229 ;  /* 0x000000e502000986 */ /* 0x0005e2000c101908 */
[----:B------:R-:W-:Y:S02]  /*47cd0*/  ISETP.LT.AND P2, PT, R247, c[0x0][0x178], !P6 ;  /* 0x00005e00f7007a0c */ /* 0x000fe40007741270 */
[----:B----4-:R-:W-:Y:S01]  /*47ce0*/  IMAD.WIDE R24, R33, 0x4, R28 ;  /* 0x0000000421187825 */ /* 0x010fe200078e021c */
[----:B------:R3:W-:Y:S01]  /*47cf0*/  @P3 STG.E [R8.64], R17 ;  /* 0x0000001108003986 */ /* 0x0007e2000c101908 */
[----:B------:R-:W-:-:S03]  /*47d00*/  ISETP.LT.AND P6, PT, R246, c[0x0][0x178], !P6 ;  /* 0x00005e00f6007a0c */ /* 0x000fc600077c1270 */
[----:B------:R4:W-:Y:S01]  /*47d10*/  @P5 STG.E [R12.64], R188 ;  /* 0x000000bc0c005986 */ /* 0x0009e2000c101908 */
[----:B------:R-:W-:Y:S02]  /*47d20*/  ISETP.LT.AND P5, PT, R211, c[0x0][0x178], !P4 ;  /* 0x00005e00d3007a0c */ /* 0x000fe400067a1270 */
[----:B------:R-:W-:Y:S01]  /*47d30*/  ISETP.LT.AND P3, PT, R191, c[0x0][0x178], !P4 ;  /* 0x00005e00bf007a0c */ /* 0x000fe20006761270 */
[----:B------:R3:W-:Y:S01]  /*47d40*/  @P1 STG.E [R24.64], R208 ;  /* 0x000000d018001986 */ /* 0x0007e2000c101908 */
[----:B------:R-:W-:Y:S02]  /*47d50*/  ISETP.LT.AND P1, PT, R247, c[0x0][0x178], !P4 ;  /* 0x00005e00f7007a0c */ /* 0x000fe40006721270 */
[C---:B------:R-:W-:Y:S01]  /*47d60*/  IADD3 R35, R33.reuse, c[0x0][0x198], RZ ;  /* 0x0000660021237a10 */ /* 0x040fe20007ffe0ff */
[----:B-1----:R-:W-:Y:S01]  /*47d70*/  IMAD.WIDE R26, R33, 0x4, R6 ;  /* 0x00000004211a7825 */ /* 0x002fe200078e0206 */
[----:B------:R-:W-:-:S03]  /*47d80*/  IADD3 R0, R195, 0x78, RZ ;  /* 0x00000078c3007810 */ /* 0x000fc60007ffe0ff */
[----:B--2---:R-:W-:Y:S01]  /*47d90*/  IMAD.WIDE R2, R33, 0x4, R4 ;  /* 0x0000000421027825 */ /* 0x004fe200078e0204 */
[----:B------:R-:W-:-:S03]  /*47da0*/  ISETP.GE.AND P0, PT, R0, c[0x0][0x17c], PT ;  /* 0x00005f0000007a0c */ /* 0x000fc60003f06270 */
[C---:B---3--:R-:W-:Y:S01]  /*47db0*/  IMAD.WIDE R8, R35.reuse, 0x4, R30 ;  /* 0x0000000423087825 */ /* 0x048fe200078e021e */
[----:B------:R-:W-:Y:S03]  /*47dc0*/  @P2 STG.E [R26.64], R232 ;  /* 0x000000e81a002986 */ /* 0x000fe6000c101908 */
[C---:B----4-:R-:W-:Y:S01]  /*47dd0*/  IMAD.WIDE R12, R35.reuse, 0x4, R28 ;  /* 0x00000004230c7825 */ /* 0x050fe200078e021c */
[----:B------:R1:W-:Y:S03]  /*47de0*/  @P6 STG.E [R2.64], R20 ;  /* 0x0000001402006986 */ /* 0x0003e6000c101908 */
[----:B------:R-:W-:Y:S01]  /*47df0*/  IMAD.WIDE R16, R35, 0x4, R6 ;  /* 0x0000000423107825 */ /* 0x000fe200078e0206 */
[----:B------:R2:W-:Y:S01]  /*47e00*/  @P5 STG.E [R8.64], R189 ;  /* 0x000000bd08005986 */ /* 0x0005e2000c101908 */
[----:B------:R-:W-:-:S03]  /*47e10*/  ISETP.LT.AND P4, PT, R246, c[0x0][0x178], !P4 ;  /* 0x00005e00f6007a0c */ /* 0x000fc60006781270 */
[----:B------:R3:W-:Y:S01]  /*47e20*/  @P3 STG.E [R12.64], R209 ;  /* 0x000000d10c003986 */ /* 0x0007e2000c101908 */
[----:B------:R-:W-:Y:S01]  /*47e30*/  ISETP.LT.AND P3, PT, R211, c[0x0][0x178], !P0 ;  /* 0x00005e00d3007a0c */ /* 0x000fe20004761270 */
[----:B------:R-:W-:Y:S02]  /*47e40*/  IMAD.WIDE R24, R35, 0x4, R4 ;  /* 0x0000000423187825 */ /* 0x000fe400078e0204 */
[----:B------:R4:W-:Y:S01]  /*47e50*/  @P1 STG.E [R16.64], R233 ;  /* 0x000000e910001986 */ /* 0x0009e2000c101908 */
[----:B------:R-:W-:Y:S02]  /*47e60*/  ISETP.LT.AND P1, PT, R191, c[0x0][0x178], !P0 ;  /* 0x00005e00bf007a0c */ /* 0x000fe40004721270 */
[----:B------:R-:W-:Y:S02]  /*47e70*/  ISETP.LT.AND P6, PT, R247, c[0x0][0x178], !P0 ;  /* 0x00005e00f7007a0c */ /* 0x000fe400047c1270 */
[----:B------:R-:W-:Y:S02]  /*47e80*/  IADD3 R35, R35, c[0x0][0x198], RZ ;  /* 0x0000660023237a10 */ /* 0x000fe40007ffe0ff */
[----:B------:R-:W-:-:S02]  /*47e90*/  ISETP.LT.AND P0, PT, R246, c[0x0][0x178], !P0 ;  /* 0x00005e00f6007a0c */ /* 0x000fc40004701270 */
[----:B------:R-:W-:Y:S01]  /*47ea0*/  IADD3 R0, R195, 0x79, RZ ;  /* 0x00000079c3007810 */ /* 0x000fe20007ffe0ff */
[C---:B-1----:R-:W-:Y:S01]  /*47eb0*/  IMAD.WIDE R2, R35.reuse, 0x4, R30 ;  /* 0x0000000423027825 */ /* 0x042fe200078e021e */
[----:B------:R1:W-:Y:S03]  /*47ec0*/  @P4 STG.E [R24.64], R21 ;  /* 0x0000001518004986 */ /* 0x0003e6000c101908 */
[----:B--2---:R-:W-:Y:S01]  /*47ed0*/  IMAD.WIDE R8, R35, 0x4, R28 ;  /* 0x0000000423087825 */ /* 0x004fe200078e021c */
[----:B------:R-:W-:-:S03]  /*47ee0*/  ISETP.GE.AND P2, PT, R0, c[0x0][0x17c], PT ;  /* 0x00005f0000007a0c */ /* 0x000fc60003f46270 */
[C---:B---3--:R-:W-:Y:S01]  /*47ef0*/  IMAD.WIDE R12, R35.reuse, 0x4, R6 ;  /* 0x00000004230c7825 */ /* 0x048fe200078e0206 */
[----:B------:R2:W-:Y:S03]  /*47f00*/  @P3 STG.E [R2.64], R202 ;  /* 0x000000ca02003986 */ /* 0x0005e6000c101908 */
[----:B----4-:R-:W-:Y:S01]  /*47f10*/  IMAD.WIDE R16, R35, 0x4, R4 ;  /* 0x0000000423107825 */ /* 0x010fe200078e0204 */
[----:B------:R-:W-:Y:S01]  /*47f20*/  IADD3 R0, R195, 0x7a, RZ ;  /* 0x0000007ac3007810 */ /* 0x000fe20007ffe0ff */
[----:B------:R3:W-:Y:S01]  /*47f30*/  @P1 STG.E [R8.64], R218 ;  /* 0x000000da08001986 */ /* 0x0007e2000c101908 */
[----:B------:R-:W-:-:S03]  /*47f40*/  ISETP.LT.AND P4, PT, R211, c[0x0][0x178], !P2 ;  /* 0x00005e00d3007a0c */ /* 0x000fc60005781270 */
[----:B------:R4:W-:Y:S01]  /*47f50*/  @P6 STG.E [R12.64], R222 ;  /* 0x000000de0c006986 */ /* 0x0009e2000c101908 */
[----:B------:R-:W-:-:S03]  /*47f60*/  ISETP.GE.AND P5, PT, R0, c[0x0][0x17c], PT ;  /* 0x00005f0000007a0c */ /* 0x000fc60003fa6270 */
[----:B------:R2:W-:Y:S01]  /*47f70*/  @P0 STG.E [R16.64], R10 ;  /* 0x0000000a10000986 */ /* 0x0005e2000c101908 */
[----:B------:R-:W-:Y:S02]  /*47f80*/  ISETP.LT.AND P0, PT, R191, c[0x0][0x178], !P2 ;  /* 0x00005e00bf007a0c */ /* 0x000fe40005701270 */
[----:B------:R-:W-:Y:S02]  /*47f90*/  ISETP.LT.AND P1, PT, R247, c[0x0][0x178], !P2 ;  /* 0x00005e00f7007a0c */ /* 0x000fe40005721270 */
[----:B------:R-:W-:Y:S02]  /*47fa0*/  IADD3 R33, R35, c[0x0][0x198], RZ ;  /* 0x0000660023217a10 */ /* 0x000fe40007ffe0ff */
[----:B------:R-:W-:Y:S02]  /*47fb0*/  ISETP.LT.AND P2, PT, R246, c[0x0][0x178], !P2 ;  /* 0x00005e00f6007a0c */ /* 0x000fe40005741270 */
[----:B------:R-:W-:Y:S01]  /*47fc0*/  ISETP.LT.AND P6, PT, R211, c[0x0][0x178], !P5 ;  /* 0x00005e00d3007a0c */ /* 0x000fe20006fc1270 */
[C---:B------:R-:W-:Y:S01]  /*47fd0*/  IMAD.WIDE R26, R33.reuse, 0x4, R30 ;  /* 0x00000004211a7825 */ /* 0x040fe200078e021e */
[----:B-1----:R-:W-:-:S03]  /*47fe0*/  IADD3 R25, R33, c[0x0][0x198], RZ ;  /* 0x0000660021197a10 */ /* 0x002fc60007ffe0ff */
[----:B--2---:R-:W-:Y:S01]  /*47ff0*/  IMAD.WIDE R2, R33, 0x4, R28 ;  /* 0x0000000421027825 */ /* 0x004fe200078e021c */
[----:B------:R-:W-:-:S03]  /*48000*/  IADD3 R0, R195, 0x7b, RZ ;  /* 0x0000007bc3007810 */ /* 0x000fc60007ffe0ff */
[----:B---3--:R-:W-:Y:S01]  /*48010*/  IMAD.WIDE R8, R33, 0x4, R6 ;  /* 0x0000000421087825 */ /* 0x008fe200078e0206 */
[----:B------:R1:W-:Y:S01]  /*48020*/  @P4 STG.E [R26.64], R203 ;  /* 0x000000cb1a004986 */ /* 0x0003e2000c101908 */
[----:B------:R-:W-:Y:S02]  /*48030*/  ISETP.LT.AND P4, PT, R191, c[0x0][0x178], !P5 ;  /* 0x00005e00bf007a0c */ /* 0x000fe40006f81270 */
[----:B----4-:R-:W-:Y:S01]  /*48040*/  IMAD.WIDE R12, R33, 0x4, R4 ;  /* 0x00000004210c7825 */ /* 0x010fe200078e0204 */
[----:B------:R2:W-:Y:S01]  /*48050*/  @P0 STG.E [R2.64], R219 ;  /* 0x000000db02000986 */ /* 0x0005e2000c101908 */
[----:B------:R-:W-:Y:S02]  /*48060*/  ISETP.GE.AND P3, PT, R0, c[0x0][0x17c], PT ;  /* 0x00005f0000007a0c */ /* 0x000fe40003f66270 */
[----:B------:R-:W-:Y:S01]  /*48070*/  IMAD.WIDE R16, R25, 0x4, R30 ;  /* 0x0000000419107825 */ /* 0x000fe200078e021e */
[----:B------:R3:W-:Y:S01]  /*48080*/  @P1 STG.E [R8.64], R223 ;  /* 0x000000df08001986 */ /* 0x0007e2000c101908 */
[----:B------:R-:W-:-:S02]  /*48090*/  ISETP.LT.AND P1, PT, R247, c[0x0][0x178], !P5 ;  /* 0x00005e00f7007a0c */ /* 0x000fc40006f21270 */
[----:B------:R-:W-:Y:S01]  /*480a0*/  ISETP.LT.AND P5, PT, R246, c[0x0][0x178], !P5 ;  /* 0x00005e00f6007a0c */ /* 0x000fe20006fa1270 */
[----:B------:R4:W-:Y:S01]  /*480b0*/  @P2 STG.E [R12.64], R11 ;  /* 0x0000000b0c002986 */ /* 0x0009e2000c101908 */
[----:B------:R-:W-:-:S03]  /*480c0*/  ISETP.LT.AND P0, PT, R191, c[0x0][0x178], !P3 ;  /* 0x00005e00bf007a0c */ /* 0x000fc60005f01270 */
[----:B------:R4:W-:Y:S01]  /*480d0*/  @P6 STG.E [R16.64], R198 ;  /* 0x000000c610006986 */ /* 0x0009e2000c101908 */
[----:B------:R-:W-:Y:S01]  /*480e0*/  ISETP.LT.AND P6, PT, R211, c[0x0][0x178], !P3 ;  /* 0x00005e00d3007a0c */ /* 0x000fe20005fc1270 */
[C---:B------:R-:W-:Y:S01]  /*480f0*/  IMAD.WIDE R20, R25.reuse, 0x4, R28 ;  /* 0x0000000419147825 */ /* 0x040fe200078e021c */
[----:B-1----:R-:W-:-:S03]  /*48100*/  IADD3 R27, R25, c[0x0][0x198], RZ ;  /* 0x00006600191b7a10 */ /* 0x002fc60007ffe0ff */
[----:B--2---:R-:W-:Y:S01]  /*48110*/  IMAD.WIDE R2, R25, 0x4, R6 ;  /* 0x0000000419027825 */ /* 0x004fe200078e0206 */
[----:B------:R-:W-:Y:S01]  /*48120*/  IADD3 R0, R195, 0x7d, RZ ;  /* 0x0000007dc3007810 */ /* 0x000fe20007ffe0ff */
[----:B------:R1:W-:Y:S02]  /*48130*/  @P4 STG.E [R20.64], R214 ;  /* 0x000000d614004986 */ /* 0x0003e4000c101908 */
[----:B---3--:R-:W-:Y:S02]  /*48140*/  IMAD.WIDE R8, R25, 0x4, R4 ;  /* 0x0000000419087825 */ /* 0x008fe400078e0204 */
[----:B------:R2:W-:Y:S02]  /*48150*/  @P1 STG.E [R2.64], R226 ;  /* 0x000000e202001986 */ /* 0x0005e4000c101908 */
[----:B----4-:R-:W-:Y:S01]  /*48160*/  IMAD.WIDE R10, R27, 0x4, R30 ;  /* 0x000000041b0a7825 */ /* 0x010fe200078e021e */
[----:B------:R-:W-:-:S03]  /*48170*/  ISETP.GE.AND P1, PT, R0, c[0x0][0x17c], PT ;  /* 0x00005f0000007a0c */ /* 0x000fc60003f26270 */
[----:B------:R-:W-:Y:S01]  /*48180*/  IMAD.WIDE R12, R27, 0x4, R28 ;  /* 0x000000041b0c7825 */ /* 0x000fe200078e021c */
[C---:B------:R-:W-:Y:S01]  /*48190*/  IADD3 R0, R195.reuse, 0x7e, RZ ;  /* 0x0000007ec3007810 */ /* 0x040fe20007ffe0ff */
[----:B------:R3:W-:Y:S01]  /*481a0*/  @P5 STG.E [R8.64], R14 ;  /* 0x0000000e08005986 */ /* 0x0007e2000c101908 */
[----:B------:R-:W-:-:S03]  /*481b0*/  IADD3 R24, R195, 0x7c, RZ ;  /* 0x0000007cc3187810 */ /* 0x000fc60007ffe0ff */
[----:B------:R2:W-:Y:S04]  /*481c0*/  @P6 STG.E [R10.64], R199 ;  /* 0x000000c70a006986 */ /* 0x0005e8000c101908 */
[----:B------:R1:W-:Y:S01]  /*481d0*/  @P0 STG.E [R12.64], R215 ;  /* 0x000000d70c000986 */ /* 0x0003e2000c101908 */
[----:B------:R-:W-:Y:S02]  /*481e0*/  ISETP.GE.AND P0, PT, R0, c[0x0][0x17c], PT ;  /* 0x00005f0000007a0c */ /* 0x000fe40003f06270 */
[----:B------:R-:W-:Y:S02]  /*481f0*/  IADD3 R0, R195, 0x7f, RZ ;  /* 0x0000007fc3007810 */ /* 0x000fe40007ffe0ff */
[----:B------:R-:W4:Y:S01]  /*48200*/  LDL.LU R195, [R1+0x1380] ;  /* 0x0013800001c37983 */ /* 0x000f220000300800 */
[----:B------:R-:W-:Y:S01]  /*48210*/  ISETP.LT.AND P4, PT, R247, c[0x0][0x178], !P3 ;  /* 0x00005e00f7007a0c */ /* 0x000fe20005f81270 */
[----:B------:R-:W-:Y:S01]  /*48220*/  IMAD.WIDE R16, R27, 0x4, R6 ;  /* 0x000000041b107825 */ /* 0x000fe200078e0206 */
[----:B------:R-:W-:-:S02]  /*48230*/  ISETP.GE.AND P2, PT, R24, c[0x0][0x17c], PT ;  /* 0x00005f0018007a0c */ /* 0x000fc40003f46270 */
[----:B------:R-:W-:Y:S02]  /*48240*/  ISETP.LT.AND P3, PT, R246, c[0x0][0x178], !P3 ;  /* 0x00005e00f6007a0c */ /* 0x000fe40005f61270 */
[----:B------:R-:W-:Y:S02]  /*48250*/  ISETP.LT.AND P6, PT, R211, c[0x0][0x178], !P2 ;  /* 0x00005e00d3007a0c */ /* 0x000fe400057c1270 */
[----:B------:R-:W-:Y:S02]  /*48260*/  ISETP.LT.AND P5, PT, R191, c[0x0][0x178], !P2 ;  /* 0x00005e00bf007a0c */ /* 0x000fe400057a1270 */
[----:B-1----:R-:W-:-:S03]  /*48270*/  IADD3 R21, R27, c[0x0][0x198], RZ ;  /* 0x000066001b157a10 */ /* 0x002fc60007ffe0ff */
[----:B------:R1:W-:Y:S01]  /*48280*/  @P4 STG.E [R16.64], R227 ;  /* 0x000000e310004986 */ /* 0x0003e2000c101908 */
[----:B------:R-:W-:Y:S01]  /*48290*/  ISETP.LT.AND P4, PT, R247, c[0x0][0x178], !P2 ;  /* 0x00005e00f7007a0c */ /* 0x000fe20005781270 */
[----:B--2---:R-:W-:-:S04]  /*482a0*/  IMAD.WIDE R2, R27, 0x4, R4 ;  /* 0x000000041b027825 */ /* 0x004fc800078e0204 */
[C---:B---3--:R-:W-:Y:S01]  /*482b0*/  IMAD.WIDE R8, R21.reuse, 0x4, R30 ;  /* 0x0000000415087825 */ /* 0x048fe200078e021e */
[----:B------:R2:W-:Y:S03]  /*482c0*/  @P3 STG.E [R2.64], R15 ;  /* 0x0000000f02003986 */ /* 0x0005e6000c101908 */
[C---:B------:R-:W-:Y:S01]  /*482d0*/  IMAD.WIDE R10, R21.reuse, 0x4, R28 ;  /* 0x00000004150a7825 */ /* 0x040fe200078e021c */
[----:B------:R3:W-:Y:S03]  /*482e0*/  @P6 STG.E [R8.64], R194 ;  /* 0x000000c208006986 */ /* 0x0007e6000c101908 */
[----:B------:R-:W-:Y:S01]  /*482f0*/  IMAD.WIDE R12, R21, 0x4, R6 ;  /* 0x00000004150c7825 */ /* 0x000fe200078e0206 */
[----:B------:R-:W-:Y:S01]  /*48300*/  ISETP.LT.AND P2, PT, R246, c[0x0][0x178], !P2 ;  /* 0x00005e00f6007a0c */ /* 0x000fe20005741270 */
[----:B------:R2:W-:Y:S01]  /*48310*/  @P5 STG.E [R10.64], R206 ;  /* 0x000000ce0a005986 */ /* 0x0005e2000c101908 */
[----:B------:R-:W-:-:S02]  /*48320*/  ISETP.LT.AND P5, PT, R211, c[0x0][0x178], !P1 ;  /* 0x00005e00d3007a0c */ /* 0x000fc40004fa1270 */
[----:B------:R-:W-:Y:S01]  /*48330*/  ISETP.LT.AND P6, PT, R191, c[0x0][0x178], !P1 ;  /* 0x00005e00bf007a0c */ /* 0x000fe20004fc1270 */
[----:B------:R3:W-:Y:S01]  /*48340*/  @P4 STG.E [R12.64], R230 ;  /* 0x000000e60c004986 */ /* 0x0007e2000c101908 */
[----:B------:R-:W-:Y:S02]  /*48350*/  ISETP.LT.AND P4, PT, R247, c[0x0][0x178], !P1 ;  /* 0x00005e00f7007a0c */ /* 0x000fe40004f81270 */
[C---:B------:R-:W-:Y:S01]  /*48360*/  IADD3 R25, R21.reuse, c[0x0][0x198], RZ ;  /* 0x0000660015197a10 */ /* 0x040fe20007ffe0ff */
[----:B-1----:R-:W-:Y:S01]  /*48370*/  IMAD.WIDE R16, R21, 0x4, R4 ;  /* 0x0000000415107825 */ /* 0x002fe200078e0204 */
[----:B------:R-:W-:-:S03]  /*48380*/  ISETP.GE.AND P3, PT, R0, c[0x0][0x17c], PT ;  /* 0x00005f0000007a0c */ /* 0x000fc60003f66270 */
[C---:B--2---:R-:W-:Y:S01]  /*48390*/  IMAD.WIDE R2, R25.reuse, 0x4, R30 ;  /* 0x0000000419027825 */ /* 0x044fe200078e021e */
[----:B------:R1:W-:Y:S03]  /*483a0*/  @P2 STG.E [R16.64], R18 ;  /* 0x0000001210002986 */ /* 0x0003e6000c101908 */
[----:B---3--:R-:W-:-:S04]  /*483b0*/  IMAD.WIDE R8, R25, 0x4, R28 ;  /* 0x0000000419087825 */ /* 0x008fc800078e021c */
[----:B------:R-:W-:Y:S01]  /*483c0*/  IMAD.WIDE R10, R25, 0x4, R6 ;  /* 0x00000004190a7825 */ /* 0x000fe200078e0206 */
[C---:B------:R-:W-:Y:S01]  /*483d0*/  ISETP.LT.AND P2, PT, R211.reuse, c[0x0][0x178], !P0 ;  /* 0x00005e00d3007a0c */ /* 0x040fe20004741270 */
[----:B----4-:R2:W-:Y:S01]  /*483e0*/  @P5 STG.E [R2.64], R195 ;  /* 0x000000c302005986 */ /* 0x0105e2000c101908 */
[----:B------:R-:W-:-:S03]  /*483f0*/  ISETP.LT.AND P5, PT, R211, c[0x0][0x178], !P3 ;  /* 0x00005e00d3007a0c */ /* 0x000fc60005fa1270 */
[----:B------:R3:W-:Y:S01]  /*48400*/  @P6 STG.E [R8.64], R207 ;  /* 0x000000cf08006986 */ /* 0x0007e2000c101908 */
[----:B------:R-:W-:-:S03]  /*48410*/  ISETP.LT.AND P6, PT, R191, c[0x0][0x178], !P3 ;  /* 0x00005e00bf007a0c */ /* 0x000fc60005fc1270 */
[----:B------:R2:W-:Y:S01]  /*48420*/  @P4 STG.E [R10.64], R231 ;  /* 0x000000e70a004986 */ /* 0x0005e2000c101908 */
[----:B------:R-:W-:-:S03]  /*48430*/  ISETP.LT.AND P4, PT, R191, c[0x0][0x178], !P0 ;  /* 0x00005e00bf007a0c */ /* 0x000fc60004781270 */
[----:B------:R-:W4:Y:S04]  /*48440*/  LDL.LU R211, [R1+0x137c] ;  /* 0x00137c0001d37983 */ /* 0x000f280000300800 */
[----:B------:R-:W4:Y:S01]  /*48450*/  LDL.LU R191, [R1+0x1378] ;  /* 0x0013780001bf7983 */ /* 0x000f220000300800 */
[----:B------:R-:W-:Y:S01]  /*48460*/  ISETP.LT.AND P1, PT, R246, c[0x0][0x178], !P1 ;  /* 0x00005e00f6007a0c */ /* 0x000fe20004f21270 */
[C---:B------:R-:W-:Y:S01]  /*48470*/  IMAD.WIDE R12, R25.reuse, 0x4, R4 ;  /* 0x00000004190c7825 */ /* 0x040fe200078e0204 */
[----:B------:R-:W-:-:S05]  /*48480*/  IADD3 R21, R25, c[0x0][0x198], RZ ;  /* 0x0000660019157a10 */ /* 0x000fca0007ffe0ff */
[----:B------:R-:W-:-:S06]  /*48490*/  IMAD.WIDE R14, R21, 0x4, R30 ;  /* 0x00000004150e7825 */ /* 0x000fcc00078e021e */
[----:B------:R3:W-:Y:S01]  /*484a0*/  @P1 STG.E [R12.64], R19 ;  /* 0x000000130c001986 */ /* 0x0007e2000c101908 */
[C---:B------:R-:W-:Y:S02]  /*484b0*/  ISETP.LT.AND P1, PT, R247.reuse, c[0x0][0x178], !P0 ;  /* 0x00005e00f7007a0c */ /* 0x040fe40004721270 */
[C---:B------:R-:W-:Y:S01]  /*484c0*/  ISETP.LT.AND P0, PT, R246.reuse, c[0x0][0x178], !P0 ;  /* 0x00005e00f6007a0c */ /* 0x040fe20004701270 */
[----:B------:R4:W-:Y:S01]  /*484d0*/  @P2 STG.E [R14.64], R190 ;  /* 0x000000be0e002986 */ /* 0x0009e2000c101908 */
[----:B------:R-:W-:Y:S02]  /*484e0*/  ISETP.LT.AND P2, PT, R247, c[0x0][0x178], !P3 ;  /* 0x00005e00f7007a0c */ /* 0x000fe40005f41270 */
[C---:B-1----:R-:W-:Y:S02]  /*484f0*/  IADD3 R17, R21.reuse, c[0x0][0x198], RZ ;  /* 0x0000660015117a10 */ /* 0x042fe40007ffe0ff */
[----:B------:R-:W-:Y:S01]  /*48500*/  ISETP.LT.AND P3, PT, R246, c[0x0][0x178], !P3 ;  /* 0x00005e00f6007a0c */ /* 0x000fe20005f61270 */
[----:B--2---:R-:W-:-:S04]  /*48510*/  IMAD.WIDE R2, R21, 0x4, R28 ;  /* 0x0000000415027825 */ /* 0x004fc800078e021c */
[C---:B---3--:R-:W-:Y:S01]  /*48520*/  IMAD.WIDE R8, R21.reuse, 0x4, R6 ;  /* 0x0000000415087825 */ /* 0x048fe200078e0206 */
[----:B------:R1:W-:Y:S03]  /*48530*/  @P4 STG.E [R2.64], R210 ;  /* 0x000000d202004986 */ /* 0x0003e6000c101908 */
[----:B------:R-:W-:Y:S01]  /*48540*/  IMAD.WIDE R10, R21, 0x4, R4 ;  /* 0x00000004150a7825 */ /* 0x000fe200078e0204 */
[----:B------:R1:W-:Y:S03]  /*48550*/  @P1 STG.E [R8.64], R234 ;  /* 0x000000ea08001986 */ /* 0x0003e6000c101908 */
[C---:B------:R-:W-:Y:S01]  /*48560*/  IMAD.WIDE R30, R17.reuse, 0x4, R30 ;  /* 0x00000004111e7825 */ /* 0x040fe200078e021e */
[----:B------:R1:W-:Y:S03]  /*48570*/  @P0 STG.E [R10.64], R22 ;  /* 0x000000160a000986 */ /* 0x0003e6000c101908 */
[----:B------:R-:W-:-:S04]  /*48580*/  IMAD.WIDE R28, R17, 0x4, R28 ;  /* 0x00000004111c7825 */ /* 0x000fc800078e021c */
[----:B------:R-:W-:-:S04]  /*48590*/  IMAD.WIDE R6, R17, 0x4, R6 ;  /* 0x0000000411067825 */ /* 0x000fc800078e0206 */
[----:B------:R-:W-:Y:S01]  /*485a0*/  IMAD.WIDE R4, R17, 0x4, R4 ;  /* 0x0000000411047825 */ /* 0x000fe200078e0204 */
[----:B----4-:R1:W-:Y:S04]  /*485b0*/  @P5 STG.E [R30.64], R191 ;  /* 0x000000bf1e005986 */ /* 0x0103e8000c101908 */
[----:B------:R1:W-:Y:S04]  /*485c0*/  @P6 STG.E [R28.64], R211 ;  /* 0x000000d31c006986 */ /* 0x0003e8000c101908 */
[----:B------:R1:W-:Y:S01]  /*485d0*/  @P2 STG.E [R6.64], R235 ;  /* 0x000000eb06002986 */ /* 0x0003e2000c101908 */
[----:B------:R-:W-:Y:S05]  /*485e0*/  @!P3 EXIT ;  /* 0x000000000000b94d */ /* 0x000fea0003800000 */
[----:B------:R-:W-:Y:S01]  /*485f0*/  STG.E [R4.64], R23 ;  /* 0x0000001704007986 */ /* 0x000fe2000c101908 */
[----:B------:R-:W-:Y:S05]  /*48600*/  EXIT ;  /* 0x000000000000794d */ /* 0x000fea0003800000 */
.L_x_2:
[----:B------:R-:W-:-:S00]  /*48610*/  BRA `(.L_x_2) ;  /* 0xfffffff000007947 */ /* 0x000fc0000383ffff */
[----:B------:R-:W-:-:S00]  /*48620*/  NOP ;  /* 0x0000000000007918 */ /* 0x000fc00000000000 */
        /* <DEDUP_REMOVED lines=13> */
.L_x_3:


//--------------------- .nv.shared.matmul_kernel  --------------------------
	.section	.nv.shared.matmul_kernel,"aw",@nobits
	.sectionflags	@""
	.align	16
